def attn_fwd(
    Q,
    K,
    V,
    Out,
    Lse,
    sm_scale,
    stride_qz,
    stride_qh,
    stride_qm,
    stride_qk,
    stride_kz,
    stride_kh,
    stride_kn,
    stride_kk,
    stride_vz,
    stride_vh,
    stride_vn,
    stride_vk,
    stride_oz,
    stride_oh,
    stride_om,
    stride_ok,
    seqlen_q,
    seqlen_k,
    BLOCK_M: tl.constexpr,
    BLOCK_N: tl.constexpr,
    HEAD_DIM: tl.constexpr,
    CAUSAL: tl.constexpr,
):
    start_m = tl.program_id(0)
    off_hz = tl.program_id(1)
    q_off = off_hz * stride_qh
    k_off = off_hz * stride_kh
    v_off = off_hz * stride_vh
    offs_m = start_m * BLOCK_M + tl.arange(0, BLOCK_M)
    offs_d = tl.arange(0, HEAD_DIM)
    offs_n = tl.arange(0, BLOCK_N)
    q_ptrs = Q + q_off + offs_m[:, None] * stride_qm + offs_d[None, :] * stride_qk
    k_ptrs = K + k_off + offs_d[:, None] * stride_kk + offs_n[None, :] * stride_kn
    v_ptrs = V + v_off + offs_n[:, None] * stride_vn + offs_d[None, :] * stride_vk
    m_i = tl.full([BLOCK_M], float("-inf"), dtype=tl.float32)
    l_i = tl.zeros([BLOCK_M], dtype=tl.float32) + 1.0
    acc = tl.zeros([BLOCK_M, HEAD_DIM], dtype=tl.float32)
    q = tl.load(q_ptrs)
    acc, l_i, m_i = _attn_fwd_inner(
        acc,
        l_i,
        m_i,
        q,
        k_ptrs,
        v_ptrs,
        sm_scale,
        stride_kn,
        stride_vn,
        start_m,
        seqlen_k,
        BLOCK_M,
        BLOCK_N,
        HEAD_DIM,
        CAUSAL,
    )
    acc = acc / l_i[:, None]
    lse = m_i + tl.math.log2(l_i) / 1.4426950408889634
    o_ptrs = (
        Out
        + off_hz * stride_oh
        + offs_m[:, None] * stride_om
        + offs_d[None, :] * stride_ok
    )
    tl.store(o_ptrs, acc.to(Out.dtype.element_ty))
    tl.store(Lse + off_hz * seqlen_q + offs_m, lse)

# config = {"BLOCK_M": 256, "BLOCK_N": 128, "HEAD_DIM": 128, "arch": "sm_90", "causal": true, "dtype": "bf16", "num_stages": 2, "num_warps": 8}
# arch = sm_90


// ===== COMPILED SASS (sm_90a) =====

	.target	sm_90a

	.elftype	@"ET_EXEC"


//--------------------- .note.nv.tkinfo           --------------------------
	.section	.note.nv.tkinfo,"",@"SHT_NOTE"
	.sectionflags	@"SHF_NOTE_NV_TKINFO"
	.tkinfo
        /*0018*/ 	.word	0x00000002
        /*0030*/ 	.string	""
        /*0030*/ 	.string	"ptxas"
        /*0030*/ 	.string	"Cuda compilation tools, release 13.0, V13.0.88"
        /*0030*/ 	.string	"Build cuda_13.0.r13.0/compiler.36424714_0"
        /*0030*/ 	.string	"-v  -suppress-debug-info  -lineinfo  -arch sm_90a "



//--------------------- .note.nv.cuinfo           --------------------------
	.section	.note.nv.cuinfo,"",@"SHT_NOTE"
	.sectionflags	@"SHF_NOTE_NV_CUINFO"
        /*0018*/ 	.short	0x0002
        /*001a*/ 	.short	0x005a
        /*001c*/ 	.short	0x0082
	.zero		2


//--------------------- .nv.info                  --------------------------
	.section	.nv.info,"",@"SHT_CUDA_INFO"
	.align	4


	//----- nvinfo : EIATTR_REGCOUNT
	.align		4
        /*0000*/ 	.byte	0x04, 0x2f
        /*0002*/ 	.short	(.L_2 - .L_1)
	.align		4
.L_1:
        /*0004*/ 	.word	index@(attn_fwd)
        /*0008*/ 	.word	0x000000ff


	//----- nvinfo : EIATTR_FRAME_SIZE
	.align		4
.L_2:
        /*000c*/ 	.byte	0x04, 0x11
        /*000e*/ 	.short	(.L_4 - .L_3)
	.align		4
.L_3:
        /*0010*/ 	.word	index@(attn_fwd)
        /*0014*/ 	.word	0x000007c8


	//----- nvinfo : EIATTR_MIN_STACK_SIZE
	.align		4
.L_4:
        /*0018*/ 	.byte	0x04, 0x12
        /*001a*/ 	.short	(.L_6 - .L_5)
	.align		4
.L_5:
        /*001c*/ 	.word	index@(attn_fwd)
        /*0020*/ 	.word	0x000007c8
.L_6:


//--------------------- .nv.compat                --------------------------
	.section	.nv.compat,"",@"SHT_CUDA_COMPAT_INFO"
	.align	4
        /*0000*/ 	.byte	0x02, 0x09, 0x01, 0x00, 0x02, 0x02, 0x04, 0x00, 0x02, 0x05, 0x05, 0x00, 0x03, 0x07, 0x01, 0x01
        /*0010*/ 	.byte	0x02, 0x03, 0x00, 0x00, 0x02, 0x06, 0x01, 0x00, 0x04, 0x0b, 0x08, 0x00, 0x00, 0x00, 0x00, 0x00
        /*0020*/ 	.byte	0x00, 0x00, 0x00, 0x00


//--------------------- .nv.info.attn_fwd         --------------------------
	.section	.nv.info.attn_fwd,"",@"SHT_CUDA_INFO"
	.sectionflags	@""
	.align	4


	//----- nvinfo : EIATTR_CUDA_API_VERSION
	.align		4
        /*0000*/ 	.byte	0x04, 0x37
        /*0002*/ 	.short	(.L_8 - .L_7)
.L_7:
        /*0004*/ 	.word	0x00000082


	//----- nvinfo : EIATTR_KPARAM_INFO
	.align		4
.L_8:
        /*0008*/ 	.byte	0x04, 0x17
        /*000a*/ 	.short	(.L_10 - .L_9)
.L_9:
        /*000c*/ 	.word	0x00000000
        /*0010*/ 	.short	0x0019
        /*0012*/ 	.short	0x0080
        /*0014*/ 	.byte	0x00, 0xf4, 0x21, 0x00


	//----- nvinfo : EIATTR_KPARAM_INFO
	.align		4
.L_10:
        /*0018*/ 	.byte	0x04, 0x17
        /*001a*/ 	.short	(.L_12 - .L_11)
.L_11:
        /*001c*/ 	.word	0x00000000
        /*0020*/ 	.short	0x0018
        /*0022*/ 	.short	0x0078
        /*0024*/ 	.byte	0x00, 0xf4, 0x21, 0x00


	//----- nvinfo : EIATTR_KPARAM_INFO
	.align		4
.L_12:
        /*0028*/ 	.byte	0x04, 0x17
        /*002a*/ 	.short	(.L_14 - .L_13)
.L_13:
        /*002c*/ 	.word	0x00000000
        /*0030*/ 	.short	0x0017
        /*0032*/ 	.short	0x0070
        /*0034*/ 	.byte	0x00, 0xf0, 0x11, 0x00


	//----- nvinfo : EIATTR_KPARAM_INFO
	.align		4
.L_14:
        /*0038*/ 	.byte	0x04, 0x17
        /*003a*/ 	.short	(.L_16 - .L_15)
.L_15:
        /*003c*/ 	.word	0x00000000
        /*0040*/ 	.short	0x0016
        /*0042*/ 	.short	0x006c
        /*0044*/ 	.byte	0x00, 0xf0, 0x11, 0x00


	//----- nvinfo : EIATTR_KPARAM_INFO
	.align		4
.L_16:
        /*0048*/ 	.byte	0x04, 0x17
        /*004a*/ 	.short	(.L_18 - .L_17)
.L_17:
        /*004c*/ 	.word	0x00000000
        /*0050*/ 	.short	0x0015
        /*0052*/ 	.short	0x0068
        /*0054*/ 	.byte	0x00, 0xf0, 0x11, 0x00


	//----- nvinfo : EIATTR_KPARAM_INFO
	.align		4
.L_18:
        /*0058*/ 	.byte	0x04, 0x17
        /*005a*/ 	.short	(.L_20 - .L_19)
.L_19:
        /*005c*/ 	.word	0x00000000
        /*0060*/ 	.short	0x0014
        /*0062*/ 	.short	0x0064
        /*0064*/ 	.byte	0x00, 0xf0, 0x11, 0x00


	//----- nvinfo : EIATTR_KPARAM_INFO
	.align		4
.L_20:
        /*0068*/ 	.byte	0x04, 0x17
        /*006a*/ 	.short	(.L_22 - .L_21)
.L_21:
        /*006c*/ 	.word	0x00000000
        /*0070*/ 	.short	0x0013
        /*0072*/ 	.short	0x0060
        /*0074*/ 	.byte	0x00, 0xf0, 0x11, 0x00


	//----- nvinfo : EIATTR_KPARAM_INFO
	.align		4
.L_22:
        /*0078*/ 	.byte	0x04, 0x17
        /*007a*/ 	.short	(.L_24 - .L_23)
.L_23:
        /*007c*/ 	.word	0x00000000
        /*0080*/ 	.short	0x0012
        /*0082*/ 	.short	0x005c
        /*0084*/ 	.byte	0x00, 0xf0, 0x11, 0x00


	//----- nvinfo : EIATTR_KPARAM_INFO
	.align		4
.L_24:
        /*0088*/ 	.byte	0x04, 0x17
        /*008a*/ 	.short	(.L_26 - .L_25)
.L_25:
        /*008c*/ 	.word	0x00000000
        /*0090*/ 	.short	0x0011
        /*0092*/ 	.short	0x0058
        /*0094*/ 	.byte	0x00, 0xf0, 0x11, 0x00


	//----- nvinfo : EIATTR_KPARAM_INFO
	.align		4
.L_26:
        /*0098*/ 	.byte	0x04, 0x17
        /*009a*/ 	.short	(.L_28 - .L_27)
.L_27:
        /*009c*/ 	.word	0x00000000
        /*00a0*/ 	.short	0x0010
        /*00a2*/ 	.short	0x0054
        /*00a4*/ 	.byte	0x00, 0xf0, 0x11, 0x00


	//----- nvinfo : EIATTR_KPARAM_INFO
	.align		4
.L_28:
        /*00a8*/ 	.byte	0x04, 0x17
        /*00aa*/ 	.short	(.L_30 - .L_29)
.L_29:
        /*00ac*/ 	.word	0x00000000
        /*00b0*/ 	.short	0x000f
        /*00b2*/ 	.short	0x0050
        /*00b4*/ 	.byte	0x00, 0xf0, 0x11, 0x00


	//----- nvinfo : EIATTR_KPARAM_INFO
	.align		4
.L_30:
        /*00b8*/ 	.byte	0x04, 0x17
        /*00ba*/ 	.short	(.L_32 - .L_31)
.L_31:
        /*00bc*/ 	.word	0x00000000
        /*00c0*/ 	.short	0x000e
        /*00c2*/ 	.short	0x004c
        /*00c4*/ 	.byte	0x00, 0xf0, 0x11, 0x00


	//----- nvinfo : EIATTR_KPARAM_INFO
	.align		4
.L_32:
        /*00c8*/ 	.byte	0x04, 0x17
        /*00ca*/ 	.short	(.L_34 - .L_33)
.L_33:
        /*00cc*/ 	.word	0x00000000
        /*00d0*/ 	.short	0x000d
        /*00d2*/ 	.short	0x0048
        /*00d4*/ 	.byte	0x00, 0xf0, 0x11, 0x00


	//----- nvinfo : EIATTR_KPARAM_INFO
	.align		4
.L_34:
        /*00d8*/ 	.byte	0x04, 0x17
        /*00da*/ 	.short	(.L_36 - .L_35)
.L_35:
        /*00dc*/ 	.word	0x00000000
        /*00e0*/ 	.short	0x000c
        /*00e2*/ 	.short	0x0044
        /*00e4*/ 	.byte	0x00, 0xf0, 0x11, 0x00


	//----- nvinfo : EIATTR_KPARAM_INFO
	.align		4
.L_36:
        /*00e8*/ 	.byte	0x04, 0x17
        /*00ea*/ 	.short	(.L_38 - .L_37)
.L_37:
        /*00ec*/ 	.word	0x00000000
        /*00f0*/ 	.short	0x000b
        /*00f2*/ 	.short	0x0040
        /*00f4*/ 	.byte	0x00, 0xf0, 0x11, 0x00


	//----- nvinfo : EIATTR_KPARAM_INFO
	.align		4
.L_38:
        /*00f8*/ 	.byte	0x04, 0x17
        /*00fa*/ 	.short	(.L_40 - .L_39)
.L_39:
        /*00fc*/ 	.word	0x00000000
        /*0100*/ 	.short	0x000a
        /*0102*/ 	.short	0x003c
        /*0104*/ 	.byte	0x00, 0xf0, 0x11, 0x00


	//----- nvinfo : EIATTR_KPARAM_INFO
	.align		4
.L_40:
        /*0108*/ 	.byte	0x04, 0x17
        /*010a*/ 	.short	(.L_42 - .L_41)
.L_41:
        /*010c*/ 	.word	0x00000000
        /*0110*/ 	.short	0x0009
        /*0112*/ 	.short	0x0038
        /*0114*/ 	.byte	0x00, 0xf0, 0x11, 0x00


	//----- nvinfo : EIATTR_KPARAM_INFO
	.align		4
.L_42:
        /*0118*/ 	.byte	0x04, 0x17
        /*011a*/ 	.short	(.L_44 - .L_43)
.L_43:
        /*011c*/ 	.word	0x00000000
        /*0120*/ 	.short	0x0008
        /*0122*/ 	.short	0x0034
        /*0124*/ 	.byte	0x00, 0xf0, 0x11, 0x00


	//----- nvinfo : EIATTR_KPARAM_INFO
	.align		4
.L_44:
        /*0128*/ 	.byte	0x04, 0x17
        /*012a*/ 	.short	(.L_46 - .L_45)
.L_45:
        /*012c*/ 	.word	0x00000000
        /*0130*/ 	.short	0x0007
        /*0132*/ 	.short	0x0030
        /*0134*/ 	.byte	0x00, 0xf0, 0x11, 0x00


	//----- nvinfo : EIATTR_KPARAM_INFO
	.align		4
.L_46:
        /*0138*/ 	.byte	0x04, 0x17
        /*013a*/ 	.short	(.L_48 - .L_47)
.L_47:
        /*013c*/ 	.word	0x00000000
        /*0140*/ 	.short	0x0006
        /*0142*/ 	.short	0x002c
        /*0144*/ 	.byte	0x00, 0xf0, 0x11, 0x00


	//----- nvinfo : EIATTR_KPARAM_INFO
	.align		4
.L_48:
        /*0148*/ 	.byte	0x04, 0x17
        /*014a*/ 	.short	(.L_50 - .L_49)
.L_49:
        /*014c*/ 	.word	0x00000000
        /*0150*/ 	.short	0x0005
        /*0152*/ 	.short	0x0028
        /*0154*/ 	.byte	0x00, 0xf0, 0x11, 0x00


	//----- nvinfo : EIATTR_KPARAM_INFO
	.align		4
.L_50:
        /*0158*/ 	.byte	0x04, 0x17
        /*015a*/ 	.short	(.L_52 - .L_51)
.L_51:
        /*015c*/ 	.word	0x00000000
        /*0160*/ 	.short	0x0004
        /*0162*/ 	.short	0x0020
        /*0164*/ 	.byte	0x00, 0xf4, 0x21, 0x00


	//----- nvinfo : EIATTR_KPARAM_INFO
	.align		4
.L_52:
        /*0168*/ 	.byte	0x04, 0x17
        /*016a*/ 	.short	(.L_54 - .L_53)
.L_53:
        /*016c*/ 	.word	0x00000000
        /*0170*/ 	.short	0x0003
        /*0172*/ 	.short	0x0018
        /*0174*/ 	.byte	0x00, 0xf4, 0x21, 0x00


	//----- nvinfo : EIATTR_KPARAM_INFO
	.align		4
.L_54:
        /*0178*/ 	.byte	0x04, 0x17
        /*017a*/ 	.short	(.L_56 - .L_55)
.L_55:
        /*017c*/ 	.word	0x00000000
        /*0180*/ 	.short	0x0002
        /*0182*/ 	.short	0x0010
        /*0184*/ 	.byte	0x00, 0xf4, 0x21, 0x00


	//----- nvinfo : EIATTR_KPARAM_INFO
	.align		4
.L_56:
        /*0188*/ 	.byte	0x04, 0x17
        /*018a*/ 	.short	(.L_58 - .L_57)
.L_57:
        /*018c*/ 	.word	0x00000000
        /*0190*/ 	.short	0x0001
        /*0192*/ 	.short	0x0008
        /*0194*/ 	.byte	0x00, 0xf4, 0x21, 0x00


	//----- nvinfo : EIATTR_KPARAM_INFO
	.align		4
.L_58:
        /*0198*/ 	.byte	0x04, 0x17
        /*019a*/ 	.short	(.L_60 - .L_59)
.L_59:
        /*019c*/ 	.word	0x00000000
        /*01a0*/ 	.short	0x0000
        /*01a2*/ 	.short	0x0000
        /*01a4*/ 	.byte	0x00, 0xf4, 0x21, 0x00


	//----- nvinfo : EIATTR_SPARSE_MMA_MASK
	.align		4
.L_60:
        /*01a8*/ 	.byte	0x03, 0x50
        /*01aa*/ 	.short	0x0000


	//----- nvinfo : EIATTR_MAXREG_COUNT
	.align		4
        /*01ac*/ 	.byte	0x03, 0x1b
        /*01ae*/ 	.short	0x00ff


	//----- nvinfo : EIATTR_NUM_BARRIERS
	.align		4
        /*01b0*/ 	.byte	0x02, 0x4c
        /*01b2*/ 	.byte	0x01
	.zero		1


	//----- nvinfo : EIATTR_ANNOTATIONS
	.align		4
        /*01b4*/ 	.byte	0x04, 0x55
        /*01b6*/ 	.short	(.L_62 - .L_61)


	//   ....[0]....
.L_61:
        /*01b8*/ 	.word	0x00000001
        /*01bc*/ 	.byte	0xa0, 0x2b, 0x00, 0x00, 0x01, 0x00, 0x00, 0x00, 0xc0, 0x2b, 0x00, 0x00, 0x01, 0x00, 0x00, 0x00
        /* <DEDUP_REMOVED lines=417> */
        /*1bdc*/ 	.byte	0xf0, 0x0e, 0x01, 0x00, 0x01, 0x00, 0x00, 0x00, 0x60, 0x0f, 0x01, 0x00


	//----- nvinfo : EIATTR_MERCURY_ISA_VERSION
	.align		4
.L_62:
        /*1be8*/ 	.byte	0x03, 0x5f
        /*1bea*/ 	.short	0x0101


	//----- nvinfo : EIATTR_COOP_GROUP_MASK_REGIDS
	.align		4
        /*1bec*/ 	.byte	0x04, 0x29
        /*1bee*/ 	.short	(.L_64 - .L_63)


	//   ....[0]....
.L_63:
        /*1bf0*/ 	.word	0xffffffff


	//   ....[1]....
        /*1bf4*/ 	.word	0xffffffff


	//   ....[2]....
        /*1bf8*/ 	.word	0xffffffff


	//   ....[3]....
        /*1bfc*/ 	.word	0xffffffff


	//   ....[4]....
        /*1c00*/ 	.word	0xffffffff


	//   ....[5]....
        /*1c04*/ 	.word	0xffffffff


	//   ....[6]....
        /*1c08*/ 	.word	0xffffffff


	//   ....[7]....
        /*1c0c*/ 	.word	0xffffffff


	//   ....[8]....
        /*1c10*/ 	.word	0xffffffff


	//   ....[9]....
        /*1c14*/ 	.word	0xffffffff


	//   ....[10]....
        /*1c18*/ 	.word	0xffffffff


	//   ....[11]....
        /*1c1c*/ 	.word	0xffffffff


	//   ....[12]....
        /*1c20*/ 	.word	0xffffffff


	//   ....[13]....
        /*1c24*/ 	.word	0xffffffff


	//   ....[14]....
        /*1c28*/ 	.word	0xffffffff


	//   ....[15]....
        /*1c2c*/ 	.word	0xffffffff


	//----- nvinfo : EIATTR_COOP_GROUP_INSTR_OFFSETS
	.align		4
.L_64:
        /*1c30*/ 	.byte	0x04, 0x28
        /*1c32*/ 	.short	(.L_66 - .L_65)


	//   ....[0]....
.L_65:
        /*1c34*/ 	.word	0x0000a970


	//   ....[1]....
        /*1c38*/ 	.word	0x0000a990


	//   ....[2]....
        /*1c3c*/ 	.word	0x0000b130


	//   ....[3]....
        /*1c40*/ 	.word	0x0000b150


	//   ....[4]....
        /*1c44*/ 	.word	0x0000b8b0


	//   ....[5]....
        /*1c48*/ 	.word	0x0000b8e0


	//   ....[6]....
        /*1c4c*/ 	.word	0x0000bff0


	//   ....[7]....
        /*1c50*/ 	.word	0x0000c050


	//   ....[8]....
        /*1c54*/ 	.word	0x0000fc10


	//   ....[9]....
        /*1c58*/ 	.word	0x0000fc20


	//   ....[10]....
        /*1c5c*/ 	.word	0x0000fc30


	//   ....[11]....
        /*1c60*/ 	.word	0x0000fc40


	//   ....[12]....
        /*1c64*/ 	.word	0x0000fcd0


	//   ....[13]....
        /*1c68*/ 	.word	0x0000fce0


	//   ....[14]....
        /*1c6c*/ 	.word	0x0000fcf0


	//   ....[15]....
        /*1c70*/ 	.word	0x0000fd00


	//----- nvinfo : EIATTR_EXIT_INSTR_OFFSETS
	.align		4
.L_66:
        /*1c74*/ 	.byte	0x04, 0x1c
        /*1c76*/ 	.short	(.L_68 - .L_67)


	//   ....[0]....
.L_67:
        /*1c78*/ 	.word	0x00016370


	//----- nvinfo : EIATTR_REQNTID
	.align		4
.L_68:
        /*1c7c*/ 	.byte	0x04, 0x10
        /*1c7e*/ 	.short	(.L_70 - .L_69)
.L_69:
        /*1c80*/ 	.word	0x00000100
        /*1c84*/ 	.word	0x00000001
        /*1c88*/ 	.word	0x00000001


	//----- nvinfo : EIATTR_CBANK_PARAM_SIZE
	.align		4
.L_70:
        /*1c8c*/ 	.byte	0x03, 0x19
        /*1c8e*/ 	.short	0x0088


	//----- nvinfo : EIATTR_PARAM_CBANK
	.align		4
        /*1c90*/ 	.byte	0x04, 0x0a
        /*1c92*/ 	.short	(.L_72 - .L_71)
	.align		4
.L_71:
        /*1c94*/ 	.word	index@(.nv.constant0.attn_fwd)
        /*1c98*/ 	.short	0x0210
        /*1c9a*/ 	.short	0x0088


	//----- nvinfo : EIATTR_SW_WAR
	.align		4
.L_72:
        /*1c9c*/ 	.byte	0x04, 0x36
        /*1c9e*/ 	.short	(.L_74 - .L_73)
.L_73:
        /*1ca0*/ 	.word	0x00000008
.L_74:


//--------------------- .nv.callgraph             --------------------------
	.section	.nv.callgraph,"",@"SHT_CUDA_CALLGRAPH"
	.align	4
	.sectionentsize	8
	.align		4
        /*0000*/ 	.word	0x00000000
	.align		4
        /*0004*/ 	.word	0xffffffff
	.align		4
        /*0008*/ 	.word	0x00000000
	.align		4
        /*000c*/ 	.word	0xfffffffe
	.align		4
        /*0010*/ 	.word	0x00000000
	.align		4
        /*0014*/ 	.word	0xfffffffd
	.align		4
        /*0018*/ 	.word	0x00000000
	.align		4
        /*001c*/ 	.word	0xfffffffc


//--------------------- .nv.constant4             --------------------------
	.section	.nv.constant4,"a",@progbits
	.align	8
	.align		8
.nv.constant4:
        /*0000*/ 	.dword	_$_str


//--------------------- .text.attn_fwd            --------------------------
	.section	.text.attn_fwd,"ax",@progbits
	.align	128
        .global         attn_fwd
        .type           attn_fwd,@function
        .size           attn_fwd,(.L_x_3 - attn_fwd)
        .other          attn_fwd,@"STO_CUDA_ENTRY STV_DEFAULT"
attn_fwd:
.text.attn_fwd:
[----:B------:R-:W0:Y:S01]  /*0000*/  LDC R1, c[0x0][0x28] ;  /* 0x00000a00ff017b82 */ /* 0x000e220000000800 */
[----:B------:R-:W1:Y:S07]  /*0010*/  S2R R0, SR_CTAID.X ;  /* 0x0000000000007919 */ /* 0x000e6e0000002500 */
[----:B------:R-:W2:Y:S01]  /*0020*/  S2UR UR6, SR_CTAID.Y ;  /* 0x00000000000679c3 */ /* 0x000ea20000002600 */
[----:B------:R-:W-:Y:S01]  /*0030*/  ULDC.64 UR4, c[0x0][0x240] ;  /* 0x0000900000047ab9 */ /* 0x000fe20000000a00 */
[----:B------:R-:W-:Y:S01]  /*0040*/  ULDC.64 UR14, c[0x0][0x208] ;  /* 0x00008200000e7ab9 */ /* 0x000fe20000000a00 */
[----:B------:R-:W1:Y:S01]  /*0050*/  S2R R248, SR_TID.X ;  /* 0x0000000000f87919 */ /* 0x000e620000002100 */
[----:B0-----:R-:W-:-:S04]  /*0060*/  VIADD R1, R1, 0xfffff838 ;  /* 0xfffff83801017836 */ /* 0x001fc80000000000 */
[----:B------:R-:W0:Y:S08]  /*0070*/  LDC.64 R4, c[0x0][0x210] ;  /* 0x00008400ff047b82 */ /* 0x000e300000000a00 */
[----:B------:R-:W3:Y:S01]  /*0080*/  LDC R15, c[0x0][0x248] ;  /* 0x00009200ff0f7b82 */ /* 0x000ee20000000800 */
[----:B--2---:R-:W-:-:S04]  /*0090*/  UIMAD UR4, UR6, UR4, URZ ;  /* 0x00000004060472a4 */ /* 0x004fc8000f8e023f */
[----:B------:R-:W-:Y:S01]  /*00a0*/  USHF.L.U32 UR7, UR4, 0x1, URZ ;  /* 0x0000000104077899 */ /* 0x000fe2000800063f */
[----:B-1----:R-:W-:-:S05]  /*00b0*/  PRMT R2, R248, 0x6540, R0 ;  /* 0x00006540f8027816 */ /* 0x002fca0000000000 */
[----:B------:R-:W-:Y:S01]  /*00c0*/  IMAD R2, R2, UR5, RZ ;  /* 0x0000000502027c24 */ /* 0x000fe2000f8e02ff */
[----:B------:R-:W-:Y:S01]  /*00d0*/  UIMAD.WIDE UR4, UR4, 0x2, URZ ;  /* 0x00000002040478a5 */ /* 0x000fe2000f8e023f */
[----:B---3--:R-:W-:Y:S02]  /*00e0*/  IMAD.SHL.U32 R7, R15, 0x10, RZ ;  /* 0x000000100f077824 */ /* 0x008fe400078e00ff */
[C---:B------:R-:W-:Y:S02]  /*00f0*/  IMAD.SHL.U32 R239, R2.reuse, 0x2, RZ ;  /* 0x0000000202ef7824 */ /* 0x040fe400078e00ff */
[----:B------:R-:W-:-:S03]  /*0100*/  IMAD.HI R2, R2, 0x2, RZ ;  /* 0x0000000202027827 */ /* 0x000fc600078e02ff */
[----:B0-----:R-:W-:Y:S01]  /*0110*/  IADD3 R238, P0, P1, R239, UR7, R4 ;  /* 0x00000007efee7c10 */ /* 0x001fe2000f91e004 */
[----:B------:R-:W-:-:S03]  /*0120*/  IMAD.SHL.U32 R3, R15, 0x8, RZ ;  /* 0x000000080f037824 */ /* 0x000fc600078e00ff */
[----:B------:R-:W-:Y:S02]  /*0130*/  IADD3.X R239, R2, UR5, R5, P0, P1 ;  /* 0x0000000502ef7c10 */ /* 0x000fe400087e2405 */
[CC--:B------:R-:W-:Y:S01]  /*0140*/  LEA R6, P1, R15.reuse, R238.reuse, 0x5 ;  /* 0x000000ee0f067211 */ /* 0x0c0fe200078228ff */
[C---:B------:R-:W-:Y:S01]  /*0150*/  IMAD.SHL.U32 R11, R15.reuse, 0x40, RZ ;  /* 0x000000400f0b7824 */ /* 0x040fe200078e00ff */
[CC--:B------:R-:W-:Y:S01]  /*0160*/  LEA R4, P0, R15.reuse, R238.reuse, 0x4 ;  /* 0x000000ee0f047211 */ /* 0x0c0fe200078020ff */
[----:B------:R-:W-:Y:S01]  /*0170*/  IMAD R21, R15, 0x14, RZ ;  /* 0x000000140f157824 */ /* 0x000fe200078e02ff */
[-C--:B------:R-:W-:Y:S02]  /*0180*/  LEA.HI.X.SX32 R7, R7, R239.reuse, 0x1, P1 ;  /* 0x000000ef07077211 */ /* 0x080fe400008f0eff */
[C---:B------:R-:W-:Y:S01]  /*0190*/  LEA R10, P1, R15.reuse, R238, 0x7 ;  /* 0x000000ee0f0a7211 */ /* 0x040fe200078238ff */
[----:B------:R-:W-:Y:S01]  /*01a0*/  IMAD R19, R15, 0xa, RZ ;  /* 0x0000000a0f137824 */ /* 0x000fe200078e02ff */
[----:B------:R-:W-:Y:S01]  /*01b0*/  LEA.HI.X.SX32 R5, R3, R239, 0x1, P0 ;  /* 0x000000ef03057211 */ /* 0x000fe200000f0eff */
[----:B------:R0:W2:Y:S01]  /*01c0*/  LDG.E.U16 R245, desc[UR14][R6.64] ;  /* 0x0000000e06f57981 */ /* 0x0000a2000c1e1500 */
[----:B------:R-:W-:-:S02]  /*01d0*/  SHF.L.U32 R9, R15, 0x5, RZ ;  /* 0x000000050f097819 */ /* 0x000fc400000006ff */
[-C--:B------:R-:W-:Y:S01]  /*01e0*/  LEA R8, P0, R15, R238.reuse, 0x6 ;  /* 0x000000ee0f087211 */ /* 0x080fe200078030ff */
[----:B------:R1:W3:Y:S01]  /*01f0*/  LDG.E.U16 R2, desc[UR14][R4.64] ;  /* 0x0000000e04027981 */ /* 0x0002e2000c1e1500 */
[-C--:B------:R-:W-:Y:S01]  /*0200*/  LEA.HI.X.SX32 R11, R11, R239.reuse, 0x1, P1 ;  /* 0x000000ef0b0b7211 */ /* 0x080fe200008f0eff */
[----:B------:R-:W-:Y:S01]  /*0210*/  IMAD R17, R15, 0x5, RZ ;  /* 0x000000050f117824 */ /* 0x000fe200078e02ff */
[-C--:B------:R-:W-:Y:S01]  /*0220*/  LEA.HI.X.SX32 R9, R9, R239.reuse, 0x1, P0 ;  /* 0x000000ef09097211 */ /* 0x080fe200000f0eff */
[----:B------:R-:W-:Y:S01]  /*0230*/  IMAD R13, R15, 0x90, RZ ;  /* 0x000000900f0d7824 */ /* 0x000fe200078e02ff */
[----:B------:R-:W4:Y:S01]  /*0240*/  LDG.E.U16 R3, desc[UR14][R238.64] ;  /* 0x0000000eee037981 */ /* 0x000f22000c1e1500 */
[-C--:B0-----:R-:W-:Y:S01]  /*0250*/  IADD3 R6, P1, R21, R238.reuse, RZ ;  /* 0x000000ee15067210 */ /* 0x081fe20007f3e0ff */
[C---:B------:R-:W-:Y:S02]  /*0260*/  IMAD R233, R15.reuse, 0xc0, RZ ;  /* 0x000000c00fe97824 */ /* 0x040fe400078e02ff */
[----:B------:R-:W-:Y:S01]  /*0270*/  IMAD R203, R15, 0x48, RZ ;  /* 0x000000480fcb7824 */ /* 0x000fe200078e02ff */
[CC--:B-1----:R-:W-:Y:S01]  /*0280*/  IADD3 R4, P0, R19.reuse, R238.reuse, RZ ;  /* 0x000000ee13047210 */ /* 0x0c2fe20007f1e0ff */
[----:B------:R0:W5:Y:S01]  /*0290*/  LDG.E.U16 R243, desc[UR14][R10.64] ;  /* 0x0000000e0af37981 */ /* 0x000162000c1e1500 */
[-C--:B------:R-:W-:Y:S01]  /*02a0*/  LEA.HI.X.SX32 R7, R19, R239.reuse, 0x1, P1 ;  /* 0x000000ef13077211 */ /* 0x080fe200008f0eff */
[----:B------:R-:W-:Y:S01]  /*02b0*/  IMAD R19, R15, 0x50, RZ ;  /* 0x000000500f137824 */ /* 0x000fe200078e02ff */
[-C--:B------:R-:W-:Y:S01]  /*02c0*/  LEA.HI.X.SX32 R5, R17, R239.reuse, 0x1, P0 ;  /* 0x000000ef11057211 */ /* 0x080fe200000f0eff */
[----:B------:R-:W-:Y:S01]  /*02d0*/  IMAD R17, R15, 0x28, RZ ;  /* 0x000000280f117824 */ /* 0x000fe200078e02ff */
[-C--:B------:R-:W-:Y:S01]  /*02e0*/  IADD3 R12, P2, R13, R238.reuse, RZ ;  /* 0x000000ee0d0c7210 */ /* 0x080fe20007f5e0ff */
[----:B------:R-:W-:Y:S01]  /*02f0*/  IMAD R23, R15, 0xa0, RZ ;  /* 0x000000a00f177824 */ /* 0x000fe200078e02ff */
[-C--:B------:R-:W-:Y:S01]  /*0300*/  IADD3 R232, P6, R233, R238.reuse, RZ ;  /* 0x000000eee9e87210 */ /* 0x080fe20007fde0ff */
[----:B------:R-:W-:Y:S01]  /*0310*/  IMAD R195, R15, 0x60, RZ ;  /* 0x000000600fc37824 */ /* 0x000fe200078e02ff */
[----:B------:R1:W5:Y:S01]  /*0320*/  LDG.E.U16 R244, desc[UR14][R8.64] ;  /* 0x0000000e08f47981 */ /* 0x000362000c1e1500 */
[-C--:B0-----:R-:W-:Y:S01]  /*0330*/  IADD3 R10, P1, R19, R238.reuse, RZ ;  /* 0x000000ee130a7210 */ /* 0x081fe20007f3e0ff */
[----:B------:R-:W-:Y:S01]  /*0340*/  IMAD R217, R15, 0x70, RZ ;  /* 0x000000700fd97824 */ /* 0x000fe200078e02ff */
        /* <DEDUP_REMOVED lines=8> */
[-C--:B------:R-:W-:Y:S01]  /*03d0*/  LEA.HI.X.SX32 R233, R195, R239.reuse, 0x1, P6 ;  /* 0x000000efc3e97211 */ /* 0x080fe200030f0eff */
[----:B------:R-:W-:Y:S01]  /*03e0*/  IMAD R227, R15, 0xc2, RZ ;  /* 0x000000c20fe37824 */ /* 0x000fe200078e02ff */
[-C--:B------:R-:W-:Y:S01]  /*03f0*/  IADD3 R128, P6, R217, R238.reuse, RZ ;  /* 0x000000eed9807210 */ /* 0x080fe20007fde0ff */
[----:B------:R-:W-:Y:S01]  /*0400*/  IMAD R231, R15, 0xd0, RZ ;  /* 0x000000d00fe77824 */ /* 0x000fe200078e02ff */
[-C--:B-1----:R-:W-:Y:S01]  /*0410*/  IADD3 R8, P0, R17, R238.reuse, RZ ;  /* 0x000000ee11087210 */ /* 0x082fe20007f1e0ff */
[----:B------:R-:W-:Y:S01]  /*0420*/  IMAD R211, R15, 0x61, RZ ;  /* 0x000000610fd37824 */ /* 0x000fe200078e02ff */
[-C--:B------:R-:W-:Y:S01]  /*0430*/  IADD3 R226, P3, R235, R238.reuse, RZ ;  /* 0x000000eeebe27210 */ /* 0x080fe20007f7e0ff */
[----:B------:R-:W-:Y:S01]  /*0440*/  IMAD R25, R15, 0xb0, RZ ;  /* 0x000000b00f197824 */ /* 0x000fe200078e02ff */
[-C--:B------:R-:W-:Y:S01]  /*0450*/  LEA.HI.X.SX32 R17, R19, R239.reuse, 0x1, P2 ;  /* 0x000000ef13117211 */ /* 0x080fe200010f0eff */
        /* <DEDUP_REMOVED lines=10> */
[----:B------:R0:W5:Y:S01]  /*0500*/  LDG.E.U16 R242, desc[UR14][R12.64] ;  /* 0x0000000e0cf27981 */ /* 0x000162000c1e1500 */
[-C--:B------:R-:W-:Y:S01]  /*0510*/  IADD3 R230, P5, R231, R238.reuse, RZ ;  /* 0x000000eee7e67210 */ /* 0x080fe20007fbe0ff */
[----:B------:R-:W-:Y:S01]  /*0520*/  IMAD R151, R15, 0x58, RZ ;  /* 0x000000580f977824 */ /* 0x000fe200078e02ff */
[-C--:B------:R-:W-:Y:S01]  /*0530*/  LEA.HI.X.SX32 R229, R217, R239.reuse, 0x1, P2 ;  /* 0x000000efd9e57211 */ /* 0x080fe200010f0eff */
[----:B------:R-:W-:Y:S01]  /*0540*/  IMAD R120, R15, 0x78, RZ ;  /* 0x000000780f787824 */ /* 0x000fe200078e02ff */
[-C--:B------:R-:W-:Y:S01]  /*0550*/  LEA.HI.X.SX32 R9, R21, R239.reuse, 0x1, P0 ;  /* 0x000000ef15097211 */ /* 0x080fe200000f0eff */
[----:B------:R-:W-:Y:S01]  /*0560*/  IMAD R223, R15, 0x92, RZ ;  /* 0x000000920fdf7824 */ /* 0x000fe200078e02ff */
[-C--:B------:R-:W-:Y:S01]  /*0570*/  LEA.HI.X.SX32 R217, R211, R239.reuse, 0x1, P6 ;  /* 0x000000efd3d97211 */ /* 0x080fe200030f0eff */
[----:B------:R-:W-:Y:S01]  /*0580*/  IMAD R99, R15, 0x9, RZ ;  /* 0x000000090f637824 */ /* 0x000fe200078e02ff */
[-C--:B------:R-:W-:Y:S01]  /*0590*/  IADD3 R210, P6, R187, R238.reuse, RZ ;  /* 0x000000eebbd27210 */ /* 0x080fe20007fde0ff */
[----:B------:R-:W-:Y:S01]  /*05a0*/  IMAD R113, R15, 0x1c, RZ ;  /* 0x0000001c0f717824 */ /* 0x000fe200078e02ff */
[-C--:B0-----:R-:W-:Y:S01]  /*05b0*/  IADD3 R12, P0, R25, R238.reuse, RZ ;  /* 0x000000ee190c7210 */ /* 0x081fe20007f1e0ff */
[----:B------:R-:W-:Y:S01]  /*05c0*/  IMAD R212, R15, 0xe2, RZ ;  /* 0x000000e20fd47824 */ /* 0x000fe200078e02ff */
[-C--:B------:R-:W-:Y:S01]  /*05d0*/  IADD3 R194, P1, R199, R238.reuse, RZ ;  /* 0x000000eec7c27210 */ /* 0x080fe20007f3e0ff */
[----:B------:R-:W-:Y:S01]  /*05e0*/  IMAD R185, R15, 0x42, RZ ;  /* 0x000000420fb97824 */ /* 0x000fe200078e02ff */
[-C--:B------:R-:W-:Y:S01]  /*05f0*/  LEA.HI.X.SX32 R231, R213, R239.reuse, 0x1, P5 ;  /* 0x000000efd5e77211 */ /* 0x080fe200028f0eff */
[C---:B------:R-:W-:Y:S01]  /*0600*/  IMAD R219, R15.reuse, 0xb2, RZ ;  /* 0x000000b20fdb7824 */ /* 0x040fe200078e02ff */
[-C--:B------:R-:W-:Y:S01]  /*0610*/  IADD3 R214, P2, R214, R238.reuse, RZ ;  /* 0x000000eed6d67210 */ /* 0x080fe20007f5e0ff */
[C---:B------:R-:W-:Y:S01]  /*0620*/  IMAD R215, R15.reuse, 0x69, RZ ;  /* 0x000000690fd77824 */ /* 0x040fe200078e02ff */
[-C--:B------:R-:W-:Y:S01]  /*0630*/  LEA.HI.X.SX32 R237, R68, R239.reuse, 0x1, P4 ;  /* 0x000000ef44ed7211 */ /* 0x080fe200020f0eff */
[----:B------:R-:W-:Y:S01]  /*0640*/  IMAD R207, R15, 0x51, RZ ;  /* 0x000000510fcf7824 */ /* 0x000fe200078e02ff */
[-C--:B------:R-:W-:Y:S01]  /*0650*/  IADD3 R220, P5, R221, R238.reuse, RZ ;  /* 0x000000eedddc7210 */ /* 0x080fe20007fbe0ff */
[----:B------:R-:W-:Y:S01]  /*0660*/  IMAD R173, R15, 0x22, RZ ;  /* 0x000000220fad7824 */ /* 0x000fe200078e02ff */
[-C--:B------:R-:W-:Y:S01]  /*0670*/  LEA.HI.X.SX32 R13, R151, R239.reuse, 0x1, P0 ;  /* 0x000000ef970d7211 */ /* 0x080fe200000f0eff */
[----:B------:R-:W-:Y:S01]  /*0680*/  IMAD R205, R15, 0x49, RZ ;  /* 0x000000490fcd7824 */ /* 0x000fe200078e02ff */
[-C--:B------:R-:W-:Y:S01]  /*0690*/  IADD3 R222, P4, R223, R238.reuse, RZ ;  /* 0x000000eedfde7210 */ /* 0x080fe20007f9e0ff */
[C---:B------:R-:W-:Y:S01]  /*06a0*/  IMAD R18, R15.reuse, 0x71, RZ ;  /* 0x000000710f127824 */ /* 0x040fe200078e02ff */
[-C--:B------:R-:W-:Y:S01]  /*06b0*/  LEA.HI.X.SX32 R227, R120, R239.reuse, 0x1, P3 ;  /* 0x000000ef78e37211 */ /* 0x080fe200018f0eff */
[----:B------:R-:W-:Y:S01]  /*06c0*/  IMAD R191, R15, 0x21, RZ ;  /* 0x000000210fbf7824 */ /* 0x000fe200078e02ff */
[-C--:B------:R-:W-:Y:S01]  /*06d0*/  LEA.HI.X.SX32 R211, R99, R239.reuse, 0x1, P6 ;  /* 0x000000ef63d37211 */ /* 0x080fe200030f0eff */
[----:B------:R-:W-:Y:S01]  /*06e0*/  IMAD R209, R15, 0x59, RZ ;  /* 0x000000590fd17824 */ /* 0x000fe200078e02ff */
[-C--:B------:R-:W-:Y:S01]  /*06f0*/  LEA.HI.X.SX32 R195, R113, R239.reuse, 0x1, P1 ;  /* 0x000000ef71c37211 */ /* 0x080fe200008f0eff */
[C---:B------:R-:W-:Y:S01]  /*0700*/  IMAD R133, R15.reuse, 0x32, RZ ;  /* 0x000000320f857824 */ /* 0x040fe200078e02ff */
[-C--:B------:R-:W-:Y:S01]  /*0710*/  IADD3 R212, P3, R212, R238.reuse, RZ ;  /* 0x000000eed4d47210 */ /* 0x080fe20007f7e0ff */
[----:B------:R-:W-:Y:S01]  /*0720*/  IMAD R175, R15, 0x72, RZ ;  /* 0x000000720faf7824 */ /* 0x000fe200078e02ff */
[-C--:B------:R-:W-:Y:S01]  /*0730*/  IADD3 R204, P6, R185, R238.reuse, RZ ;  /* 0x000000eeb9cc7210 */ /* 0x080fe20007fde0ff */
[----:B------:R-:W-:Y:S01]  /*0740*/  IMAD R165, R15, 0x11, RZ ;  /* 0x000000110fa57824 */ /* 0x000fe200078e02ff */
[----:B------:R-:W-:Y:S01]  /*0750*/  IADD3 R218, P1, R219, R238, RZ ;  /* 0x000000eedbda7210 */ /* 0x000fe20007f3e0ff */
[----:B------:R-:W-:Y:S01]  /*0760*/  IMAD R181, R15, 0x52, RZ ;  /* 0x000000520fb57824 */ /* 0x000fe200078e02ff */
[-C--:B------:R-:W-:Y:S01]  /*0770*/  LEA.HI.X.SX32 R215, R215, R239.reuse, 0x1, P2 ;  /* 0x000000efd7d77211 */ /* 0x080fe200010f0eff */
[----:B------:R-:W5:Y:S01]  /*0780*/  LDG.E.U16 R6, desc[UR14][R6.64] ;  /* 0x0000000e06067981 */ /* 0x000f62000c1e1500 */
[----:B------:R-:W-:-:S02]  /*0790*/  LEA.HI.X.SX32 R221, R207, R239, 0x1, P5 ;  /* 0x000000efcfdd7211 */ /* 0x000fc400028f0eff */
[-C--:B------:R-:W-:Y:S01]  /*07a0*/  IADD3 R208, P2, R173, R238.reuse, RZ ;  /* 0x000000eeadd07210 */ /* 0x080fe20007f5e0ff */
[----:B------:R0:W5:Y:S01]  /*07b0*/  LDG.E.U16 R240, desc[UR14][R16.64] ;  /* 0x0000000e10f07981 */ /* 0x000162000c1e1500 */
[-C--:B------:R-:W-:Y:S01]  /*07c0*/  LEA.HI.X.SX32 R223, R205, R239.reuse, 0x1, P4 ;  /* 0x000000efcddf7211 */ /* 0x080fe200020f0eff */
[----:B------:R-:W-:Y:S01]  /*07d0*/  IMAD R225, R15, 0x82, RZ ;  /* 0x000000820fe17824 */ /* 0x000fe200078e02ff */
[-C--:B------:R-:W-:Y:S01]  /*07e0*/  IADD3 R188, P5, R213, R238.reuse, RZ ;  /* 0x000000eed5bc7210 */ /* 0x080fe20007fbe0ff */
[----:B------:R-:W-:Y:S01]  /*07f0*/  IMAD R189, R15, 0x19, RZ ;  /* 0x000000190fbd7824 */ /* 0x000fe200078e02ff */
[-C--:B------:R-:W-:Y:S01]  /*0800*/  LEA.HI.X.SX32 R213, R18, R239.reuse, 0x1, P3 ;  /* 0x000000ef12d57211 */ /* 0x080fe200018f0eff */
[----:B------:R1:W5:Y:S01]  /*0810*/  LDG.E.U16 R7, desc[UR14][R12.64] ;  /* 0x0000000e0c077981 */ /* 0x000362000c1e1500 */
[-C--:B------:R-:W-:Y:S01]  /*0820*/  LEA.HI.X.SX32 R205, R191, R239.reuse, 0x1, P6 ;  /* 0x000000efbfcd7211 */ /* 0x080fe200030f0eff */
[----:B------:R-:W-:Y:S01]  /*0830*/  IMAD R177, R15, 0x62, RZ ;  /* 0x000000620fb17824 */ /* 0x000fe200078e02ff */
[-C--:B------:R-:W-:Y:S01]  /*0840*/  LEA.HI.X.SX32 R219, R209, R239.reuse, 0x1, P1 ;  /* 0x000000efd1db7211 */ /* 0x080fe200008f0eff */
[----:B0-----:R-:W-:Y:S01]  /*0850*/  IMAD R16, R15, 0x39, RZ ;  /* 0x000000390f107824 */ /* 0x001fe200078e02ff */
[-C--:B------:R-:W-:Y:S01]  /*0860*/  IADD3 R206, P3, R133, R238.reuse, RZ ;  /* 0x000000ee85ce7210 */ /* 0x080fe20007f7e0ff */
[----:B------:R-:W-:Y:S01]  /*0870*/  IMAD R193, R15, 0x29, RZ ;  /* 0x000000290fc17824 */ /* 0x000fe200078e02ff */
[-C--:B------:R-:W-:Y:S01]  /*0880*/  IADD3 R164, P6, R175, R238.reuse, RZ ;  /* 0x000000eeafa47210 */ /* 0x080fe20007fde0ff */
[----:B------:R-:W-:Y:S01]  /*0890*/  IMAD.SHL.U32 R125, R15, 0x2, RZ ;  /* 0x000000020f7d7824 */ /* 0x000fe200078e00ff */
[-C--:B------:R-:W-:Y:S01]  /*08a0*/  LEA.HI.X.SX32 R209, R165, R239.reuse, 0x1, P2 ;  /* 0x000000efa5d17211 */ /* 0x080fe200010f0eff */
[----:B-1----:R-:W-:Y:S01]  /*08b0*/  IMAD R12, R15, 0x24, RZ ;  /* 0x000000240f0c7824 */ /* 0x002fe200078e02ff */
[-C--:B------:R-:W-:Y:S01]  /*08c0*/  IADD3 R202, P2, R181, R238.reuse, RZ ;  /* 0x000000eeb5ca7210 */ /* 0x080fe20007f5e0ff */
[----:B------:R-:W-:Y:S01]  /*08d0*/  IMAD R201, R15, 0x41, RZ ;  /* 0x000000410fc97824 */ /* 0x000fe200078e02ff */
[-C--:B------:R-:W-:Y:S01]  /*08e0*/  IADD3 R224, P0, R225, R238.reuse, RZ ;  /* 0x000000eee1e07210 */ /* 0x080fe20007f1e0ff */
[----:B------:R-:W-:Y:S01]  /*08f0*/  IMAD R197, R15, 0x31, RZ ;  /* 0x000000310fc57824 */ /* 0x000fe200078e02ff */
[-C--:B------:R-:W-:Y:S01]  /*0900*/  LEA.HI.X.SX32 R207, R189, R239.reuse, 0x1, P3 ;  /* 0x000000efbdcf7211 */ /* 0x080fe200018f0eff */
[C---:B------:R-:W-:Y:S01]  /*0910*/  IMAD R186, R15.reuse, 0x84, RZ ;  /* 0x000000840fba7824 */ /* 0x040fe200078e02ff */
[-C--:B------:R-:W-:Y:S01]  /*0920*/  LEA.HI.X.SX32 R165, R16, R239.reuse, 0x1, P6 ;  /* 0x000000ef10a57211 */ /* 0x080fe200030f0eff */
[----:B------:R-:W-:Y:S01]  /*0930*/  IMAD R14, R15, 0x34, RZ ;  /* 0x000000340f0e7824 */ /* 0x000fe200078e02ff */
[-C--:B------:R-:W-:Y:S01]  /*0940*/  IADD3 R190, P4, R203, R238.reuse, RZ ;  /* 0x000000eecbbe7210 */ /* 0x080fe20007f9e0ff */
[----:B------:R-:W-:Y:S01]  /*0950*/  IMAD R184, R15, 0x94, RZ ;  /* 0x000000940fb87824 */ /* 0x000fe200078e02ff */
[-C--:B------:R-:W-:Y:S01]  /*0960*/  IADD3 R200, P3, R177, R238.reuse, RZ ;  /* 0x000000eeb1c87210 */ /* 0x080fe20007f7e0ff */
[----:B------:R-:W-:Y:S01]  /*0970*/  IMAD R182, R15, 0xa4, RZ ;  /* 0x000000a40fb67824 */ /* 0x000fe200078e02ff */
[-C--:B------:R-:W-:Y:S01]  /*0980*/  IADD3 R192, P6, R12, R238.reuse, RZ ;  /* 0x000000ee0cc07210 */ /* 0x080fe20007fde0ff */
[----:B------:R0:W5:Y:S01]  /*0990*/  LDG.E.U16 R241, desc[UR14][R10.64] ;  /* 0x0000000e0af17981 */ /* 0x000162000c1e1500 */
[-C--:B------:R-:W-:Y:S01]  /*09a0*/  LEA.HI.X.SX32 R203, R193, R239.reuse, 0x1, P2 ;  /* 0x000000efc1cb7211 */ /* 0x080fe200010f0eff */
[----:B------:R-:W-:Y:S01]  /*09b0*/  IMAD R180, R15, 0xb4, RZ ;  /* 0x000000b40fb47824 */ /* 0x000fe200078e02ff */
[-C--:B------:R-:W-:Y:S01]  /*09c0*/  IADD3 R198, P2, R125, R238.reuse, RZ ;  /* 0x000000ee7dc67210 */ /* 0x080fe20007f5e0ff */
[----:B------:R-:W-:Y:S01]  /*09d0*/  IMAD R94, R15, 0x4a, RZ ;  /* 0x0000004a0f5e7824 */ /* 0x000fe200078e02ff */
[-C--:B------:R-:W-:Y:S01]  /*09e0*/  LEA.HI.X.SX32 R225, R201, R239.reuse, 0x1, P0 ;  /* 0x000000efc9e17211 */ /* 0x080fe200000f0eff */
[C---:B------:R-:W-:Y:S01]  /*09f0*/  IMAD R178, R15.reuse, 0xc4, RZ ;  /* 0x000000c40fb27824 */ /* 0x040fe200078e02ff */
[-C--:B------:R-:W-:Y:S01]  /*0a00*/  IADD3 R186, P1, R186, R238.reuse, RZ ;  /* 0x000000eebaba7210 */ /* 0x080fe20007f3e0ff */
[----:B------:R-:W-:Y:S01]  /*0a10*/  IMAD R183, R15, 0x86, RZ ;  /* 0x000000860fb77824 */ /* 0x000fe200078e02ff */
[-C--:B------:R-:W-:Y:S01]  /*0a20*/  LEA.HI.X.SX32 R201, R197, R239.reuse, 0x1, P3 ;  /* 0x000000efc5c97211 */ /* 0x080fe200018f0eff */
[----:B0-----:R-:W-:Y:S01]  /*0a30*/  IMAD R10, R15, 0x1a, RZ ;  /* 0x0000001a0f0a7824 */ /* 0x001fe200078e02ff */
[-C--:B------:R-:W-:Y:S01]  /*0a40*/  LEA.HI.X.SX32 R193, R187, R239.reuse, 0x1, P6 ;  /* 0x000000efbbc17211 */ /* 0x080fe200030f0eff */
[C---:B------:R-:W-:Y:S01]  /*0a50*/  IMAD R92, R15.reuse, 0x5a, RZ ;  /* 0x0000005a0f5c7824 */ /* 0x040fe200078e02ff */
[-C--:B------:R-:W-:Y:S01]  /*0a60*/  IADD3 R184, P3, R184, R238.reuse, RZ ;  /* 0x000000eeb8b87210 */ /* 0x080fe20007f7e0ff */
[C---:B------:R-:W-:Y:S01]  /*0a70*/  IMAD R176, R15.reuse, 0xd4, RZ ;  /* 0x000000d40fb07824 */ /* 0x040fe200078e02ff */
[-C--:B------:R-:W-:Y:S01]  /*0a80*/  IADD3 R98, P6, R14, R238.reuse, RZ ;  /* 0x000000ee0e627210 */ /* 0x080fe20007fde0ff */
[C---:B------:R-:W-:Y:S01]  /*0a90*/  IMAD R179, R15.reuse, 0xa6, RZ ;  /* 0x000000a60fb37824 */ /* 0x040fe200078e02ff */
[CC--:B------:R-:W-:Y:S01]  /*0aa0*/  LEA.HI.X.SX32 R199, R15.reuse, R239.reuse, 0x1, P2 ;  /* 0x000000ef0fc77211 */ /* 0x0c0fe200010f0eff */
[C---:B------:R-:W-:Y:S01]  /*0ab0*/  IMAD R117, R15.reuse, 0x44, RZ ;  /* 0x000000440f757824 */ /* 0x040fe200078e02ff */
[-C--:B------:R-:W-:Y:S01]  /*0ac0*/  IADD3 R182, P2, R182, R238.reuse, RZ ;  /* 0x000000eeb6b67210 */ /* 0x080fe20007f5e0ff */
[C---:B------:R-:W-:Y:S01]  /*0ad0*/  IMAD R196, R15.reuse, 0xf2, RZ ;  /* 0x000000f20fc47824 */ /* 0x040fe200078e02ff */
[-C--:B------:R-:W-:Y:S01]  /*0ae0*/  LEA.HI.X.SX32 R191, R12, R239.reuse, 0x1, P4 ;  /* 0x000000ef0cbf7211 */ /* 0x080fe200020f0eff */
[C---:B------:R-:W-:Y:S01]  /*0af0*/  IMAD R107, R15.reuse, 0x6a, RZ ;  /* 0x0000006a0f6b7824 */ /* 0x040fe200078e02ff */
[-C--:B------:R-:W-:Y:S01]  /*0b00*/  IADD3 R180, P4, R180, R238.reuse, RZ ;  /* 0x000000eeb4b47210 */ /* 0x080fe20007f9e0ff */
[----:B------:R-:W-:Y:S01]  /*0b10*/  IMAD R97, R15, 0x2a, RZ ;  /* 0x0000002a0f617824 */ /* 0x000fe200078e02ff */
[-C--:B------:R-:W-:Y:S01]  /*0b20*/  LEA.HI.X.SX32 R187, R185, R239.reuse, 0x1, P1 ;  /* 0x000000efb9bb7211 */ /* 0x080fe200008f0eff */
[C---:B------:R-:W-:Y:S01]  /*0b30*/  IMAD R22, R15.reuse, 0x79, RZ ;  /* 0x000000790f167824 */ /* 0x040fe200078e02ff */
[-C--:B------:R-:W-:Y:S01]  /*0b40*/  LEA.HI.X.SX32 R99, R10, R239.reuse, 0x1, P6 ;  /* 0x000000ef0a637211 */ /* 0x080fe200030f0eff */
[C---:B------:R-:W-:Y:S01]  /*0b50*/  IMAD R109, R15.reuse, 0x64, RZ ;  /* 0x000000640f6d7824 */ /* 0x040fe200078e02ff */
[-C--:B------:R-:W-:Y:S01]  /*0b60*/  LEA.HI.X.SX32 R185, R94, R239.reuse, 0x1, P3 ;  /* 0x000000ef5eb97211 */ /* 0x080fe200018f0eff */
[C---:B------:R-:W-:Y:S01]  /*0b70*/  IMAD R171, R15.reuse, 0x15, RZ ;  /* 0x000000150fab7824 */ /* 0x040fe200078e02ff */
[-C--:B------:R-:W-:Y:S01]  /*0b80*/  IADD3 R178, P6, R178, R238.reuse, RZ ;  /* 0x000000eeb2b27210 */ /* 0x080fe20007fde0ff */
[----:B------:R-:W-:Y:S01]  /*0b90*/  IMAD R105, R15, 0x74, RZ ;  /* 0x000000740f697824 */ /* 0x000fe200078e02ff */
        /* <DEDUP_REMOVED lines=13> */
[----:B------:R-:W-:Y:S01]  /*0c70*/  IMAD R131, R15, 0x6, RZ ;  /* 0x000000060f837824 */ /* 0x000fe200078e02ff */
[-C--:B------:R-:W-:Y:S01]  /*0c80*/  IADD3 R172, P6, R117, R238.reuse, RZ ;  /* 0x000000ee75ac7210 */ /* 0x080fe20007fde0ff */
[C---:B------:R-:W-:Y:S01]  /*0c90*/  IMAD R174, R15.reuse, 0xe4, RZ ;  /* 0x000000e40fae7824 */ /* 0x040fe200078e02ff */
[-C--:B------:R-:W-:Y:S01]  /*0ca0*/  IADD3 R196, P0, R196, R238.reuse, RZ ;  /* 0x000000eec4c47210 */ /* 0x080fe20007f1e0ff */
[----:B------:R-:W-:Y:S01]  /*0cb0*/  IMAD R153, R15, 0x6b, RZ ;  /* 0x0000006b0f997824 */ /* 0x000fe200078e02ff */
[-C--:B------:R-:W-:Y:S01]  /*0cc0*/  LEA.HI.X.SX32 R177, R107, R239.reuse, 0x1, P5 ;  /* 0x000000ef6bb17211 */ /* 0x080fe200028f0eff */
        /* <DEDUP_REMOVED lines=8> */
[C---:B------:R-:W-:Y:S01]  /*0d50*/  IMAD R73, R15.reuse, 0x36, RZ ;  /* 0x000000360f497824 */ /* 0x040fe200078e02ff */
[-C--:B------:R-:W-:Y:S01]  /*0d60*/  IADD3 R126, P0, R10, R238.reuse, RZ ;  /* 0x000000ee0a7e7210 */ /* 0x080fe20007f1e0ff */
[----:B------:R-:W-:Y:S01]  /*0d70*/  IMAD R111, R15, 0x54, RZ ;  /* 0x000000540f6f7824 */ /* 0x000fe200078e02ff */
[----:B------:R-:W-:Y:S01]  /*0d80*/  LEA.HI.X.SX32 R171, R171, R239, 0x1, P5 ;  /* 0x000000efabab7211 */ /* 0x000fe200028f0eff */
[----:B------:R-:W5:Y:S01]  /*0d90*/  LDG.E.U16 R4, desc[UR14][R4.64] ;  /* 0x0000000e04047981 */ /* 0x000f62000c1e1500 */
[----:B------:R-:W-:-:S02]  /*0da0*/  IADD3 R168, P5, R105, R238, RZ ;  /* 0x000000ee69a87210 */ /* 0x000fc40007fbe0ff */
[-C--:B------:R-:W-:Y:S01]  /*0db0*/  LEA.HI.X.SX32 R133, R133, R239.reuse, 0x1, P6 ;  /* 0x000000ef85857211 */ /* 0x080fe200030f0eff */
[----:B------:R-:W-:Y:S01]  /*0dc0*/  IMAD R163, R15, 0x43, RZ ;  /* 0x000000430fa37824 */ /* 0x000fe200078e02ff */
[-C--:B------:R-:W-:Y:S01]  /*0dd0*/  LEA.HI.X.SX32 R127, R127, R239.reuse, 0x1, P0 ;  /* 0x000000ef7f7f7211 */ /* 0x080fe200000f0eff */
[----:B------:R-:W-:Y:S01]  /*0de0*/  IMAD R159, R15, 0x53, RZ ;  /* 0x000000530f9f7824 */ /* 0x000fe200078e02ff */
[-C--:B------:R-:W-:Y:S01]  /*0df0*/  IADD3 R154, P6, R169, R238.reuse, RZ ;  /* 0x000000eea99a7210 */ /* 0x080fe20007fde0ff */
[C---:B------:R-:W-:Y:S01]  /*0e00*/  IMAD R147, R15.reuse, 0xb, RZ ;  /* 0x0000000b0f937824 */ /* 0x040fe200078e02ff */
[-C--:B------:R-:W-:Y:S01]  /*0e10*/  LEA R124, P0, R15, R238.reuse, 0x2 ;  /* 0x000000ee0f7c7211 */ /* 0x080fe200078010ff */
[----:B------:R0:W5:Y:S01]  /*0e20*/  LDG.E.U16 R5, desc[UR14][R8.64] ;  /* 0x0000000e08057981 */ /* 0x000162000c1e1500 */
[-C--:B------:R-:W-:Y:S02]  /*0e30*/  LEA.HI.X.SX32 R169, R66, R239.reuse, 0x1, P5 ;  /* 0x000000ef42a97211 */ /* 0x080fe400028f0eff */
[-C--:B------:R-:W-:Y:S01]  /*0e40*/  IADD3 R152, P5, R167, R238.reuse, RZ ;  /* 0x000000eea7987210 */ /* 0x080fe20007fbe0ff */
[----:B------:R-:W-:Y:S01]  /*0e50*/  IMAD R45, R15, 0x46, RZ ;  /* 0x000000460f2d7824 */ /* 0x000fe200078e02ff */
[-C--:B------:R-:W-:Y:S01]  /*0e60*/  LEA.HI.X.SX32 R155, R155, R239.reuse, 0x1, P6 ;  /* 0x000000ef9b9b7211 */ /* 0x080fe200030f0eff */
[----:B------:R-:W-:Y:S01]  /*0e70*/  IMAD R134, R15, 0xf6, RZ ;  /* 0x000000f60f867824 */ /* 0x000fe200078e02ff */
[-C--:B------:R-:W-:Y:S01]  /*0e80*/  LEA.HI.X.SX32 R125, R125, R239.reuse, 0x1, P0 ;  /* 0x000000ef7d7d7211 */ /* 0x080fe200000f0eff */
[C---:B------:R-:W-:Y:S01]  /*0e90*/  IMAD R143, R15.reuse, 0x1b, RZ ;  /* 0x0000001b0f8f7824 */ /* 0x040fe200078e02ff */
[-C--:B------:R-:W-:Y:S01]  /*0ea0*/  IADD3 R166, P1, R166, R238.reuse, RZ ;  /* 0x000000eea6a67210 */ /* 0x080fe20007f3e0ff */
[----:B0-----:R-:W-:Y:S01]  /*0eb0*/  IMAD R8, R15, 0x73, RZ ;  /* 0x000000730f087824 */ /* 0x001fe200078e02ff */
[-C--:B------:R-:W-:Y:S01]  /*0ec0*/  IADD3 R148, P6, R131, R238.reuse, RZ ;  /* 0x000000ee83947210 */ /* 0x080fe20007fde0ff */
[C---:B------:R-:W-:Y:S01]  /*0ed0*/  IMAD R115, R15.reuse, 0x26, RZ ;  /* 0x000000260f737824 */ /* 0x040fe200078e02ff */
        /* <DEDUP_REMOVED lines=16> */
[-C--:B------:R-:W-:Y:S01]  /*0fe0*/  IADD3 R96, P0, R111, R238.reuse, RZ ;  /* 0x000000ee6f607210 */ /* 0x080fe20007f1e0ff */
[----:B------:R-:W-:Y:S01]  /*0ff0*/  IMAD R103, R15, 0x33, RZ ;  /* 0x000000330f677824 */ /* 0x000fe200078e02ff */
        /* <DEDUP_REMOVED lines=21> */
[C---:B------:R-:W-:Y:S01]  /*1150*/  IMAD R112, R15.reuse, 0xa8, RZ ;  /* 0x000000a80f707824 */ /* 0x040fe200078e02ff */
[-C--:B------:R-:W-:Y:S01]  /*1160*/  IADD3 R156, P0, R156, R238.reuse, RZ ;  /* 0x000000ee9c9c7210 */ /* 0x080fe20007f1e0ff */
[C---:B------:R-:W-:Y:S01]  /*1170*/  IMAD R61, R15.reuse, 0x4c, RZ ;  /* 0x0000004c0f3d7824 */ /* 0x040fe200078e02ff */
[-C--:B------:R-:W-:Y:S01]  /*1180*/  IADD3 R160, P2, R160, R238.reuse, RZ ;  /* 0x000000eea0a07210 */ /* 0x080fe20007f5e0ff */
[----:B------:R-:W-:Y:S01]  /*1190*/  IMAD.SHL.U32 R119, R15, 0x4, RZ ;  /* 0x000000040f777824 */ /* 0x000fe200078e00ff */
        /* <DEDUP_REMOVED lines=19> */
[C---:B------:R-:W-:Y:S01]  /*12d0*/  IMAD R91, R15.reuse, 0x35, RZ ;  /* 0x000000350f5b7824 */ /* 0x040fe200078e02ff */
[-C--:B------:R-:W-:Y:S01]  /*12e0*/  IADD3 R120, P0, R120, R238.reuse, RZ ;  /* 0x000000ee78787210 */ /* 0x080fe20007f1e0ff */
[C---:B------:R-:W-:Y:S01]  /*12f0*/  IMAD R84, R15.reuse, 0x9a, RZ ;  /* 0x0000009a0f547824 */ /* 0x040fe200078e02ff */
[-C--:B------:R-:W-:Y:S01]  /*1300*/  IADD3 R68, P2, R68, R238.reuse, RZ ;  /* 0x000000ee44447210 */ /* 0x080fe20007f5e0ff */
[----:B------:R-:W-:Y:S01]  /*1310*/  IMAD R35, R15, 0x1e, RZ ;  /* 0x0000001e0f237824 */ /* 0x000fe200078e02ff */
[-C--:B------:R-:W-:Y:S01]  /*1320*/  LEA.HI.X.SX32 R137, R137, R239.reuse, 0x1, P5 ;  /* 0x000000ef89897211 */ /* 0x080fe200028f0eff */
[----:B------:R-:W-:Y:S01]  /*1330*/  IMAD R101, R15, 0x7, RZ ;  /* 0x000000070f657824 */ /* 0x000fe200078e02ff */
[-C--:B------:R-:W-:Y:S01]  /*1340*/  LEA.HI.X.SX32 R123, R123, R239.reuse, 0x1, P3 ;  /* 0x000000ef7b7b7211 */ /* 0x080fe200018f0eff */
[C---:B------:R-:W-:Y:S01]  /*1350*/  IMAD R93, R15.reuse, 0x2d, RZ ;  /* 0x0000002d0f5d7824 */ /* 0x040fe200078e02ff */
[-C--:B------:R-:W-:Y:S01]  /*1360*/  IADD3 R60, P5, R60, R238.reuse, RZ ;  /* 0x000000ee3c3c7210 */ /* 0x080fe20007fbe0ff */
[C---:B------:R-:W-:Y:S01]  /*1370*/  IMAD R62, R15.reuse, 0x8a, RZ ;  /* 0x0000008a0f3e7824 */ /* 0x040fe200078e02ff */
[CC--:B------:R-:W-:Y:S01]  /*1380*/  LEA R118, P3, R15.reuse, R238.reuse, 0x3 ;  /* 0x000000ee0f767211 */ /* 0x0c0fe200078618ff */
        /* <DEDUP_REMOVED lines=8> */
[C---:B------:R-:W-:Y:S01]  /*1410*/  IMAD R82, R15.reuse, 0xaa, RZ ;  /* 0x000000aa0f527824 */ /* 0x040fe200078e02ff */
[-C--:B------:R-:W-:Y:S01]  /*1420*/  IADD3 R116, P1, R116, R238.reuse, RZ ;  /* 0x000000ee74747210 */ /* 0x080fe20007f3e0ff */
[C---:B------:R-:W-:Y:S01]  /*1430*/  IMAD R81, R15.reuse, 0x2e, RZ ;  /* 0x0000002e0f517824 */ /* 0x040fe200078e02ff */
[-C--:B------:R-:W-:Y:S01]  /*1440*/  IADD3 R112, P6, R112, R238.reuse, RZ ;  /* 0x000000ee70707210 */ /* 0x080fe20007fde0ff */
[C---:B------:R-:W-:Y:S01]  /*1450*/  IMAD R20, R15.reuse, 0xba, RZ ;  /* 0x000000ba0f147824 */ /* 0x040fe200078e02ff */
[-C--:B------:R-:W-:Y:S01]  /*1460*/  LEA.HI.X.SX32 R121, R34, R239.reuse, 0x1, P0 ;  /* 0x000000ef22797211 */ /* 0x080fe200000f0eff */
        /* <DEDUP_REMOVED lines=17> */
[----:B------:R-:W-:Y:S01]  /*1580*/  LEA.HI.X.SX32 R113, R111, R239, 0x1, P6 ;  /* 0x000000ef6f717211 */ /* 0x000fe200030f0eff */
[----:B------:R-:W-:Y:S01]  /*1590*/  IMAD R79, R15, 0xac, RZ ;  /* 0x000000ac0f4f7824 */ /* 0x000fe200078e02ff */
[-C--:B------:R-:W-:Y:S01]  /*15a0*/  IADD3 R106, P1, R106, R238.reuse, RZ ;  /* 0x000000ee6a6a7210 */ /* 0x080fe20007f3e0ff */
[----:B------:R-:W5:Y:S01]  /*15b0*/  LDG.E.U16 R236, desc[UR14][R236.64] ;  /* 0x0000000eecec7981 */ /* 0x000f62000c1e1500 */
[----:B------:R-:W-:-:S02]  /*15c0*/  IADD3 R72, P6, R57, R238, RZ ;  /* 0x000000ee39487210 */ /* 0x000fc40007fde0ff */
[-C--:B------:R-:W-:Y:S01]  /*15d0*/  LEA.HI.X.SX32 R115, R115, R239.reuse, 0x1, P0 ;  /* 0x000000ef73737211 */ /* 0x080fe200000f0eff */
[----:B------:R-:W5:Y:S01]  /*15e0*/  LDG.E.U16 R234, desc[UR14][R234.64] ;  /* 0x0000000eeaea7981 */ /* 0x000f62000c1e1500 */
[-C--:B------:R-:W-:Y:S02]  /*15f0*/  LEA.HI.X.SX32 R111, R80, R239.reuse, 0x1, P2 ;  /* 0x000000ef506f7211 */ /* 0x080fe400010f0eff */
[-C--:B------:R-:W-:Y:S01]  /*1600*/  IADD3 R104, P0, R104, R238.reuse, RZ ;  /* 0x000000ee68687210 */ /* 0x080fe20007f1e0ff */
[----:B------:R-:W5:Y:S01]  /*1610*/  LDG.E.U16 R232, desc[UR14][R232.64] ;  /* 0x0000000ee8e87981 */ /* 0x000f62000c1e1500 */
[-C--:B------:R-:W-:Y:S02]  /*1620*/  IADD3 R66, P2, R66, R238.reuse, RZ ;  /* 0x000000ee42427210 */ /* 0x080fe40007f5e0ff */
[----:B------:R-:W-:Y:S01]  /*1630*/  LEA.HI.X.SX32 R57, R57, R239, 0x1, P3 ;  /* 0x000000ef39397211 */ /* 0x000fe200018f0eff */
[----:B------:R-:W5:Y:S01]  /*1640*/  LDG.E.U16 R230, desc[UR14][R230.64] ;  /* 0x0000000ee6e67981 */ /* 0x000f62000c1e1500 */
[----:B------:R-:W-:-:S02]  /*1650*/  IADD3 R90, P3, R107, R238, RZ ;  /* 0x000000ee6b5a7210 */ /* 0x000fc40007f7e0ff */
[-C--:B------:R-:W-:Y:S01]  /*1660*/  LEA.HI.X.SX32 R73, R73, R239.reuse, 0x1, P6 ;  /* 0x000000ef49497211 */ /* 0x080fe200030f0eff */
[----:B------:R-:W5:Y:S01]  /*1670*/  LDG.E.U16 R128, desc[UR14][R128.64] ;  /* 0x0000000e80807981 */ /* 0x000f62000c1e1500 */
[-C--:B------:R-:W-:Y:S02]  /*1680*/  LEA.HI.X.SX32 R107, R105, R239.reuse, 0x1, P1 ;  /* 0x000000ef696b7211 */ /* 0x080fe400008f0eff */
[-C--:B------:R-:W-:Y:S01]  /*1690*/  IADD3 R92, P6, R92, R238.reuse, RZ ;  /* 0x000000ee5c5c7210 */ /* 0x080fe20007fde0ff */
[----:B------:R-:W5:Y:S01]  /*16a0*/  LDG.E.U16 R228, desc[UR14][R228.64] ;  /* 0x0000000ee4e47981 */ /* 0x000f62000c1e1500 */
[----:B------:R-:W-:Y:S02]  /*16b0*/  IADD3 R100, P1, R37, R238, RZ ;  /* 0x000000ee25647210 */ /* 0x000fe40007f3e0ff */
[-C--:B------:R-:W-:Y:S01]  /*16c0*/  LEA.HI.X.SX32 R109, R109, R239.reuse, 0x1, P4 ;  /* 0x000000ef6d6d7211 */ /* 0x080fe200020f0eff */
[----:B------:R-:W5:Y:S01]  /*16d0*/  LDG.E.U16 R226, desc[UR14][R226.64] ;  /* 0x0000000ee2e27981 */ /* 0x000f62000c1e1500 */
[----:B------:R-:W-:-:S02]  /*16e0*/  LEA.HI.X.SX32 R105, R32, R239, 0x1, P0 ;  /* 0x000000ef20697211 */ /* 0x000fc400000f0eff */
[-C--:B------:R-:W-:Y:S01]  /*16f0*/  LEA.HI.X.SX32 R67, R67, R239.reuse, 0x1, P2 ;  /* 0x000000ef43437211 */ /* 0x080fe200010f0eff */
[----:B------:R-:W-:Y:S01]  /*1700*/  IMAD R75, R15, 0x65, RZ ;  /* 0x000000650f4b7824 */ /* 0x000fe200078e02ff */
[-C--:B------:R-:W-:Y:S01]  /*1710*/  IADD3 R94, P4, R94, R238.reuse, RZ ;  /* 0x000000ee5e5e7210 */ /* 0x080fe20007f9e0ff */
[----:B------:R-:W5:Y:S01]  /*1720*/  LDG.E.U16 R224, desc[UR14][R224.64] ;  /* 0x0000000ee0e07981 */ /* 0x000f62000c1e1500 */
[-C--:B------:R-:W-:Y:S02]  /*1730*/  IADD3 R88, P0, R88, R238.reuse, RZ ;  /* 0x000000ee58587210 */ /* 0x080fe40007f1e0ff */
[-C--:B------:R-:W-:Y:S01]  /*1740*/  IADD3 R84, P2, R84, R238.reuse, RZ ;  /* 0x000000ee54547210 */ /* 0x080fe20007f5e0ff */
[----:B------:R-:W5:Y:S01]  /*1750*/  LDG.E.U16 R222, desc[UR14][R222.64] ;  /* 0x0000000edede7981 */ /* 0x000f62000c1e1500 */
[-C--:B------:R-:W-:Y:S02]  /*1760*/  LEA.HI.X.SX32 R91, R91, R239.reuse, 0x1, P3 ;  /* 0x000000ef5b5b7211 */ /* 0x080fe400018f0eff */
[----:B------:R-:W-:Y:S01]  /*1770*/  IADD3 R86, P3, R35, R238, RZ ;  /* 0x000000ee23567210 */ /* 0x000fe20007f7e0ff */
[----:B------:R-:W5:Y:S01]  /*1780*/  LDG.E.U16 R220, desc[UR14][R220.64] ;  /* 0x0000000edcdc7981 */ /* 0x000f62000c1e1500 */
[----:B------:R-:W-:-:S02]  /*1790*/  LEA.HI.X.SX32 R101, R101, R239, 0x1, P1 ;  /* 0x000000ef65657211 */ /* 0x000fc400008f0eff */
[-C--:B------:R-:W-:Y:S01]  /*17a0*/  LEA.HI.X.SX32 R93, R93, R239.reuse, 0x1, P6 ;  /* 0x000000ef5d5d7211 */ /* 0x080fe200030f0eff */
[----:B------:R-:W5:Y:S01]  /*17b0*/  LDG.E.U16 R218, desc[UR14][R218.64] ;  /* 0x0000000edada7981 */ /* 0x000f62000c1e1500 */
[-C--:B------:R-:W-:Y:S02]  /*17c0*/  IADD3 R62, P1, R62, R238.reuse, RZ ;  /* 0x000000ee3e3e7210 */ /* 0x080fe40007f3e0ff */
[----:B------:R-:W-:Y:S01]  /*17d0*/  IADD3 R80, P6, R80, R238, RZ ;  /* 0x000000ee50507210 */ /* 0x000fe20007fde0ff */
[----:B------:R-:W5:Y:S01]  /*17e0*/  LDG.E.U16 R216, desc[UR14][R216.64] ;  /* 0x0000000ed8d87981 */ /* 0x000f62000c1e1500 */
[-C--:B------:R-:W-:Y:S02]  /*17f0*/  LEA.HI.X.SX32 R95, R95, R239.reuse, 0x1, P4 ;  /* 0x000000ef5f5f7211 */ /* 0x080fe400020f0eff */
[-C--:B------:R-:W-:Y:S01]  /*1800*/  LEA.HI.X.SX32 R89, R89, R239.reuse, 0x1, P0 ;  /* 0x000000ef59597211 */ /* 0x080fe200000f0eff */
[----:B------:R-:W5:Y:S01]  /*1810*/  LDG.E.U16 R214, desc[UR14][R214.64] ;  /* 0x0000000ed6d67981 */ /* 0x000f62000c1e1500 */
[----:B------:R-:W-:-:S02]  /*1820*/  LEA.HI.X.SX32 R85, R85, R239, 0x1, P2 ;  /* 0x000000ef55557211 */ /* 0x000fc400010f0eff */
[-C--:B------:R-:W-:Y:S01]  /*1830*/  IADD3 R82, P4, R82, R238.reuse, RZ ;  /* 0x000000ee52527210 */ /* 0x080fe20007f9e0ff */
[----:B------:R-:W5:Y:S01]  /*1840*/  LDG.E.U16 R212, desc[UR14][R212.64] ;  /* 0x0000000ed4d47981 */ /* 0x000f62000c1e1500 */
[-C--:B------:R-:W-:Y:S02]  /*1850*/  IADD3 R32, P0, R32, R238.reuse, RZ ;  /* 0x000000ee20207210 */ /* 0x080fe40007f1e0ff */
[-C--:B------:R-:W-:Y:S01]  /*1860*/  LEA.HI.X.SX32 R87, R87, R239.reuse, 0x1, P3 ;  /* 0x000000ef57577211 */ /* 0x080fe200018f0eff */
[----:B------:R-:W5:Y:S01]  /*1870*/  LDG.E.U16 R210, desc[UR14][R210.64] ;  /* 0x0000000ed2d27981 */ /* 0x000f62000c1e1500 */
[-C--:B------:R-:W-:Y:S02]  /*1880*/  IADD3 R58, P2, R81, R238.reuse, RZ ;  /* 0x000000ee513a7210 */ /* 0x080fe40007f5e0ff */
[-C--:B------:R-:W-:Y:S01]  /*1890*/  IADD3 R20, P3, R20, R238.reuse, RZ ;  /* 0x000000ee14147210 */ /* 0x080fe20007f7e0ff */
[----:B------:R-:W5:Y:S01]  /*18a0*/  LDG.E.U16 R208, desc[UR14][R208.64] ;  /* 0x0000000ed0d07981 */ /* 0x000f62000c1e1500 */
[-C--:B------:R-:W-:Y:S01]  /*18b0*/  LEA.HI.X.SX32 R63, R63, R239.reuse, 0x1, P1 ;  /* 0x000000ef3f3f7211 */ /* 0x080fe200008f0eff */
[----:B------:R-:W-:Y:S01]  /*18c0*/  IMAD R77, R15, 0xbc, RZ ;  /* 0x000000bc0f4d7824 */ /* 0x000fe200078e02ff */
[-C--:B------:R-:W-:Y:S01]  /*18d0*/  LEA.HI.X.SX32 R81, R81, R239.reuse, 0x1, P6 ;  /* 0x000000ef51517211 */ /* 0x080fe200030f0eff */
[----:B------:R-:W5:Y:S01]  /*18e0*/  LDG.E.U16 R206, desc[UR14][R206.64] ;  /* 0x0000000ecece7981 */ /* 0x000f62000c1e1500 */
[-C--:B------:R-:W-:Y:S01]  /*18f0*/  IADD3 R78, P1, R78, R238.reuse, RZ ;  /* 0x000000ee4e4e7210 */ /* 0x080fe20007f3e0ff */
[----:B------:R-:W-:Y:S01]  /*1900*/  IMAD R41, R15, 0x6d, RZ ;  /* 0x0000006d0f297824 */ /* 0x000fe200078e02ff */
[----:B------:R-:W-:Y:S01]  /*1910*/  IADD3 R54, P6, R33, R238, RZ ;  /* 0x000000ee21367210 */ /* 0x000fe20007fde0ff */
[----:B------:R-:W5:Y:S01]  /*1920*/  LDG.E.U16 R204, desc[UR14][R204.64] ;  /* 0x0000000ecccc7981 */ /* 0x000f62000c1e1500 */
[----:B------:R-:W-:Y:S01]  /*1930*/  IMAD R53, R15, 0x75, RZ ;  /* 0x000000750f357824 */ /* 0x000fe200078e02ff */
[----:B------:R-:W-:-:S02]  /*1940*/  LEA.HI.X.SX32 R83, R83, R239, 0x1, P4 ;  /* 0x000000ef53537211 */ /* 0x000fc400020f0eff */
[----:B------:R-:W5:Y:S01]  /*1950*/  LDG.E.U16 R202, desc[UR14][R202.64] ;  /* 0x0000000ecaca7981 */ /* 0x000f62000c1e1500 */
[----:B------:R-:W-:Y:S01]  /*1960*/  IMAD R49, R15, 0x7d, RZ ;  /* 0x0000007d0f317824 */ /* 0x000fe200078e02ff */
[-C--:B------:R-:W-:Y:S02]  /*1970*/  LEA.HI.X.SX32 R59, R59, R239.reuse, 0x1, P2 ;  /* 0x000000ef3b3b7211 */ /* 0x080fe400010f0eff */
[----:B------:R-:W5:Y:S01]  /*1980*/  LDG.E.U16 R200, desc[UR14][R200.64] ;  /* 0x0000000ec8c87981 */ /* 0x000f62000c1e1500 */
[----:B------:R-:W-:-:S03]  /*1990*/  LEA.HI.X.SX32 R33, R33, R239, 0x1, P0 ;  /* 0x000000ef21217211 */ /* 0x000fc600000f0eff */
[----:B------:R-:W5:Y:S01]  /*19a0*/  LDG.E.U16 R164, desc[UR14][R164.64] ;  /* 0x0000000ea4a47981 */ /* 0x000f62000c1e1500 */
[----:B------:R-:W-:-:S03]  /*19b0*/  IADD3 R40, P4, R40, R238, RZ ;  /* 0x000000ee28287210 */ /* 0x000fc60007f9e0ff */
[----:B------:R-:W5:Y:S01]  /*19c0*/  LDG.E.U16 R198, desc[UR14][R198.64] ;  /* 0x0000000ec6c67981 */ /* 0x000f62000c1e1500 */
[----:B------:R-:W-:-:S03]  /*19d0*/  IADD3 R76, P2, R76, R238, RZ ;  /* 0x000000ee4c4c7210 */ /* 0x000fc60007f5e0ff */
[----:B------:R-:W5:Y:S01]  /*19e0*/  LDG.E.U16 R196, desc[UR14][R196.64] ;  /* 0x0000000ec4c47981 */ /* 0x000f62000c1e1500 */
[-C--:B------:R-:W-:Y:S02]  /*19f0*/  IADD3 R74, P0, R251, R238.reuse, RZ ;  /* 0x000000eefb4a7210 */ /* 0x080fe40007f1e0ff */
[-C--:B------:R-:W-:Y:S01]  /*1a00*/  LEA.HI.X.SX32 R21, R21, R239.reuse, 0x1, P3 ;  /* 0x000000ef15157211 */ /* 0x080fe200018f0eff */
[----:B------:R-:W5:Y:S01]  /*1a10*/  LDG.E.U16 R192, desc[UR14][R192.64] ;  /* 0x0000000ec0c07981 */ /* 0x000f62000c1e1500 */
[-C--:B------:R-:W-:Y:S02]  /*1a20*/  IADD3 R50, P3, R79, R238.reuse, RZ ;  /* 0x000000ee4f327210 */ /* 0x080fe40007f7e0ff */
[----:B------:R-:W-:Y:S01]  /*1a30*/  LEA.HI.X.SX32 R79, R75, R239, 0x1, P1 ;  /* 0x000000ef4b4f7211 */ /* 0x000fe200008f0eff */
[----:B------:R-:W5:Y:S01]  /*1a40*/  LDG.E.U16 R98, desc[UR14][R98.64] ;  /* 0x0000000e62627981 */ /* 0x000f62000c1e1500 */
[----:B------:R-:W-:-:S03]  /*1a50*/  IADD3 R26, P1, R77, R238, RZ ;  /* 0x000000ee4d1a7210 */ /* 0x000fc60007f3e0ff */
[----:B------:R-:W5:Y:S01]  /*1a60*/  LDG.E.U16 R124, desc[UR14][R124.64] ;  /* 0x0000000e7c7c7981 */ /* 0x000f62000c1e1500 */
[----:B------:R-:W-:-:S03]  /*1a70*/  LEA.HI.X.SX32 R41, R41, R239, 0x1, P4 ;  /* 0x000000ef29297211 */ /* 0x000fc600020f0eff */
[----:B------:R-:W5:Y:S01]  /*1a80*/  LDG.E.U16 R186, desc[UR14][R186.64] ;  /* 0x0000000ebaba7981 */ /* 0x000f62000c1e1500 */
[----:B------:R-:W-:-:S03]  /*1a90*/  LEA.HI.X.SX32 R77, R53, R239, 0x1, P2 ;  /* 0x000000ef354d7211 */ /* 0x000fc600010f0eff */
[----:B------:R-:W5:Y:S01]  /*1aa0*/  LDG.E.U16 R184, desc[UR14][R184.64] ;  /* 0x0000000eb8b87981 */ /* 0x000f62000c1e1500 */
[----:B------:R-:W-:-:S03]  /*1ab0*/  LEA.HI.X.SX32 R75, R49, R239, 0x1, P0 ;  /* 0x000000ef314b7211 */ /* 0x000fc600000f0eff */
[----:B------:R-:W5:Y:S04]  /*1ac0*/  LDG.E.U16 R182, desc[UR14][R182.64] ;  /* 0x0000000eb6b67981 */ /* 0x000f68000c1e1500 */
        /* <DEDUP_REMOVED lines=54> */
[----:B------:R-:W5:Y:S01]  /*1e30*/  LDG.E.U16 R74, desc[UR14][R74.64] ;  /* 0x0000000e4a4a7981 */ /* 0x000f62000c1e1500 */
[----:B------:R-:W-:-:S02]  /*1e40*/  IMAD R29, R15, 0x4e, RZ ;  /* 0x0000004e0f1d7824 */ /* 0x000fc400078e02ff */
[C---:B------:R-:W-:Y:S02]  /*1e50*/  IMAD R55, R15.reuse, 0x1f, RZ ;  /* 0x0000001f0f377824 */ /* 0x040fe400078e02ff */
[C---:B------:R-:W-:Y:S02]  /*1e60*/  IMAD R51, R15.reuse, 0xdc, RZ ;  /* 0x000000dc0f337824 */ /* 0x040fe400078e02ff */
[----:B------:R-:W-:Y:S01]  /*1e70*/  IMAD R249, R15, 0x8c, RZ ;  /* 0x0000008c0ff97824 */ /* 0x000fe200078e02ff */
[----:B------:R-:W-:Y:S01]  /*1e80*/  IADD3 R52, P2, R29, R238, RZ ;  /* 0x000000ee1d347210 */ /* 0x000fe20007f5e0ff */
[C---:B------:R-:W-:Y:S02]  /*1e90*/  IMAD R39, R15.reuse, 0x27, RZ ;  /* 0x000000270f277824 */ /* 0x040fe400078e02ff */
[C---:B------:R-:W-:Y:S02]  /*1ea0*/  IMAD R27, R15.reuse, 0x8e, RZ ;  /* 0x0000008e0f1b7824 */ /* 0x040fe400078e02ff */
[----:B------:R-:W-:-:S02]  /*1eb0*/  IMAD R13, R15, 0x5e, RZ ;  /* 0x0000005e0f0d7824 */ /* 0x000fc400078e02ff */
        /* <DEDUP_REMOVED lines=19> */
[C---:B------:R-:W-:Y:S01]  /*1ff0*/  IADD3 R48, P2, R13.reuse, R238, RZ ;  /* 0x000000ee0d307210 */ /* 0x040fe20007f5e0ff */
[----:B------:R-:W5:Y:S01]  /*2000*/  LDG.E.U16 R130, desc[UR14][R130.64] ;  /* 0x0000000e82827981 */ /* 0x000f62000c1e1500 */
[-C--:B------:R-:W-:Y:S01]  /*2010*/  LEA.HI.X.SX32 R27, R13, R239.reuse, 0x1, P1 ;  /* 0x000000ef0d1b7211 */ /* 0x080fe200008f0eff */
[----:B------:R-:W-:Y:S01]  /*2020*/  IMAD R13, R15, 0x6e, RZ ;  /* 0x0000006e0f0d7824 */ /* 0x000fe200078e02ff */
[-C--:B------:R-:W-:Y:S01]  /*2030*/  LEA.HI.X.SX32 R35, R35, R239.reuse, 0x1, P5 ;  /* 0x000000ef23237211 */ /* 0x080fe200028f0eff */
[----:B------:R-:W5:Y:S01]  /*2040*/  LDG.E.U16 R122, desc[UR14][R122.64] ;  /* 0x0000000e7a7a7981 */ /* 0x000f62000c1e1500 */
[----:B------:R-:W-:-:S02]  /*2050*/  LEA.HI.X.SX32 R71, R45, R239, 0x1, P6 ;  /* 0x000000ef2d477211 */ /* 0x000fc400030f0eff */
[-C--:B------:R-:W-:Y:S01]  /*2060*/  IADD3 R30, P5, R30, R238.reuse, RZ ;  /* 0x000000ee1e1e7210 */ /* 0x080fe20007fbe0ff */
[----:B------:R-:W5:Y:S01]  /*2070*/  LDG.E.U16 R114, desc[UR14][R114.64] ;  /* 0x0000000e72727981 */ /* 0x000f62000c1e1500 */
[-C--:B------:R-:W-:Y:S02]  /*2080*/  IADD3 R44, P6, R47, R238.reuse, RZ ;  /* 0x000000ee2f2c7210 */ /* 0x080fe40007fde0ff */
[-C--:B------:R-:W-:Y:S01]  /*2090*/  LEA.HI.X.SX32 R47, R9, R239.reuse, 0x1, P4 ;  /* 0x000000ef092f7211 */ /* 0x080fe200020f0eff */
[----:B------:R-:W-:Y:S01]  /*20a0*/  IMAD R9, R15, 0x37, RZ ;  /* 0x000000370f097824 */ /* 0x000fe200078e02ff */
[-C--:B------:R-:W-:Y:S01]  /*20b0*/  IADD3 R16, P1, R17, R238.reuse, RZ ;  /* 0x000000ee11107210 */ /* 0x080fe20007f3e0ff */
[----:B------:R-:W-:Y:S01]  /*20c0*/  IMAD R17, R15, 0xbe, RZ ;  /* 0x000000be0f117824 */ /* 0x000fe200078e02ff */
[-C--:B------:R-:W-:Y:S01]  /*20d0*/  LEA.HI.X.SX32 R49, R19, R239.reuse, 0x1, P2 ;  /* 0x000000ef13317211 */ /* 0x080fe200010f0eff */
[----:B------:R-:W-:Y:S01]  /*20e0*/  IMAD R19, R15, 0xce, RZ ;  /* 0x000000ce0f137824 */ /* 0x000fe200078e02ff */
[CC--:B------:R-:W-:Y:S01]  /*20f0*/  IADD3 R8, P4, R13.reuse, R238.reuse, RZ ;  /* 0x000000ee0d087210 */ /* 0x0c0fe20007f9e0ff */
[----:B------:R-:W5:Y:S01]  /*2100*/  LDG.E.U16 R72, desc[UR14][R72.64] ;  /* 0x0000000e48487981 */ /* 0x000f62000c1e1500 */
[-C--:B------:R-:W-:Y:S01]  /*2110*/  LEA.HI.X.SX32 R25, R13, R239.reuse, 0x1, P0 ;  /* 0x000000ef0d197211 */ /* 0x080fe200000f0eff */
[----:B------:R-:W-:Y:S01]  /*2120*/  IMAD R13, R15, 0x7e, RZ ;  /* 0x0000007e0f0d7824 */ /* 0x000fe200078e02ff */
[----:B------:R-:W-:Y:S01]  /*2130*/  LEA.HI.X.SX32 R31, R31, R239, 0x1, P5 ;  /* 0x000000ef1f1f7211 */ /* 0x000fe200028f0eff */
[----:B------:R-:W5:Y:S01]  /*2140*/  LDG.E.U16 R36, desc[UR14][R36.64] ;  /* 0x0000000e24247981 */ /* 0x000f62000c1e1500 */
[----:B------:R-:W-:-:S02]  /*2150*/  IADD3 R28, P5, R247, R238, RZ ;  /* 0x000000eef71c7210 */ /* 0x000fc40007fbe0ff */
[-C--:B------:R-:W-:Y:S01]  /*2160*/  LEA.HI.X.SX32 R9, R9, R239.reuse, 0x1, P4 ;  /* 0x000000ef09097211 */ /* 0x080fe200020f0eff */
[----:B------:R-:W5:Y:S01]  /*2170*/  LDG.E.U16 R34, desc[UR14][R34.64] ;  /* 0x0000000e22227981 */ /* 0x000f62000c1e1500 */
[-C--:B------:R-:W-:Y:S01]  /*2180*/  LEA.HI.X.SX32 R45, R11, R239.reuse, 0x1, P6 ;  /* 0x000000ef0b2d7211 */ /* 0x080fe200030f0eff */
[----:B------:R-:W-:Y:S01]  /*2190*/  IMAD R11, R15, 0x3f, RZ ;  /* 0x0000003f0f0b7824 */ /* 0x000fe200078e02ff */
[-C--:B------:R-:W-:Y:S01]  /*21a0*/  IADD3 R14, P4, R17, R238.reuse, RZ ;  /* 0x000000ee110e7210 */ /* 0x080fe20007f9e0ff */
[----:B------:R-:W-:Y:S01]  /*21b0*/  IMAD R17, R15, 0xde, RZ ;  /* 0x000000de0f117824 */ /* 0x000fe200078e02ff */
[----:B------:R-:W-:Y:S01]  /*21c0*/  LEA.HI.X.SX32 R29, R29, R239, 0x1, P5 ;  /* 0x000000ef1d1d7211 */ /* 0x000fe200028f0eff */
[----:B------:R-:W5:Y:S01]  /*21d0*/  LDG.E.U16 R80, desc[UR14][R80.64] ;  /* 0x0000000e50507981 */ /* 0x000f62000c1e1500 */
[-C--:B------:R-:W-:Y:S01]  /*21e0*/  IADD3 R12, P0, R19, R238.reuse, RZ ;  /* 0x000000ee130c7210 */ /* 0x080fe20007f1e0ff */
[----:B------:R-:W-:Y:S01]  /*21f0*/  IMAD R19, R15, 0xee, RZ ;  /* 0x000000ee0f137824 */ /* 0x000fe200078e02ff */
[-C--:B------:R-:W-:Y:S01]  /*2200*/  IADD3 R38, P6, R13, R238.reuse, RZ ;  /* 0x000000ee0d267210 */ /* 0x080fe20007fde0ff */
[----:B------:R-:W5:Y:S01]  /*2210*/  LDG.E.U16 R32, desc[UR14][R32.64] ;  /* 0x0000000e20207981 */ /* 0x000f62000c1e1500 */
[----:B------:R-:W-:-:S02]  /*2220*/  IADD3 R42, P5, R43, R238, RZ ;  /* 0x000000ee2b2a7210 */ /* 0x000fc40007fbe0ff */
[-C--:B------:R-:W-:Y:S01]  /*2230*/  LEA.HI.X.SX32 R39, R11, R239.reuse, 0x1, P6 ;  /* 0x000000ef0b277211 */ /* 0x080fe200030f0eff */
[----:B------:R-:W5:Y:S01]  /*2240*/  LDG.E.U16 R70, desc[UR14][R70.64] ;  /* 0x0000000e46467981 */ /* 0x000f62000c1e1500 */
[-C--:B------:R-:W-:Y:S02]  /*2250*/  IADD3 R18, P2, R23, R238.reuse, RZ ;  /* 0x000000ee17127210 */ /* 0x080fe40007f5e0ff */
[-C--:B------:R-:W-:Y:S01]  /*2260*/  IADD3 R10, P6, R17, R238.reuse, RZ ;  /* 0x000000ee110a7210 */ /* 0x080fe20007fde0ff */
[----:B------:R-:W-:Y:S01]  /*2270*/  IMAD R247, R15, 0x5f, RZ ;  /* 0x0000005f0ff77824 */ /* 0x000fe200078e02ff */
[----:B------:R-:W-:Y:S01]  /*2280*/  LEA.HI.X.SX32 R43, R13, R239, 0x1, P5 ;  /* 0x000000ef0d2b7211 */ /* 0x000fe200028f0eff */
[----:B------:R-:W-:Y:S01]  /*2290*/  IMAD R23, R15, 0x47, RZ ;  /* 0x000000470f177824 */ /* 0x000fe200078e02ff */
[----:B------:R-:W-:Y:S01]  /*22a0*/  IADD3 R238, P5, R19, R238, RZ ;  /* 0x000000ee13ee7210 */ /* 0x000fe20007fbe0ff */
[C---:B------:R-:W-:Y:S01]  /*22b0*/  IMAD R19, R15.reuse, 0x4f, RZ ;  /* 0x0000004f0f137824 */ /* 0x040fe200078e02ff */
[----:B------:R-:W5:Y:S01]  /*22c0*/  LDG.E.U16 R28, desc[UR14][R28.64] ;  /* 0x0000000e1c1c7981 */ /* 0x000f62000c1e1500 */
[----:B------:R-:W-:-:S02]  /*22d0*/  IMAD R17, R15, 0x57, RZ ;  /* 0x000000570f117824 */ /* 0x000fc400078e02ff */
[C---:B------:R-:W-:Y:S01]  /*22e0*/  IMAD R13, R15.reuse, 0x67, RZ ;  /* 0x000000670f0d7824 */ /* 0x040fe200078e02ff */
[----:B------:R-:W5:Y:S01]  /*22f0*/  LDG.E.U16 R50, desc[UR14][R50.64] ;  /* 0x0000000e32327981 */ /* 0x000f62000c1e1500 */
[----:B------:R-:W-:Y:S01]  /*2300*/  IMAD R11, R15, 0x6f, RZ ;  /* 0x0000006f0f0b7824 */ /* 0x000fe200078e02ff */
[-C--:B------:R-:W-:Y:S02]  /*2310*/  LEA.HI.X.SX32 R23, R23, R239.reuse, 0x1, P3 ;  /* 0x000000ef17177211 */ /* 0x080fe400018f0eff */
[-C--:B------:R-:W-:Y:S01]  /*2320*/  LEA.HI.X.SX32 R19, R19, R239.reuse, 0x1, P2 ;  /* 0x000000ef13137211 */ /* 0x080fe200010f0eff */
[----:B------:R-:W5:Y:S01]  /*2330*/  LDG.E.U16 R26, desc[UR14][R26.64] ;  /* 0x0000000e1a1a7981 */ /* 0x000f62000c1e1500 */
[-C--:B------:R-:W-:Y:S02]  /*2340*/  LEA.HI.X.SX32 R17, R17, R239.reuse, 0x1, P1 ;  /* 0x000000ef11117211 */ /* 0x080fe400008f0eff */
[-C--:B------:R-:W-:Y:S01]  /*2350*/  LEA.HI.X.SX32 R15, R247, R239.reuse, 0x1, P4 ;  /* 0x000000eff70f7211 */ /* 0x080fe200020f0eff */
[----:B------:R-:W5:Y:S01]  /*2360*/  LDG.E.U16 R46, desc[UR14][R46.64] ;  /* 0x0000000e2e2e7981 */ /* 0x000f62000c1e1500 */
[----:B------:R-:W-:-:S02]  /*2370*/  LEA.HI.X.SX32 R13, R13, R239, 0x1, P0 ;  /* 0x000000ef0d0d7211 */ /* 0x000fc400000f0eff */
[-C--:B------:R-:W-:Y:S01]  /*2380*/  LEA.HI.X.SX32 R11, R11, R239.reuse, 0x1, P6 ;  /* 0x000000ef0b0b7211 */ /* 0x080fe200030f0eff */
        /* <DEDUP_REMOVED lines=11> */
[----:B------:R0:W5:Y:S04]  /*2440*/  LDG.E.U16 R9, desc[UR14][R8.64] ;  /* 0x0000000e08097981 */ /* 0x000168000c1e1500 */
        /* <DEDUP_REMOVED lines=8> */
[----:B------:R-:W1:Y:S01]  /*24d0*/  S2UR UR4, SR_CgaCtaId ;  /* 0x00000000000479c3 */ /* 0x000e620000008800 */
[----:B------:R-:W-:Y:S01]  /*24e0*/  UMOV UR7, 0x400 ;  /* 0x0000040000077882 */ /* 0x000fe20000000000 */
[C---:B0-----:R-:W-:Y:S01]  /*24f0*/  IMAD.SHL.U32 R8, R248.reuse, 0x2, RZ ;  /* 0x00000002f8087824 */ /* 0x041fe200078e00ff */
[----:B------:R-:W-:-:S04]  /*2500*/  SHF.L.U32 R21, R248, 0x8, RZ ;  /* 0x00000008f8157819 */ /* 0x000fc800000006ff */
[----:B------:R-:W-:Y:S01]  /*2510*/  LOP3.LUT R21, R21, 0xc07e, R8, 0xc8, !PT ;  /* 0x0000c07e15157812 */ /* 0x000fe200078ec808 */
[----:B-1----:R-:W-:-:S09]  /*2520*/  ULEA UR7, UR4, UR7, 0x18 ;  /* 0x0000000704077291 */ /* 0x002fd2000f8ec03f */
[----:B----4-:R0:W-:Y:S04]  /*2530*/  STS.U16 [R21+UR7], R3 ;  /* 0x0000000315007988 */ /* 0x0101e80008000407 */
[----:B---3--:R-:W-:Y:S01]  /*2540*/  STS.U16 [R21+UR7+0x400], R2 ;  /* 0x0004000215007988 */ /* 0x008fe20008000407 */
[----:B0-----:R-:W-:-:S03]  /*2550*/  LOP3.LUT R3, R21, 0x10, RZ, 0x3c, !PT ;  /* 0x0000001015037812 */ /* 0x001fc600078e3cff */
[----:B--2---:R-:W-:Y:S04]  /*2560*/  STS.U16 [R21+UR7+0x800], R245 ;  /* 0x000800f515007988 */ /* 0x004fe80008000407 */
[----:B-----5:R-:W-:Y:S04]  /*2570*/  STS.U16 [R21+UR7+0x1000], R244 ;  /* 0x001000f415007988 */ /* 0x020fe80008000407 */
[----:B------:R-:W-:Y:S04]  /*2580*/  STS.U16 [R21+UR7+0x2000], R243 ;  /* 0x002000f315007988 */ /* 0x000fe80008000407 */
[----:B------:R-:W-:Y:S04]  /*2590*/  STS.U16 [R21+UR7+0x2400], R242 ;  /* 0x002400f215007988 */ /* 0x000fe80008000407 */
[----:B------:R-:W-:Y:S04]  /*25a0*/  STS.U16 [R21+UR7+0x1400], R241 ;  /* 0x001400f115007988 */ /* 0x000fe80008000407 */
[----:B------:R-:W-:Y:S04]  /*25b0*/  STS.U16 [R21+UR7+0x2800], R240 ;  /* 0x002800f015007988 */ /* 0x000fe80008000407 */
[----:B------:R0:W-:Y:S04]  /*25c0*/  STS.U16 [R21+UR7+0x2c00], R7 ;  /* 0x002c000715007988 */ /* 0x0001e80008000407 */
[----:B------:R-:W-:Y:S04]  /*25d0*/  STS.U16 [R21+UR7+0xc00], R236 ;  /* 0x000c00ec15007988 */ /* 0x000fe80008000407 */
[----:B------:R-:W-:Y:S01]  /*25e0*/  STS.U16 [R21+UR7+0x1800], R234 ;  /* 0x001800ea15007988 */ /* 0x000fe20008000407 */
[----:B0-----:R-:W-:-:S03]  /*25f0*/  LOP3.LUT R7, R21, 0x20, RZ, 0x3c, !PT ;  /* 0x0000002015077812 */ /* 0x001fc600078e3cff */
[----:B------:R-:W-:Y:S04]  /*2600*/  STS.U16 [R21+UR7+0x3000], R232 ;  /* 0x003000e815007988 */ /* 0x000fe80008000407 */
        /* <DEDUP_REMOVED lines=19> */
[----:B------:R0:W-:Y:S04]  /*2740*/  STS.U16 [R3+UR7+0x3c80], R196 ;  /* 0x003c80c403007988 */ /* 0x0001e80008000407 */
        /* <DEDUP_REMOVED lines=33> */
[----:B------:R0:W-:Y:S01]  /*2960*/  STS.U16 [R3+UR7+0x3d80], R134 ;  /* 0x003d808603007988 */ /* 0x0001e20008000407 */
[----:B------:R-:W-:-:S02]  /*2970*/  IMAD.MOV.U32 R2, RZ, RZ, 0x3f800000 ;  /* 0x3f800000ff027424 */ /* 0x000fc400078e00ff */
[----:B------:R-:W-:Y:S01]  /*2980*/  IMAD.MOV.U32 R8, RZ, RZ, 0x3f800000 ;  /* 0x3f800000ff087424 */ /* 0x000fe200078e00ff */
        /* <DEDUP_REMOVED lines=33> */
[----:B------:R-:W-:Y:S01]  /*2ba0*/  STL [R1+0x14c], R2 ;  /* 0x00014c0201007387 */ /* 0x000fe20000100800 */
[----:B0-----:R-:W-:-:S03]  /*2bb0*/  IMAD.MOV.U32 R3, RZ, RZ, 0x3f800000 ;  /* 0x3f800000ff037424 */ /* 0x001fc600078e00ff */
[----:B------:R-:W-:Y:S04]  /*2bc0*/  STL [R1+0x148], R8 ;  /* 0x0001480801007387 */ /* 0x000fe80000100800 */
[----:B------:R-:W-:Y:S04]  /*2bd0*/  STL [R1+0x144], R3 ;  /* 0x0001440301007387 */ /* 0x000fe80000100800 */
[----:B------:R-:W-:Y:S04]  /*2be0*/  STL [R1], RZ ;  /* 0x000000ff01007387 */ /* 0x000fe80000100800 */
[----:B------:R0:W-:Y:S04]  /*2bf0*/  STL [R1+0x140], R2 ;  /* 0x0001400201007387 */ /* 0x0001e80000100800 */
[----:B------:R-:W-:Y:S04]  /*2c00*/  STL [R1+0x4], RZ ;  /* 0x000004ff01007387 */ /* 0x000fe80000100800 */
        /* <DEDUP_REMOVED lines=53> */
[----:B------:R-:W-:Y:S01]  /*2f60*/  STL [R1+0xdc], RZ ;  /* 0x0000dcff01007387 */ /* 0x000fe20000100800 */
[----:B------:R-:W-:-:S03]  /*2f70*/  IMAD.SHL.U32 R0, R0, 0x100, RZ ;  /* 0x0000010000007824 */ /* 0x000fc600078e00ff */
[----:B------:R-:W-:Y:S04]  /*2f80*/  STL [R1+0xe0], RZ ;  /* 0x0000e0ff01007387 */ /* 0x000fe80000100800 */
[----:B------:R-:W-:Y:S04]  /*2f90*/  STL [R1+0xe4], RZ ;  /* 0x0000e4ff01007387 */ /* 0x000fe80000100800 */
[----:B------:R-:W-:Y:S04]  /*2fa0*/  STL [R1+0xe8], RZ ;  /* 0x0000e8ff01007387 */ /* 0x000fe80000100800 */
[----:B------:R-:W-:Y:S01]  /*2fb0*/  STL [R1+0xec], RZ ;  /* 0x0000ecff01007387 */ /* 0x000fe20000100800 */
[----:B0-----:R-:W-:-:S03]  /*2fc0*/  VIADD R2, R0, 0x100 ;  /* 0x0000010000027836 */ /* 0x001fc60000000000 */
[----:B------:R-:W-:Y:S04]  /*2fd0*/  STL [R1+0xf0], RZ ;  /* 0x0000f0ff01007387 */ /* 0x000fe80000100800 */
[----:B------:R-:W-:Y:S04]  /*2fe0*/  STL [R1+0xf4], RZ ;  /* 0x0000f4ff01007387 */ /* 0x000fe80000100800 */
[----:B------:R-:W-:Y:S04]  /*2ff0*/  STL [R1+0xf8], RZ ;  /* 0x0000f8ff01007387 */ /* 0x000fe80000100800 */
[----:B------:R-:W-:Y:S01]  /*3000*/  STL [R1+0xfc], RZ ;  /* 0x0000fcff01007387 */ /* 0x000fe20000100800 */
[----:B------:R-:W-:-:S02]  /*3010*/  ISETP.GE.AND P0, PT, R2, 0x1, PT ;  /* 0x000000010200780c */ /* 0x000fc40003f06270 */
[C---:B------:R-:W-:Y:S02]  /*3020*/  LOP3.LUT R5, R21.reuse, 0x60, RZ, 0x3c, !PT ;  /* 0x0000006015057812 */ /* 0x040fe400078e3cff */
[----:B------:R-:W-:-:S03]  /*3030*/  LOP3.LUT R21, R21, 0x70, RZ, 0x3c, !PT ;  /* 0x0000007015157812 */ /* 0x000fc600078e3cff */
        /* <DEDUP_REMOVED lines=16> */
[----:B------:R-:W-:-:S03]  /*3140*/  IMAD.MOV.U32 R4, RZ, RZ, -0x800000 ;  /* 0xff800000ff047424 */ /* 0x000fc600078e00ff */
[----:B------:R1:W-:Y:S01]  /*3150*/  STS.U16 [R21+UR7+0x380], R100 ;  /* 0x0003806415007988 */ /* 0x0003e20008000407 */
[----:B------:R-:W-:-:S03]  /*3160*/  IMAD.MOV.U32 R7, RZ, RZ, -0x800000 ;  /* 0xff800000ff077424 */ /* 0x000fc600078e00ff */
[----:B------:R1:W-:Y:S01]  /*3170*/  STS.U16 [R21+UR7+0x780], R86 ;  /* 0x0007805615007988 */ /* 0x0003e20008000407 */
[----:B------:R-:W-:-:S03]  /*3180*/  MOV R6, 0xff800000 ;  /* 0xff80000000067802 */ /* 0x000fc60000000f00 */
[----:B------:R1:W-:Y:S01]  /*3190*/  STS.U16 [R21+UR7+0xb80], R58 ;  /* 0x000b803a15007988 */ /* 0x0003e20008000407 */
[----:B0-----:R-:W-:-:S03]  /*31a0*/  IMAD.MOV.U32 R5, RZ, RZ, -0x800000 ;  /* 0xff800000ff057424 */ /* 0x001fc600078e00ff */
[----:B------:R1:W-:Y:S01]  /*31b0*/  STS.U16 [R21+UR7+0xf80], R54 ;  /* 0x000f803615007988 */ /* 0x0003e20008000407 */
[----:B------:R-:W-:-:S03]  /*31c0*/  CS2R R152, SRZ ;  /* 0x0000000000987805 */ /* 0x000fc6000001ff00 */
        /* <DEDUP_REMOVED lines=23> */
[----:B------:R-:W-:Y:S02]  /*3340*/  CS2R R176, SRZ ;  /* 0x0000000000b07805 */ /* 0x000fe4000001ff00 */
[----:B------:R-:W-:Y:S02]  /*3350*/  CS2R R178, SRZ ;  /* 0x0000000000b27805 */ /* 0x000fe4000001ff00 */
[----:B------:R-:W-:Y:S02]  /*3360*/  CS2R R180, SRZ ;  /* 0x0000000000b47805 */ /* 0x000fe4000001ff00 */
[----:B------:R-:W-:Y:S02]  /*3370*/  CS2R R182, SRZ ;  /* 0x0000000000b67805 */ /* 0x000fe4000001ff00 */
[----:B------:R-:W-:Y:S02]  /*3380*/  CS2R R184, SRZ ;  /* 0x0000000000b87805 */ /* 0x000fe4000001ff00 */
[----:B------:R-:W-:-:S02]  /*3390*/  CS2R R186, SRZ ;  /* 0x0000000000ba7805 */ /* 0x000fc4000001ff00 */
        /* <DEDUP_REMOVED lines=14> */
[----:B------:R-:W-:Y:S01]  /*3480*/  LOP3.LUT R2, R248, 0xe0, RZ, 0xc0, !PT ;  /* 0x000000e0f8027812 */ /* 0x000fe200078ec0ff */
[----:B-1----:R-:W-:Y:S06]  /*3490*/  @!P0 BRA `(.L_x_0) ;  /* 0x000000c800908947 */ /* 0x002fec0003800000 */
[----:B------:R-:W0:Y:S01]  /*34a0*/  LDC.64 R10, c[0x0][0x250] ;  /* 0x00009400ff0a7b82 */ /* 0x000e220000000a00 */
[--C-:B------:R-:W-:Y:S01]  /*34b0*/  SHF.R.U32.HI R4, RZ, 0x7, R248.reuse ;  /* 0x00000007ff047819 */ /* 0x100fe200000116f8 */
[----:B------:R-:W-:Y:S01]  /*34c0*/  ULDC UR4, c[0x0][0x258] ;  /* 0x0000960000047ab9 */ /* 0x000fe20000000800 */
[----:B------:R-:W-:Y:S01]  /*34d0*/  LOP3.LUT R5, R248, 0x7f, RZ, 0xc0, !PT ;  /* 0x0000007ff8057812 */ /* 0x000fe200078ec0ff */
[----:B------:R-:W-:Y:S01]  /*34e0*/  UIADD3 UR9, UR7, 0x10000, URZ ;  /* 0x0001000007097890 */ /* 0x000fe2000fffe03f */
[----:B------:R-:W-:Y:S01]  /*34f0*/  SGXT.U32 R4, R4, 0x1 ;  /* 0x000000010404781a */ /* 0x000fe20000000000 */
[----:B------:R-:W-:Y:S01]  /*3500*/  UMOV UR8, URZ ;  /* 0x0000003f00087c82 */ /* 0x000fe20008000000 */
[----:B------:R-:W-:Y:S01]  /*3510*/  SHF.R.U32.HI R3, RZ, 0x5, R248 ;  /* 0x00000005ff037819 */ /* 0x000fe200000116f8 */
[----:B------:R-:W1:Y:S01]  /*3520*/  LDC.64 R6, c[0x0][0x260] ;  /* 0x00009800ff067b82 */ /* 0x000e620000000a00 */
[----:B------:R-:W-:Y:S01]  /*3530*/  SHF.R.U32.HI R9, RZ, 0x1, R2 ;  /* 0x00000001ff097819 */ /* 0x000fe20000011602 */
[----:B------:R-:W-:Y:S01]  /*3540*/  USHF.R.U32.HI UR9, URZ, 0x4, UR9 ;  /* 0x000000043f097899 */ /* 0x000fe20008011609 */
[----:B------:R-:W-:-:S02]  /*3550*/  R2UR UR12, R3 ;  /* 0x00000000030c72ca */ /* 0x000fc400000e0000 */
[----:B------:R-:W-:Y:S02]  /*3560*/  CS2R R152, SRZ ;  /* 0x0000000000987805 */ /* 0x000fe4000001ff00 */
[----:B------:R-:W-:Y:S01]  /*3570*/  SHF.R.U32.HI R13, RZ, 0x2, R248 ;  /* 0x00000002ff0d7819 */ /* 0x000fe200000116f8 */
[----:B------:R-:W-:Y:S01]  /*3580*/  USGXT.U32 UR18, UR9, 0xe ;  /* 0x0000000e0912789a */ /* 0x000fe20008000000 */
[----:B------:R-:W-:Y:S02]  /*3590*/  CS2R R154, SRZ ;  /* 0x00000000009a7805 */ /* 0x000fe4000001ff00 */
[----:B------:R-:W-:Y:S02]  /*35a0*/  CS2R R156, SRZ ;  /* 0x00000000009c7805 */ /* 0x000fe4000001ff00 */
[----:B------:R-:W-:Y:S01]  /*35b0*/  SGXT.U32 R13, R13, 0x3 ;  /* 0x000000030d0d781a */ /* 0x000fe20000000000 */
[----:B------:R-:W-:Y:S01]  /*35c0*/  UIADD3 UR42, UP0, UR18, 0x2, URZ ;  /* 0x00000002122a7890 */ /* 0x000fe2000ff1e03f */
[----:B------:R-:W-:-:S02]  /*35d0*/  CS2R R158, SRZ ;  /* 0x00000000009e7805 */ /* 0x000fc4000001ff00 */
[----:B------:R-:W-:Y:S02]  /*35e0*/  CS2R R160, SRZ ;  /* 0x0000000000a07805 */ /* 0x000fe4000001ff00 */
[----:B------:R-:W-:Y:S01]  /*35f0*/  LOP3.LUT R0, R0, R9, R13, 0xfe, !PT ;  /* 0x0000000900007212 */ /* 0x000fe200078efe0d */
[----:B------:R-:W-:Y:S01]  /*3600*/  UIADD3.X UR43, UR8, 0x40000040, URZ, UP0, !UPT ;  /* 0x40000040082b7890 */ /* 0x000fe200087fe43f */
[----:B------:R-:W-:Y:S01]  /*3610*/  CS2R R162, SRZ ;  /* 0x0000000000a27805 */ /* 0x000fe2000001ff00 */
[----:B0-----:R-:W-:Y:S01]  /*3620*/  IMAD R12, R4, R11, RZ ;  /* 0x0000000b040c7224 */ /* 0x001fe200078e02ff */
[----:B------:R-:W-:Y:S01]  /*3630*/  CS2R R164, SRZ ;  /* 0x0000000000a47805 */ /* 0x000fe2000001ff00 */
[----:B------:R-:W-:Y:S01]  /*3640*/  IMAD R10, R10, UR6, RZ ;  /* 0x000000060a0a7c24 */ /* 0x000fe2000f8e02ff */
[----:B------:R-:W-:Y:S02]  /*3650*/  CS2R R166, SRZ ;  /* 0x0000000000a67805 */ /* 0x000fe4000001ff00 */
[----:B------:R-:W-:-:S02]  /*3660*/  CS2R R168, SRZ ;  /* 0x0000000000a87805 */ /* 0x000fc4000001ff00 */
[C---:B------:R-:W-:Y:S01]  /*3670*/  LEA R14, R11.reuse, R12, 0x1 ;  /* 0x0000000c0b0e7211 */ /* 0x040fe200078e08ff */
[----:B------:R-:W-:Y:S01]  /*3680*/  IMAD.SHL.U32 R3, R10, 0x2, RZ ;  /* 0x000000020a037824 */ /* 0x000fe200078e00ff */
[----:B------:R-:W-:Y:S01]  /*3690*/  CS2R R170, SRZ ;  /* 0x0000000000aa7805 */ /* 0x000fe2000001ff00 */
[----:B-1----:R-:W-:Y:S01]  /*36a0*/  IMAD.MOV.U32 R17, RZ, RZ, R6 ;  /* 0x000000ffff117224 */ /* 0x002fe200078e0006 */
[----:B------:R0:W-:Y:S01]  /*36b0*/  STL [R1+0x55c], R7 ;  /* 0x00055c0701007387 */ /* 0x0001e20000100800 */
[----:B------:R-:W-:Y:S01]  /*36c0*/  IMAD R16, R11, 0x2, R14 ;  /* 0x000000020b107824 */ /* 0x000fe200078e020e */
[----:B------:R-:W-:Y:S01]  /*36d0*/  CS2R R172, SRZ ;  /* 0x0000000000ac7805 */ /* 0x000fe2000001ff00 */
[----:B------:R-:W-:Y:S01]  /*36e0*/  IMAD R6, R5, UR4, RZ ;  /* 0x0000000405067c24 */ /* 0x000fe2000f8e02ff */
[----:B------:R-:W-:Y:S01]  /*36f0*/  ULDC.64 UR4, c[0x0][0x218] ;  /* 0x0000860000047ab9 */ /* 0x000fe20000000a00 */
[C---:B------:R-:W-:Y:S01]  /*3700*/  IMAD R18, R11.reuse, 0x2, R16 ;  /* 0x000000020b127824 */ /* 0x040fe200078e0210 */
[----:B------:R-:W-:Y:S01]  /*3710*/  CS2R R174, SRZ ;  /* 0x0000000000ae7805 */ /* 0x000fe2000001ff00 */
[----:B------:R-:W-:Y:S01]  /*3720*/  IMAD.MOV.U32 R15, RZ, RZ, R7 ;  /* 0x000000ffff0f7224 */ /* 0x000fe200078e0007 */
[----:B------:R-:W-:Y:S01]  /*3730*/  CS2R R176, SRZ ;  /* 0x0000000000b07805 */ /* 0x000fe2000001ff00 */
[C---:B------:R-:W-:Y:S01]  /*3740*/  IMAD R20, R11.reuse, 0x2, R18 ;  /* 0x000000020b147824 */ /* 0x040fe200078e0212 */
[----:B0-----:R-:W0:Y:S01]  /*3750*/  LDC R7, c[0x0][0x268] ;  /* 0x00009a00ff077b82 */ /* 0x001e220000000800 */
[----:B------:R-:W-:Y:S01]  /*3760*/  IMAD.SHL.U32 R8, R6, 0x2, RZ ;  /* 0x0000000206087824 */ /* 0x000fe200078e00ff */
[----:B------:R-:W-:Y:S01]  /*3770*/  CS2R R178, SRZ ;  /* 0x0000000000b27805 */ /* 0x000fe2000001ff00 */
[----:B------:R-:W-:Y:S01]  /*3780*/  IMAD R22, R11, 0x2, R20 ;  /* 0x000000020b167824 */ /* 0x000fe200078e0214 */
[----:B------:R-:W-:Y:S01]  /*3790*/  CS2R R180, SRZ ;  /* 0x0000000000b47805 */ /* 0x000fe2000001ff00 */
[----:B------:R-:W-:Y:S01]  /*37a0*/  IMAD.HI R10, R10, 0x2, RZ ;  /* 0x000000020a0a7827 */ /* 0x000fe200078e02ff */
[----:B------:R-:W-:-:S02]  /*37b0*/  IADD3 R55, P0, P1, R8, UR4, R3 ;  /* 0x0000000408377c10 */ /* 0x000fc4000f91e003 */
[----:B------:R-:W-:Y:S02]  /*37c0*/  CS2R R182, SRZ ;  /* 0x0000000000b67805 */ /* 0x000fe4000001ff00 */
[C---:B------:R-:W-:Y:S01]  /*37d0*/  LEA R24, R11.reuse, R22, 0x1 ;  /* 0x000000160b187211 */ /* 0x040fe200078e08ff */
[----:B------:R-:W-:Y:S01]  /*37e0*/  IMAD.HI R3, R6, 0x2, RZ ;  /* 0x0000000206037827 */ /* 0x000fe200078e02ff */
[-C--:B------:R-:W-:Y:S02]  /*37f0*/  LEA R42, P2, R12, R55.reuse, 0x1 ;  /* 0x000000370c2a7211 */ /* 0x080fe400078408ff */
[----:B------:R-:W-:Y:S02]  /*3800*/  CS2R R184, SRZ ;  /* 0x0000000000b87805 */ /* 0x000fe4000001ff00 */
[----:B------:R-:W-:Y:S01]  /*3810*/  LEA R44, P3, R14, R55, 0x1 ;  /* 0x000000370e2c7211 */ /* 0x000fe200078608ff */
[----:B------:R-:W-:Y:S01]  /*3820*/  IMAD R26, R11, 0x2, R24 ;  /* 0x000000020b1a7824 */ /* 0x000fe200078e0218 */
[----:B------:R-:W-:Y:S01]  /*3830*/  IADD3.X R57, R3, UR5, R10, P0, P1 ;  /* 0x0000000503397c10 */ /* 0x000fe200087e240a */
[----:B------:R-:W-:Y:S01]  /*3840*/  IMAD R2, R17, UR6, RZ ;  /* 0x0000000611027c24 */ /* 0x000fe2000f8e02ff */
[----:B------:R-:W-:Y:S01]  /*3850*/  ULDC.64 UR4, c[0x0][0x220] ;  /* 0x0000880000047ab9 */ /* 0x000fe20000000a00 */
[C---:B------:R-:W-:Y:S01]  /*3860*/  IMAD R28, R11.reuse, 0x2, R26 ;  /* 0x000000020b1c7824 */ /* 0x040fe200078e021a */
[-C--:B------:R-:W-:Y:S01]  /*3870*/  LEA.HI.X.SX32 R43, R12, R57.reuse, 0x1, P2 ;  /* 0x000000390c2b7211 */ /* 0x080fe200010f0eff */
[----:B------:R-:W-:Y:S01]  /*3880*/  IMAD.SHL.U32 R6, R2, 0x2, RZ ;  /* 0x0000000202067824 */ /* 0x000fe200078e00ff */
[----:B------:R-:W-:Y:S01]  /*3890*/  LEA.HI.X.SX32 R45, R14, R57, 0x1, P3 ;  /* 0x000000390e2d7211 */ /* 0x000fe200018f0eff */
[----:B------:R-:W-:Y:S01]  /*38a0*/  IMAD.HI R29, R2, 0x2, RZ ;  /* 0x00000002021d7827 */ /* 0x000fe200078e02ff */
[C---:B------:R-:W-:Y:S01]  /*38b0*/  LEA R30, R11.reuse, R28, 0x1 ;  /* 0x0000001c0b1e7211 */ /* 0x040fe200078e08ff */
[----:B------:R1:W-:Y:S01]  /*38c0*/  STL.64 [R1+0x550], R42 ;  /* 0x0005502a01007387 */ /* 0x0003e20000100a00 */
[----:B------:R-:W-:Y:S01]  /*38d0*/  CS2R R186, SRZ ;  /* 0x0000000000ba7805 */ /* 0x000fe2000001ff00 */
[----:B0-----:R-:W-:Y:S01]  /*38e0*/  IMAD R31, R4, R7, RZ ;  /* 0x00000007041f7224 */ /* 0x001fe200078e02ff */
[----:B------:R-:W-:Y:S01]  /*38f0*/  CS2R R188, SRZ ;  /* 0x0000000000bc7805 */ /* 0x000fe2000001ff00 */
[----:B------:R-:W-:Y:S01]  /*3900*/  IMAD R32, R11, 0x2, R30 ;  /* 0x000000020b207824 */ /* 0x000fe200078e021e */
[----:B------:R0:W-:Y:S01]  /*3910*/  STL.64 [R1+0x548], R44 ;  /* 0x0005482c01007387 */ /* 0x0001e20000100a00 */
[----:B------:R-:W-:Y:S01]  /*3920*/  IMAD R33, R7, 0x2, R31 ;  /* 0x0000000207217824 */ /* 0x000fe200078e021f */
[----:B------:R-:W-:Y:S01]  /*3930*/  CS2R R190, SRZ ;  /* 0x0000000000be7805 */ /* 0x000fe2000001ff00 */
[----:B------:R-:W-:Y:S01]  /*3940*/  IMAD R8, R11, 0x2, R32 ;  /* 0x000000020b087824 */ /* 0x000fe200078e0220 */
[----:B------:R-:W-:Y:S01]  /*3950*/  CS2R R192, SRZ ;  /* 0x0000000000c07805 */ /* 0x000fe2000001ff00 */
[----:B------:R-:W-:Y:S01]  /*3960*/  IMAD R35, R7, 0x2, R33 ;  /* 0x0000000207237824 */ /* 0x000fe200078e0221 */
[----:B------:R-:W-:-:S02]  /*3970*/  CS2R R194, SRZ ;  /* 0x0000000000c27805 */ /* 0x000fc4000001ff00 */
[C---:B-1----:R-:W-:Y:S01]  /*3980*/  LEA R42, P2, R16.reuse, R55, 0x1 ;  /* 0x00000037102a7211 */ /* 0x042fe200078408ff */
[----:B------:R-:W-:Y:S01]  /*3990*/  IMAD R5, R5, R15, RZ ;  /* 0x0000000f05057224 */ /* 0x000fe200078e02ff */
[----:B------:R-:W-:Y:S01]  /*39a0*/  LEA R34, R11, R8, 0x1 ;  /* 0x000000080b227211 */ /* 0x000fe200078e08ff */
[----:B------:R-:W-:Y:S01]  /*39b0*/  IMAD R37, R7, 0x2, R35 ;  /* 0x0000000207257824 */ /* 0x000fe200078e0223 */
[----:B------:R-:W-:Y:S01]  /*39c0*/  LEA.HI.X.SX32 R43, R16, R57, 0x1, P2 ;  /* 0x00000039102b7211 */ /* 0x000fe200010f0eff */
[----:B------:R-:W-:Y:S01]  /*39d0*/  IMAD.SHL.U32 R3, R5, 0x2, RZ ;  /* 0x0000000205037824 */ /* 0x000fe200078e00ff */
[C---:B0-----:R-:W-:Y:S01]  /*39e0*/  LEA R44, P2, R18.reuse, R55, 0x1 ;  /* 0x00000037122c7211 */ /* 0x041fe200078408ff */
[C---:B------:R-:W-:Y:S01]  /*39f0*/  IMAD R36, R11.reuse, 0x2, R34 ;  /* 0x000000020b247824 */ /* 0x040fe200078e0222 */
[----:B------:R-:W-:Y:S01]  /*3a00*/  CS2R R196, SRZ ;  /* 0x0000000000c47805 */ /* 0x000fe2000001ff00 */
[----:B------:R0:W-:Y:S01]  /*3a10*/  STL.64 [R1+0x540], R42 ;  /* 0x0005402a01007387 */ /* 0x0001e20000100a00 */
[----:B------:R-:W-:Y:S01]  /*3a20*/  LEA.HI.X.SX32 R45, R18, R57, 0x1, P2 ;  /* 0x00000039122d7211 */ /* 0x000fe200010f0eff */
[----:B------:R-:W-:Y:S01]  /*3a30*/  IMAD R10, R11, 0x2, R36 ;  /* 0x000000020b0a7824 */ /* 0x000fe200078e0224 */
[----:B------:R-:W-:Y:S01]  /*3a40*/  IADD3 R6, P0, P1, R3, UR4, R6 ;  /* 0x0000000403067c10 */ /* 0x000fe2000f91e006 */
[----:B------:R-:W-:Y:S01]  /*3a50*/  IMAD R39, R7, 0x2, R37 ;  /* 0x0000000207277824 */ /* 0x000fe200078e0225 */
[----:B------:R-:W-:Y:S01]  /*3a60*/  CS2R R198, SRZ ;  /* 0x0000000000c67805 */ /* 0x000fe2000001ff00 */
[----:B------:R1:W-:Y:S01]  /*3a70*/  STL.64 [R1+0x538], R44 ;  /* 0x0005382c01007387 */ /* 0x0003e20000100a00 */
[----:B------:R-:W-:Y:S01]  /*3a80*/  LEA R4, R11, R10, 0x1 ;  /* 0x0000000a0b047211 */ /* 0x000fe200078e08ff */
[----:B------:R-:W-:Y:S01]  /*3a90*/  IMAD R41, R7, 0x2, R39 ;  /* 0x0000000207297824 */ /* 0x000fe200078e0227 */
[----:B------:R-:W-:Y:S01]  /*3aa0*/  CS2R R200, SRZ ;  /* 0x0000000000c87805 */ /* 0x000fe2000001ff00 */
[----:B------:R-:W-:Y:S01]  /*3ab0*/  IMAD.HI R40, R5, 0x2, RZ ;  /* 0x0000000205287827 */ /* 0x000fe200078e02ff */
[----:B------:R-:W-:-:S02]  /*3ac0*/  CS2R R202, SRZ ;  /* 0x0000000000ca7805 */ /* 0x000fc4000001ff00 */
[C---:B0-----:R-:W-:Y:S02]  /*3ad0*/  LEA R42, P3, R20.reuse, R55, 0x1 ;  /* 0x00000037142a7211 */ /* 0x041fe400078608ff */
[----:B------:R-:W-:Y:S01]  /*3ae0*/  CS2R R204, SRZ ;  /* 0x0000000000cc7805 */ /* 0x000fe2000001ff00 */
[C---:B------:R-:W-:Y:S01]  /*3af0*/  IMAD R2, R11.reuse, 0x2, R4 ;  /* 0x000000020b027824 */ /* 0x040fe200078e0204 */
[----:B------:R-:W-:Y:S02]  /*3b00*/  CS2R R206, SRZ ;  /* 0x0000000000ce7805 */ /* 0x000fe4000001ff00 */
[----:B------:R-:W-:Y:S02]  /*3b10*/  LEA.HI.X.SX32 R43, R20, R57, 0x1, P3 ;  /* 0x00000039142b7211 */ /* 0x000fe400018f0eff */
[----:B------:R-:W-:Y:S01]  /*3b20*/  CS2R R208, SRZ ;  /* 0x0000000000d07805 */ /* 0x000fe2000001ff00 */
[----:B------:R-:W-:Y:S01]  /*3b30*/  IMAD R38, R11, 0x2, R2 ;  /* 0x000000020b267824 */ /* 0x000fe200078e0202 */
[----:B-1----:R-:W-:-:S02]  /*3b40*/  LEA R44, P2, R22, R55, 0x1 ;  /* 0x00000037162c7211 */ /* 0x002fc400078408ff */
[----:B------:R-:W-:Y:S02]  /*3b50*/  CS2R R210, SRZ ;  /* 0x0000000000d27805 */ /* 0x000fe4000001ff00 */
[----:B------:R-:W-:Y:S01]  /*3b60*/  LEA R46, P3, R24, R55, 0x1 ;  /* 0x00000037182e7211 */ /* 0x000fe200078608ff */
[----:B------:R0:W-:Y:S01]  /*3b70*/  STL.64 [R1+0x530], R42 ;  /* 0x0005302a01007387 */ /* 0x0001e20000100a00 */
[----:B------:R-:W-:Y:S02]  /*3b80*/  LEA R12, R11, R38, 0x1 ;  /* 0x000000260b0c7211 */ /* 0x000fe400078e08ff */
[----:B------:R-:W-:Y:S02]  /*3b90*/  CS2R R212, SRZ ;  /* 0x0000000000d47805 */ /* 0x000fe4000001ff00 */
[----:B------:R-:W-:Y:S02]  /*3ba0*/  LEA.HI.X.SX32 R45, R22, R57, 0x1, P2 ;  /* 0x00000039162d7211 */ /* 0x000fe400010f0eff */
[----:B------:R-:W-:-:S02]  /*3bb0*/  CS2R R214, SRZ ;  /* 0x0000000000d67805 */ /* 0x000fc4000001ff00 */
[----:B------:R-:W-:Y:S01]  /*3bc0*/  LEA.HI.X.SX32 R47, R24, R57, 0x1, P3 ;  /* 0x00000039182f7211 */ /* 0x000fe200018f0eff */
[C---:B------:R-:W-:Y:S01]  /*3bd0*/  IMAD R14, R11.reuse, 0x2, R12 ;  /* 0x000000020b0e7824 */ /* 0x040fe200078e020c */
[-C--:B------:R-:W-:Y:S01]  /*3be0*/  LEA R48, P2, R26, R55.reuse, 0x1 ;  /* 0x000000371a307211 */ /* 0x080fe200078408ff */
[----:B------:R1:W-:Y:S01]  /*3bf0*/  STL.64 [R1+0x528], R44 ;  /* 0x0005282c01007387 */ /* 0x0003e20000100a00 */
[----:B------:R-:W-:Y:S01]  /*3c00*/  LEA R50, P3, R28, R55, 0x1 ;  /* 0x000000371c327211 */ /* 0x000fe200078608ff */
[----:B------:R-:W-:Y:S01]  /*3c10*/  UMOV UR4, URZ ;  /* 0x0000003f00047c82 */ /* 0x000fe20008000000 */
[----:B------:R-:W-:Y:S01]  /*3c20*/  LEA R16, R11, R14, 0x1 ;  /* 0x0000000e0b107211 */ /* 0x000fe200078e08ff */
[----:B------:R2:W-:Y:S01]  /*3c30*/  STL.64 [R1+0x520], R46 ;  /* 0x0005202e01007387 */ /* 0x0005e20000100a00 */
[-C--:B------:R-:W-:Y:S01]  /*3c40*/  LEA.HI.X.SX32 R49, R26, R57.reuse, 0x1, P2 ;  /* 0x000000391a317211 */ /* 0x080fe200010f0eff */
[----:B0-----:R-:W-:Y:S01]  /*3c50*/  IMAD R43, R7, 0x2, R41 ;  /* 0x00000002072b7824 */ /* 0x001fe200078e0229 */
[----:B------:R-:W-:Y:S01]  /*3c60*/  LEA.HI.X.SX32 R51, R28, R57, 0x1, P3 ;  /* 0x000000391c337211 */ /* 0x000fe200018f0eff */
[----:B------:R-:W-:Y:S01]  /*3c70*/  IMAD R18, R11, 0x2, R16 ;  /* 0x000000020b127824 */ /* 0x000fe200078e0210 */
[-C--:B------:R-:W-:Y:S01]  /*3c80*/  LEA R52, P2, R30, R55.reuse, 0x1 ;  /* 0x000000371e347211 */ /* 0x080fe200078408ff */
[----:B------:R0:W-:Y:S01]  /*3c90*/  STL.64 [R1+0x518], R48 ;  /* 0x0005183001007387 */ /* 0x0001e20000100a00 */
[----:B------:R-:W-:Y:S01]  /*3ca0*/  LEA R58, P3, R32, R55, 0x1 ;  /* 0x00000037203a7211 */ /* 0x000fe200078608ff */
[----:B-1----:R-:W-:Y:S01]  /*3cb0*/  IMAD R45, R7, 0x2, R43 ;  /* 0x00000002072d7824 */ /* 0x002fe200078e022b */
[----:B------:R-:W-:Y:S01]  /*3cc0*/  LEA R20, R11, R18, 0x1 ;  /* 0x000000120b147211 */ /* 0x000fe200078e08ff */
[----:B------:R1:W-:Y:S01]  /*3cd0*/  STL.64 [R1+0x510], R50 ;  /* 0x0005103201007387 */ /* 0x0003e20000100a00 */
[-C--:B------:R-:W-:Y:S01]  /*3ce0*/  LEA.HI.X.SX32 R53, R30, R57.reuse, 0x1, P2 ;  /* 0x000000391e357211 */ /* 0x080fe200010f0eff */
[----:B--2---:R-:W-:Y:S01]  /*3cf0*/  IMAD R47, R7, 0x2, R45 ;  /* 0x00000002072f7824 */ /* 0x004fe200078e022d */
[----:B------:R-:W-:Y:S01]  /*3d00*/  LEA.HI.X.SX32 R59, R32, R57, 0x1, P3 ;  /* 0x00000039203b7211 */ /* 0x000fe200018f0eff */
[----:B------:R-:W-:Y:S01]  /*3d10*/  IMAD R22, R11, 0x2, R20 ;  /* 0x000000020b167824 */ /* 0x000fe200078e0214 */
[C---:B------:R-:W-:Y:S01]  /*3d20*/  LEA R60, P2, R8.reuse, R55, 0x1 ;  /* 0x00000037083c7211 */ /* 0x040fe200078408ff */
[----:B------:R2:W-:Y:S01]  /*3d30*/  STL.64 [R1+0x508], R52 ;  /* 0x0005083401007387 */ /* 0x0005e20000100a00 */
[----:B------:R-:W-:Y:S01]  /*3d40*/  UIADD3.64 UR22, UR42, 0x2, URZ ;  /* 0x000000022a167897 */ /* 0x000fe2000fffe03f */
[----:B0-----:R-:W-:Y:S01]  /*3d50*/  IMAD R49, R7, 0x2, R47 ;  /* 0x0000000207317824 */ /* 0x001fe200078e022f */
[----:B------:R-:W-:Y:S01]  /*3d60*/  LEA R24, R11, R22, 0x1 ;  /* 0x000000160b187211 */ /* 0x000fe200078e08ff */
[----:B------:R0:W-:Y:S01]  /*3d70*/  STL.64 [R1+0x500], R58 ;  /* 0x0005003a01007387 */ /* 0x0001e20000100a00 */
[----:B------:R-:W-:Y:S01]  /*3d80*/  LEA.HI.X.SX32 R61, R8, R57, 0x1, P2 ;  /* 0x00000039083d7211 */ /* 0x000fe200010f0eff */
[----:B-1----:R-:W-:Y:S01]  /*3d90*/  IMAD R51, R7, 0x2, R49 ;  /* 0x0000000207337824 */ /* 0x002fe200078e0231 */
[----:B------:R-:W-:Y:S01]  /*3da0*/  UIADD3.64 UR26, UR42, 0x4, URZ ;  /* 0x000000042a1a7897 */ /* 0x000fe2000fffe03f */
[----:B------:R-:W-:Y:S01]  /*3db0*/  IMAD R26, R11, 0x2, R24 ;  /* 0x000000020b1a7824 */ /* 0x000fe200078e0218 */
[----:B------:R-:W-:Y:S01]  /*3dc0*/  UIADD3.64 UR30, UR42, 0x3fe, URZ ;  /* 0x000003fe2a1e7897 */ /* 0x000fe2000fffe03f */
[----:B------:R1:W-:Y:S01]  /*3dd0*/  STL.64 [R1+0x4f8], R60 ;  /* 0x0004f83c01007387 */ /* 0x0003e20000100a00 */
[----:B------:R-:W-:Y:S01]  /*3de0*/  UIADD3.64 UR34, UR42, 0x400, URZ ;  /* 0x000004002a227897 */ /* 0x000fe2000fffe03f */
[----:B--2---:R-:W-:Y:S01]  /*3df0*/  IMAD R53, R7, 0x2, R51 ;  /* 0x0000000207357824 */ /* 0x004fe200078e0233 */
[----:B------:R-:W-:Y:S01]  /*3e00*/  LEA R28, R11, R26, 0x1 ;  /* 0x0000001a0b1c7211 */ /* 0x000fe200078e08ff */
[----:B------:R-:W-:Y:S01]  /*3e10*/  UIADD3.64 UR38, UR42, 0x402, URZ ;  /* 0x000004022a267897 */ /* 0x000fe2000fffe03f */
[C---:B0-----:R-:W-:Y:S01]  /*3e20*/  LEA R58, P3, R34.reuse, R55, 0x1 ;  /* 0x00000037223a7211 */ /* 0x041fe200078608ff */
[----:B------:R-:W-:Y:S01]  /*3e30*/  IMAD R23, R7, 0x2, R53 ;  /* 0x0000000207177824 */ /* 0x000fe200078e0235 */
[----:B------:R-:W-:Y:S01]  /*3e40*/  UIADD3.64 UR10, UR42, 0x404, URZ ;  /* 0x000004042a0a7897 */ /* 0x000fe2000fffe03f */
[----:B------:R-:W-:Y:S01]  /*3e50*/  IMAD R30, R11, 0x2, R28 ;  /* 0x000000020b1e7824 */ /* 0x000fe200078e021c */
[----:B------:R-:W-:Y:S01]  /*3e60*/  LEA.HI.X.SX32 R59, R34, R57, 0x1, P3 ;  /* 0x00000039223b7211 */ /* 0x000fe200018f0eff */
[----:B------:R-:W-:Y:S01]  /*3e70*/  IMAD R25, R7, 0x2, R23 ;  /* 0x0000000207197824 */ /* 0x000fe200078e0217 */
[C---:B-1----:R-:W-:Y:S01]  /*3e80*/  LEA R60, P2, R36.reuse, R55, 0x1 ;  /* 0x00000037243c7211 */ /* 0x042fe200078408ff */
[----:B------:R-:W-:Y:S01]  /*3e90*/  ULDC UR13, c[0x0][0x238] ;  /* 0x00008e00000d7ab9 */ /* 0x000fe20000000800 */
[----:B------:R-:W-:Y:S01]  /*3ea0*/  LEA R8, R11, R30, 0x1 ;  /* 0x0000001e0b087211 */ /* 0x000fe200078e08ff */
[----:B------:R0:W-:Y:S01]  /*3eb0*/  STL.64 [R1+0x4f0], R58 ;  /* 0x0004f03a01007387 */ /* 0x0001e20000100a00 */
[----:B------:R-:W-:Y:S01]  /*3ec0*/  LEA.HI.X.SX32 R61, R36, R57, 0x1, P2 ;  /* 0x00000039243d7211 */ /* 0x000fe200010f0eff */
[----:B------:R-:W-:Y:S01]  /*3ed0*/  IMAD R27, R7, 0x2, R25 ;  /* 0x00000002071b7824 */ /* 0x000fe200078e0219 */
[----:B------:R-:W-:Y:S01]  /*3ee0*/  UMOV UR19, 0x40000040 ;  /* 0x4000004000137882 */ /* 0x000fe20000000000 */
[----:B------:R-:W-:-:S02]  /*3ef0*/  IMAD R32, R11, 0x2, R8 ;  /* 0x000000020b207824 */ /* 0x000fc400078e0208 */
[----:B------:R1:W-:Y:S01]  /*3f00*/  STL.64 [R1+0x4e8], R60 ;  /* 0x0004e83c01007387 */ /* 0x0003e20000100a00 */
[----:B------:R-:W-:Y:S02]  /*3f10*/  IMAD R17, R7, 0x2, R27 ;  /* 0x0000000207117824 */ /* 0x000fe400078e021b */
[----:B------:R-:W-:Y:S02]  /*3f20*/  LEA R34, R11, R32, 0x1 ;  /* 0x000000200b227211 */ /* 0x000fe400078e08ff */
[----:B------:R-:W-:Y:S01]  /*3f30*/  IMAD R19, R7, 0x2, R17 ;  /* 0x0000000207137824 */ /* 0x000fe200078e0211 */
[----:B0-----:R-:W-:-:S03]  /*3f40*/  LEA R58, P3, R10, R55, 0x1 ;  /* 0x000000370a3a7211 */ /* 0x001fc600078608ff */
[----:B------:R-:W-:Y:S01]  /*3f50*/  IMAD R21, R7, 0x2, R19 ;  /* 0x0000000207157824 */ /* 0x000fe200078e0213 */
[----:B------:R-:W-:Y:S01]  /*3f60*/  LEA.HI.X.SX32 R59, R10, R57, 0x1, P3 ;  /* 0x000000390a3b7211 */ /* 0x000fe200018f0eff */
[----:B------:R-:W-:Y:S01]  /*3f70*/  IMAD R10, R11, 0x2, R34 ;  /* 0x000000020b0a7824 */ /* 0x000fe200078e0222 */
[C---:B-1----:R-:W-:Y:S01]  /*3f80*/  LEA R60, P2, R4.reuse, R55, 0x1 ;  /* 0x00000037043c7211 */ /* 0x042fe200078408ff */
[C---:B------:R-:W-:Y:S02]  /*3f90*/  IMAD R9, R7.reuse, 0x2, R21 ;  /* 0x0000000207097824 */ /* 0x040fe400078e0215 */
[----:B------:R0:W-:Y:S01]  /*3fa0*/  STL.64 [R1+0x4e0], R58 ;  /* 0x0004e03a01007387 */ /* 0x0001e20000100a00 */
[----:B------:R-:W-:Y:S01]  /*3fb0*/  LEA.HI.X.SX32 R61, R4, R57, 0x1, P2 ;  /* 0x00000039043d7211 */ /* 0x000fe200010f0eff */
[----:B------:R-:W-:Y:S01]  /*3fc0*/  IMAD R13, R7, 0x2, R9 ;  /* 0x00000002070d7824 */ /* 0x000fe200078e0209 */
[----:B------:R-:W-:-:S03]  /*3fd0*/  LEA R4, R11, R10, 0x1 ;  /* 0x0000000a0b047211 */ /* 0x000fc600078e08ff */
[----:B------:R1:W-:Y:S01]  /*3fe0*/  STL.64 [R1+0x4d8], R60 ;  /* 0x0004d83c01007387 */ /* 0x0003e20000100a00 */
[----:B------:R-:W-:-:S04]  /*3ff0*/  IMAD R15, R7, 0x2, R13 ;  /* 0x00000002070f7824 */ /* 0x000fc800078e020d */
[----:B------:R-:W-:Y:S01]  /*4000*/  IMAD R3, R7, 0x2, R15 ;  /* 0x0000000207037824 */ /* 0x000fe200078e020f */
[----:B0-----:R-:W-:-:S03]  /*4010*/  LEA R58, P3, R2, R55, 0x1 ;  /* 0x00000037023a7211 */ /* 0x001fc600078608ff */
[----:B------:R-:W-:Y:S01]  /*4020*/  IMAD R5, R7, 0x2, R3 ;  /* 0x0000000207057824 */ /* 0x000fe200078e0203 */
[----:B------:R-:W-:Y:S01]  /*4030*/  LEA.HI.X.SX32 R59, R2, R57, 0x1, P3 ;  /* 0x00000039023b7211 */ /* 0x000fe200018f0eff */
[----:B------:R-:W-:Y:S01]  /*4040*/  IMAD R2, R11, 0x2, R4 ;  /* 0x000000020b027824 */ /* 0x000fe200078e0204 */
[----:B-1----:R-:W-:-:S03]  /*4050*/  LEA R60, P2, R38, R55, 0x1 ;  /* 0x00000037263c7211 */ /* 0x002fc600078408ff */
[----:B------:R0:W-:Y:S01]  /*4060*/  STL.64 [R1+0x4d0], R58 ;  /* 0x0004d03a01007387 */ /* 0x0001e20000100a00 */
[----:B------:R-:W-:Y:S02]  /*4070*/  LEA.HI.X.SX32 R61, R38, R57, 0x1, P2 ;  /* 0x00000039263d7211 */ /* 0x000fe400010f0eff */
[----:B------:R-:W-:-:S03]  /*4080*/  LEA R36, R11, R2, 0x1 ;  /* 0x000000020b247211 */ /* 0x000fc600078e08ff */
[----:B------:R1:W-:Y:S01]  /*4090*/  STL.64 [R1+0x4c8], R60 ;  /* 0x0004c83c01007387 */ /* 0x0003e20000100a00 */
[----:B0-----:R-:W-:-:S04]  /*40a0*/  LEA R58, P3, R12, R55, 0x1 ;  /* 0x000000370c3a7211 */ /* 0x001fc800078608ff */
[----:B------:R-:W-:Y:S01]  /*40b0*/  LEA.HI.X.SX32 R59, R12, R57, 0x1, P3 ;  /* 0x000000390c3b7211 */ /* 0x000fe200018f0eff */
[----:B------:R-:W-:Y:S01]  /*40c0*/  IMAD R12, R11, 0x2, R36 ;  /* 0x000000020b0c7824 */ /* 0x000fe200078e0224 */
[----:B-1----:R-:W-:-:S03]  /*40d0*/  LEA R60, P2, R14, R55, 0x1 ;  /* 0x000000370e3c7211 */ /* 0x002fc600078408ff */
[----:B------:R0:W-:Y:S01]  /*40e0*/  STL.64 [R1+0x4c0], R58 ;  /* 0x0004c03a01007387 */ /* 0x0001e20000100a00 */
[----:B------:R-:W-:Y:S02]  /*40f0*/  LEA.HI.X.SX32 R61, R14, R57, 0x1, P2 ;  /* 0x000000390e3d7211 */ /* 0x000fe400010f0eff */
[C---:B------:R-:W-:Y:S02]  /*4100*/  LEA R62, P2, R18.reuse, R55, 0x1 ;  /* 0x00000037123e7211 */ /* 0x040fe400078408ff */
[----:B------:R-:W-:Y:S01]  /*4110*/  LEA R14, R11, R12, 0x1 ;  /* 0x0000000c0b0e7211 */ /* 0x000fe200078e08ff */
[----:B------:R1:W-:Y:S01]  /*4120*/  STL.64 [R1+0x4b8], R60 ;  /* 0x0004b83c01007387 */ /* 0x0003e20000100a00 */
[----:B------:R-:W-:Y:S02]  /*4130*/  LEA.HI.X.SX32 R63, R18, R57, 0x1, P2 ;  /* 0x00000039123f7211 */ /* 0x000fe400010f0eff */
[----:B0-----:R-:W-:-:S04]  /*4140*/  LEA R58, P3, R16, R55, 0x1 ;  /* 0x00000037103a7211 */ /* 0x001fc800078608ff */
[----:B------:R-:W-:Y:S01]  /*4150*/  LEA.HI.X.SX32 R59, R16, R57, 0x1, P3 ;  /* 0x00000039103b7211 */ /* 0x000fe200018f0eff */
[----:B------:R-:W-:Y:S01]  /*4160*/  IMAD R16, R11, 0x2, R14 ;  /* 0x000000020b107824 */ /* 0x000fe200078e020e */
[----:B-1----:R-:W-:-:S03]  /*4170*/  LEA R60, P3, R20, R55, 0x1 ;  /* 0x00000037143c7211 */ /* 0x002fc600078608ff */
[----:B------:R0:W-:Y:S01]  /*4180*/  STL.64 [R1+0x4b0], R58 ;  /* 0x0004b03a01007387 */ /* 0x0001e20000100a00 */
[----:B------:R-:W-:Y:S02]  /*4190*/  LEA.HI.X.SX32 R61, R20, R57, 0x1, P3 ;  /* 0x00000039143d7211 */ /* 0x000fe400018f0eff */
[C---:B------:R-:W-:Y:S01]  /*41a0*/  LEA R38, R11.reuse, R16, 0x1 ;  /* 0x000000100b267211 */ /* 0x040fe200078e08ff */
[----:B------:R1:W-:Y:S04]  /*41b0*/  STL.64 [R1+0x4a8], R62 ;  /* 0x0004a83e01007387 */ /* 0x0003e80000100a00 */
[----:B------:R2:W-:Y:S01]  /*41c0*/  STL.64 [R1+0x4a0], R60 ;  /* 0x0004a03c01007387 */ /* 0x0005e20000100a00 */
[----:B------:R-:W-:Y:S01]  /*41d0*/  IMAD R18, R11, 0x2, R38 ;  /* 0x000000020b127824 */ /* 0x000fe200078e0226 */
[----:B0-----:R-:W-:-:S03]  /*41e0*/  LEA R58, P4, R22, R55, 0x1 ;  /* 0x00000037163a7211 */ /* 0x001fc600078808ff */
[----:B------:R-:W-:Y:S01]  /*41f0*/  IMAD R20, R11, 0x2, R18 ;  /* 0x000000020b147824 */ /* 0x000fe200078e0212 */
[----:B------:R-:W-:-:S03]  /*4200*/  LEA.HI.X.SX32 R59, R22, R57, 0x1, P4 ;  /* 0x00000039163b7211 */ /* 0x000fc600020f0eff */
[C---:B------:R-:W-:Y:S01]  /*4210*/  IMAD R22, R11.reuse, 0x2, R20 ;  /* 0x000000020b167824 */ /* 0x040fe200078e0214 */
[-C--:B-1----:R-:W-:Y:S02]  /*4220*/  LEA R62, P2, R24, R55.reuse, 0x1 ;  /* 0x00000037183e7211 */ /* 0x082fe400078408ff */
[----:B--2---:R-:W-:Y:S01]  /*4230*/  LEA R60, P3, R26, R55, 0x1 ;  /* 0x000000371a3c7211 */ /* 0x004fe200078608ff */
[----:B------:R0:W-:Y:S01]  /*4240*/  STL.64 [R1+0x498], R58 ;  /* 0x0004983a01007387 */ /* 0x0001e20000100a00 */
[-C--:B------:R-:W-:Y:S02]  /*4250*/  LEA.HI.X.SX32 R63, R24, R57.reuse, 0x1, P2 ;  /* 0x00000039183f7211 */ /* 0x080fe400010f0eff */
[----:B------:R-:W-:Y:S02]  /*4260*/  LEA.HI.X.SX32 R61, R26, R57, 0x1, P3 ;  /* 0x000000391a3d7211 */ /* 0x000fe400018f0eff */
[----:B------:R-:W-:Y:S01]  /*4270*/  LEA R24, R11, R22, 0x1 ;  /* 0x000000160b187211 */ /* 0x000fe200078e08ff */
[----:B------:R1:W-:Y:S04]  /*4280*/  STL.64 [R1+0x490], R62 ;  /* 0x0004903e01007387 */ /* 0x0003e80000100a00 */
[----:B------:R2:W-:Y:S01]  /*4290*/  STL.64 [R1+0x488], R60 ;  /* 0x0004883c01007387 */ /* 0x0005e20000100a00 */
[----:B0-----:R-:W-:-:S04]  /*42a0*/  LEA R58, P4, R28, R55, 0x1 ;  /* 0x000000371c3a7211 */ /* 0x001fc800078808ff */
[----:B------:R-:W-:Y:S02]  /*42b0*/  LEA.HI.X.SX32 R59, R28, R57, 0x1, P4 ;  /* 0x000000391c3b7211 */ /* 0x000fe400020f0eff */
[----:B-1----:R-:W-:-:S03]  /*42c0*/  LEA R62, P2, R30, R55, 0x1 ;  /* 0x000000371e3e7211 */ /* 0x002fc600078408ff */
[----:B------:R0:W-:Y:S01]  /*42d0*/  STL.64 [R1+0x480], R58 ;  /* 0x0004803a01007387 */ /* 0x0001e20000100a00 */
[----:B--2---:R-:W-:Y:S02]  /*42e0*/  LEA R60, P3, R8, R55, 0x1 ;  /* 0x00000037083c7211 */ /* 0x004fe400078608ff */
[-C--:B------:R-:W-:Y:S02]  /*42f0*/  LEA.HI.X.SX32 R63, R30, R57.reuse, 0x1, P2 ;  /* 0x000000391e3f7211 */ /* 0x080fe400010f0eff */
[----:B------:R-:W-:Y:S01]  /*4300*/  LEA.HI.X.SX32 R61, R8, R57, 0x1, P3 ;  /* 0x00000039083d7211 */ /* 0x000fe200018f0eff */
[C---:B------:R-:W-:Y:S02]  /*4310*/  IMAD R8, R11.reuse, 0x2, R24 ;  /* 0x000000020b087824 */ /* 0x040fe400078e0218 */
[----:B------:R1:W-:Y:S02]  /*4320*/  STL.64 [R1+0x478], R62 ;  /* 0x0004783e01007387 */ /* 0x0003e40000100a00 */
[----:B------:R-:W-:Y:S01]  /*4330*/  IMAD R26, R11, 0x2, R8 ;  /* 0x000000020b1a7824 */ /* 0x000fe200078e0208 */
[C---:B0-----:R-:W-:Y:S01]  /*4340*/  LEA R58, P4, R32.reuse, R55, 0x1 ;  /* 0x00000037203a7211 */ /* 0x041fe200078808ff */
[----:B------:R0:W-:Y:S03]  /*4350*/  STL.64 [R1+0x470], R60 ;  /* 0x0004703c01007387 */ /* 0x0001e60000100a00 */
[----:B------:R-:W-:-:S02]  /*4360*/  LEA.HI.X.SX32 R59, R32, R57, 0x1, P4 ;  /* 0x00000039203b7211 */ /* 0x000fc400020f0eff */
[----:B-1----:R-:W-:-:S03]  /*4370*/  LEA R62, P2, R34, R55, 0x1 ;  /* 0x00000037223e7211 */ /* 0x002fc600078408ff */
[----:B------:R1:W-:Y:S01]  /*4380*/  STL.64 [R1+0x468], R58 ;  /* 0x0004683a01007387 */ /* 0x0003e20000100a00 */
[----:B------:R-:W-:Y:S02]  /*4390*/  LEA.HI.X.SX32 R63, R34, R57, 0x1, P2 ;  /* 0x00000039223f7211 */ /* 0x000fe400010f0eff */
[----:B0-----:R-:W-:-:S03]  /*43a0*/  LEA R60, P3, R10, R55, 0x1 ;  /* 0x000000370a3c7211 */ /* 0x001fc600078608ff */
[----:B------:R0:W-:Y:S01]  /*43b0*/  STL.64 [R1+0x460], R62 ;  /* 0x0004603e01007387 */ /* 0x0001e20000100a00 */
[----:B------:R-:W-:Y:S02]  /*43c0*/  LEA.HI.X.SX32 R61, R10, R57, 0x1, P3 ;  /* 0x000000390a3d7211 */ /* 0x000fe400018f0eff */
[----:B-1----:R-:W-:-:S03]  /*43d0*/  LEA R58, P4, R4, R55, 0x1 ;  /* 0x00000037043a7211 */ /* 0x002fc600078808ff */
[----:B------:R1:W-:Y:S01]  /*43e0*/  STL.64 [R1+0x458], R60 ;  /* 0x0004583c01007387 */ /* 0x0003e20000100a00 */
[----:B------:R-:W-:Y:S01]  /*43f0*/  LEA.HI.X.SX32 R59, R4, R57, 0x1, P4 ;  /* 0x00000039043b7211 */ /* 0x000fe200020f0eff */
[----:B------:R-:W-:Y:S01]  /*4400*/  IMAD R4, R11, 0x2, R26 ;  /* 0x000000020b047824 */ /* 0x000fe200078e021a */
[----:B0-----:R-:W-:-:S03]  /*4410*/  LEA R62, P2, R2, R55, 0x1 ;  /* 0x00000037023e7211 */ /* 0x001fc600078408ff */
[----:B------:R0:W-:Y:S01]  /*4420*/  STL.64 [R1+0x450], R58 ;  /* 0x0004503a01007387 */ /* 0x0001e20000100a00 */
[C---:B------:R-:W-:Y:S02]  /*4430*/  LEA R10, R11.reuse, R4, 0x1 ;  /* 0x000000040b0a7211 */ /* 0x040fe400078e08ff */
[----:B------:R-:W-:Y:S02]  /*4440*/  LEA.HI.X.SX32 R63, R2, R57, 0x1, P2 ;  /* 0x00000039023f7211 */ /* 0x000fe400010f0eff */
[C---:B-1----:R-:W-:Y:S01]  /*4450*/  LEA R60, P3, R36.reuse, R55, 0x1 ;  /* 0x00000037243c7211 */ /* 0x042fe200078608ff */
[----:B------:R-:W-:Y:S02]  /*4460*/  IMAD R2, R11, 0x2, R10 ;  /* 0x000000020b027824 */ /* 0x000fe400078e020a */
[----:B------:R1:W-:Y:S01]  /*4470*/  STL.64 [R1+0x448], R62 ;  /* 0x0004483e01007387 */ /* 0x0003e20000100a00 */
[----:B------:R-:W-:Y:S02]  /*4480*/  LEA.HI.X.SX32 R61, R36, R57, 0x1, P3 ;  /* 0x00000039243d7211 */ /* 0x000fe400018f0eff */
[----:B0-----:R-:W-:-:S03]  /*4490*/  LEA R58, P4, R12, R55, 0x1 ;  /* 0x000000370c3a7211 */ /* 0x001fc600078808ff */
[----:B------:R0:W-:Y:S01]  /*44a0*/  STL.64 [R1+0x440], R60 ;  /* 0x0004403c01007387 */ /* 0x0001e20000100a00 */
[----:B------:R-:W-:Y:S01]  /*44b0*/  LEA.HI.X.SX32 R59, R12, R57, 0x1, P4 ;  /* 0x000000390c3b7211 */ /* 0x000fe200020f0eff */
[----:B------:R-:W-:Y:S01]  /*44c0*/  IMAD R12, R11, 0x2, R2 ;  /* 0x000000020b0c7824 */ /* 0x000fe200078e0202 */
[----:B-1----:R-:W-:-:S03]  /*44d0*/  LEA R62, P2, R14, R55, 0x1 ;  /* 0x000000370e3e7211 */ /* 0x002fc600078408ff */
[----:B------:R1:W-:Y:S01]  /*44e0*/  STL.64 [R1+0x438], R58 ;  /* 0x0004383a01007387 */ /* 0x0003e20000100a00 */
[----:B------:R-:W-:Y:S01]  /*44f0*/  LEA.HI.X.SX32 R63, R14, R57, 0x1, P2 ;  /* 0x000000390e3f7211 */ /* 0x000fe200010f0eff */
[----:B------:R-:W-:Y:S01]  /*4500*/  IMAD R14, R11, 0x2, R12 ;  /* 0x000000020b0e7824 */ /* 0x000fe200078e020c */
[----:B0-----:R-:W-:-:S03]  /*4510*/  LEA R60, P3, R16, R55, 0x1 ;  /* 0x00000037103c7211 */ /* 0x001fc600078608ff */
[----:B------:R0:W-:Y:S01]  /*4520*/  STL.64 [R1+0x430], R62 ;  /* 0x0004303e01007387 */ /* 0x0001e20000100a00 */
[----:B------:R-:W-:Y:S02]  /*4530*/  LEA.HI.X.SX32 R61, R16, R57, 0x1, P3 ;  /* 0x00000039103d7211 */ /* 0x000fe400018f0eff */
[----:B------:R-:W-:Y:S02]  /*4540*/  LEA R16, R11, R14, 0x1 ;  /* 0x0000000e0b107211 */ /* 0x000fe400078e08ff */
[C---:B-1----:R-:W-:Y:S01]  /*4550*/  LEA R58, P4, R38.reuse, R55, 0x1 ;  /* 0x00000037263a7211 */ /* 0x042fe200078808ff */
[----:B------:R1:W-:Y:S03]  /*4560*/  STL.64 [R1+0x428], R60 ;  /* 0x0004283c01007387 */ /* 0x0003e60000100a00 */
        /* <DEDUP_REMOVED lines=12> */
[----:B-1----:R-:W-:-:S03]  /*4630*/  LEA R62, P2, R24, R55, 0x1 ;  /* 0x00000037183e7211 */ /* 0x002fc600078408ff */
        /* <DEDUP_REMOVED lines=8> */
[----:B------:R-:W-:Y:S02]  /*46c0*/  LEA R22, R11, R8, 0x1 ;  /* 0x000000080b167211 */ /* 0x000fe400078e08ff */
[----:B------:R-:W-:Y:S02]  /*46d0*/  LEA.HI.X.SX32 R59, R26, R57, 0x1, P4 ;  /* 0x000000391a3b7211 */ /* 0x000fe400020f0eff */
        /* <DEDUP_REMOVED lines=12> */
[C---:B------:R-:W-:Y:S01]  /*47a0*/  IMAD R4, R11.reuse, 0x2, R2 ;  /* 0x000000020b047824 */ /* 0x040fe200078e0202 */
[----:B------:R-:W-:Y:S02]  /*47b0*/  LEA.HI.X.SX32 R63, R12, R57, 0x1, P2 ;  /* 0x000000390c3f7211 */ /* 0x000fe400010f0eff */
[C---:B0-----:R-:W-:Y:S01]  /*47c0*/  LEA R60, P3, R14.reuse, R55, 0x1 ;  /* 0x000000370e3c7211 */ /* 0x041fe200078608ff */
[C---:B------:R-:W-:Y:S02]  /*47d0*/  IMAD R10, R11.reuse, 0x2, R4 ;  /* 0x000000020b0a7824 */ /* 0x040fe400078e0204 */
[----:B------:R0:W-:Y:S01]  /*47e0*/  STL.64 [R1+0x3d0], R62 ;  /* 0x0003d03e01007387 */ /* 0x0001e20000100a00 */
[----:B------:R-:W-:Y:S02]  /*47f0*/  LEA.HI.X.SX32 R61, R14, R57, 0x1, P3 ;  /* 0x000000390e3d7211 */ /* 0x000fe400018f0eff */
[----:B------:R-:W-:-:S02]  /*4800*/  LEA R12, R11, R10, 0x1 ;  /* 0x0000000a0b0c7211 */ /* 0x000fc400078e08ff */
[C---:B-1----:R-:W-:Y:S01]  /*4810*/  LEA R58, P4, R16.reuse, R55, 0x1 ;  /* 0x00000037103a7211 */ /* 0x042fe200078808ff */
[----:B------:R1:W-:Y:S03]  /*4820*/  STL.64 [R1+0x3c8], R60 ;  /* 0x0003c83c01007387 */ /* 0x0003e60000100a00 */
        /* <DEDUP_REMOVED lines=13> */
[----:B------:R-:W-:Y:S01]  /*4900*/  IMAD R14, R11, 0x2, R8 ;  /* 0x000000020b0e7824 */ /* 0x000fe200078e0208 */
[----:B------:R-:W-:Y:S02]  /*4910*/  LEA.HI.X.SX32 R63, R22, R57, 0x1, P2 ;  /* 0x00000039163f7211 */ /* 0x000fe400010f0eff */
[----:B0-----:R-:W-:-:S03]  /*4920*/  LEA R60, P3, R2, R55, 0x1 ;  /* 0x00000037023c7211 */ /* 0x001fc600078608ff */
[----:B------:R0:W-:Y:S01]  /*4930*/  STL.64 [R1+0x3a0], R62 ;  /* 0x0003a03e01007387 */ /* 0x0001e20000100a00 */
[----:B------:R-:W-:Y:S01]  /*4940*/  LEA.HI.X.SX32 R61, R2, R57, 0x1, P3 ;  /* 0x00000039023d7211 */ /* 0x000fe200018f0eff */
[----:B------:R-:W-:Y:S01]  /*4950*/  IMAD R2, R11, 0x2, R14 ;  /* 0x000000020b027824 */ /* 0x000fe200078e020e */
[----:B-1----:R-:W-:-:S03]  /*4960*/  LEA R58, P4, R4, R55, 0x1 ;  /* 0x00000037043a7211 */ /* 0x002fc600078808ff */
[----:B------:R1:W-:Y:S01]  /*4970*/  STL.64 [R1+0x398], R60 ;  /* 0x0003983c01007387 */ /* 0x0003e20000100a00 */
[----:B------:R-:W-:Y:S02]  /*4980*/  LEA.HI.X.SX32 R59, R4, R57, 0x1, P4 ;  /* 0x00000039043b7211 */ /* 0x000fe400020f0eff */
[----:B------:R-:W-:Y:S02]  /*4990*/  LEA R4, R11, R2, 0x1 ;  /* 0x000000020b047211 */ /* 0x000fe400078e08ff */
[C---:B0-----:R-:W-:Y:S01]  /*49a0*/  LEA R62, P2, R10.reuse, R55, 0x1 ;  /* 0x000000370a3e7211 */ /* 0x041fe200078408ff */
[----:B------:R0:W-:Y:S03]  /*49b0*/  STL.64 [R1+0x390], R58 ;  /* 0x0003903a01007387 */ /* 0x0001e60000100a00 */
[----:B------:R-:W-:Y:S02]  /*49c0*/  LEA.HI.X.SX32 R63, R10, R57, 0x1, P2 ;  /* 0x000000390a3f7211 */ /* 0x000fe400010f0eff */
[----:B-1----:R-:W-:-:S02]  /*49d0*/  LEA R60, P3, R12, R55, 0x1 ;  /* 0x000000370c3c7211 */ /* 0x002fc400078608ff */
[----:B------:R-:W-:Y:S01]  /*49e0*/  LEA R64, P2, R14, R55, 0x1 ;  /* 0x000000370e407211 */ /* 0x000fe200078408ff */
[----:B------:R1:W-:Y:S01]  /*49f0*/  STL.64 [R1+0x388], R62 ;  /* 0x0003883e01007387 */ /* 0x0003e20000100a00 */
[-C--:B------:R-:W-:Y:S02]  /*4a00*/  LEA.HI.X.SX32 R61, R12, R57.reuse, 0x1, P3 ;  /* 0x000000390c3d7211 */ /* 0x080fe400018f0eff */
[----:B------:R-:W-:Y:S02]  /*4a10*/  LEA.HI.X.SX32 R65, R14, R57, 0x1, P2 ;  /* 0x000000390e417211 */ /* 0x000fe400010f0eff */
[C---:B0-----:R-:W-:Y:S01]  /*4a20*/  LEA R58, P4, R8.reuse, R55, 0x1 ;  /* 0x00000037083a7211 */ /* 0x041fe200078808ff */
[----:B------:R0:W-:Y:S03]  /*4a30*/  STL.64 [R1+0x380], R60 ;  /* 0x0003803c01007387 */ /* 0x0001e60000100a00 */
[----:B------:R-:W-:Y:S01]  /*4a40*/  LEA.HI.X.SX32 R59, R8, R57, 0x1, P4 ;  /* 0x00000039083b7211 */ /* 0x000fe200020f0eff */
[----:B------:R-:W-:Y:S01]  /*4a50*/  IMAD R8, R11, 0x2, R4 ;  /* 0x000000020b087824 */ /* 0x000fe200078e0204 */
[----:B-1----:R-:W-:-:S03]  /*4a60*/  LEA R62, P3, R2, R55, 0x1 ;  /* 0x00000037023e7211 */ /* 0x002fc600078608ff */
[----:B------:R1:W-:Y:S01]  /*4a70*/  STL.64 [R1+0x378], R58 ;  /* 0x0003783a01007387 */ /* 0x0003e20000100a00 */
[----:B------:R-:W-:Y:S02]  /*4a80*/  LEA.HI.X.SX32 R63, R2, R57, 0x1, P3 ;  /* 0x00000039023f7211 */ /* 0x000fe400018f0eff */
[----:B0-----:R-:W-:Y:S01]  /*4a90*/  LEA R60, P4, R4, R55, 0x1 ;  /* 0x00000037043c7211 */ /* 0x001fe200078808ff */
[----:B------:R-:W-:Y:S01]  /*4aa0*/  STL.64 [R1+0x370], R64 ;  /* 0x0003704001007387 */ /* 0x000fe20000100a00 */
[----:B------:R-:W-:Y:S01]  /*4ab0*/  IADD3.X R2, R40, UR5, R29, P0, P1 ;  /* 0x0000000528027c10 */ /* 0x000fe200087e241d */
[----:B------:R-:W-:Y:S01]  /*4ac0*/  IMAD R29, R7, 0x2, R5 ;  /* 0x00000002071d7824 */ /* 0x000fe200078e0205 */
[----:B------:R-:W-:Y:S01]  /*4ad0*/  LEA.HI.X.SX32 R61, R4, R57, 0x1, P4 ;  /* 0x00000039043d7211 */ /* 0x000fe200020f0eff */
[----:B------:R0:W-:Y:S01]  /*4ae0*/  STL.64 [R1+0x368], R62 ;  /* 0x0003683e01007387 */ /* 0x0001e20000100a00 */
[----:B------:R-:W-:Y:S01]  /*4af0*/  UMOV UR5, URZ ;  /* 0x0000003f00057c82 */ /* 0x000fe20008000000 */
[----:B-1----:R-:W-:-:S02]  /*4b00*/  LEA R58, P5, R8, R55, 0x1 ;  /* 0x00000037083a7211 */ /* 0x002fc400078a08ff */
[----:B------:R1:W-:Y:S01]  /*4b10*/  STL.64 [R1+0x360], R60 ;  /* 0x0003603c01007387 */ /* 0x0003e20000100a00 */
[----:B------:R-:W-:Y:S01]  /*4b20*/  IMAD R55, R7, 0x2, R29 ;  /* 0x0000000207377824 */ /* 0x000fe200078e021d */
[----:B------:R-:W-:Y:S02]  /*4b30*/  LEA.HI.X.SX32 R59, R8, R57, 0x1, P5 ;  /* 0x00000039083b7211 */ /* 0x000fe400028f0eff */
[----:B0-----:R-:W-:-:S03]  /*4b40*/  LEA R62, P0, R31, R6, 0x1 ;  /* 0x000000061f3e7211 */ /* 0x001fc600078008ff */
[----:B------:R0:W-:Y:S01]  /*4b50*/  STL.64 [R1+0x358], R58 ;  /* 0x0003583a01007387 */ /* 0x0001e20000100a00 */
[----:B-1----:R-:W-:Y:S02]  /*4b60*/  LEA R60, P1, R33, R6, 0x1 ;  /* 0x00000006213c7211 */ /* 0x002fe400078208ff */
[-C--:B------:R-:W-:Y:S02]  /*4b70*/  LEA.HI.X.SX32 R63, R31, R2.reuse, 0x1, P0 ;  /* 0x000000021f3f7211 */ /* 0x080fe400000f0eff */
[----:B------:R-:W-:Y:S02]  /*4b80*/  LEA.HI.X.SX32 R61, R33, R2, 0x1, P1 ;  /* 0x00000002213d7211 */ /* 0x000fe400008f0eff */
[----:B------:R-:W-:Y:S01]  /*4b90*/  LEA R31, R7, R55, 0x1 ;  /* 0x00000037071f7211 */ /* 0x000fe200078e08ff */
[----:B------:R-:W-:Y:S01]  /*4ba0*/  STL.64 [R1+0x350], R62 ;  /* 0x0003503e01007387 */ /* 0x000fe20000100a00 */
[----:B0-----:R-:W-:-:S03]  /*4bb0*/  LEA R58, P2, R35, R6, 0x1 ;  /* 0x00000006233a7211 */ /* 0x001fc600078408ff */
[----:B------:R0:W-:Y:S01]  /*4bc0*/  STL.64 [R1+0x348], R60 ;  /* 0x0003483c01007387 */ /* 0x0001e20000100a00 */
[----:B------:R-:W-:Y:S01]  /*4bd0*/  IMAD R33, R7, 0x2, R31 ;  /* 0x0000000207217824 */ /* 0x000fe200078e021f */
[----:B------:R-:W-:Y:S02]  /*4be0*/  LEA.HI.X.SX32 R59, R35, R2, 0x1, P2 ;  /* 0x00000002233b7211 */ /* 0x000fe400010f0eff */
[----:B------:R-:W-:Y:S01]  /*4bf0*/  LEA R56, P2, R41, R6, 0x1 ;  /* 0x0000000629387211 */ /* 0x000fe200078408ff */
[----:B------:R-:W-:Y:S02]  /*4c00*/  IMAD R35, R7, 0x2, R33 ;  /* 0x0000000207237824 */ /* 0x000fe400078e0221 */
[----:B------:R1:W-:Y:S01]  /*4c10*/  STL.64 [R1+0x340], R58 ;  /* 0x0003403a01007387 */ /* 0x0003e20000100a00 */
[----:B------:R-:W-:Y:S02]  /*4c20*/  LEA.HI.X.SX32 R57, R41, R2, 0x1, P2 ;  /* 0x0000000229397211 */ /* 0x000fe400010f0eff */
[----:B------:R-:W-:-:S02]  /*4c30*/  LEA R38, P2, R47, R6, 0x1 ;  /* 0x000000062f267211 */ /* 0x000fc400078408ff */
[----:B0-----:R-:W-:-:S04]  /*4c40*/  LEA R60, P0, R37, R6, 0x1 ;  /* 0x00000006253c7211 */ /* 0x001fc800078008ff */
[----:B------:R-:W-:Y:S01]  /*4c50*/  LEA.HI.X.SX32 R61, R37, R2, 0x1, P0 ;  /* 0x00000002253d7211 */ /* 0x000fe200000f0eff */
[----:B------:R-:W-:Y:S01]  /*4c60*/  IMAD R37, R7, 0x2, R35 ;  /* 0x0000000207257824 */ /* 0x000fe200078e0223 */
[----:B-1----:R-:W-:-:S03]  /*4c70*/  LEA R58, P1, R39, R6, 0x1 ;  /* 0x00000006273a7211 */ /* 0x002fc600078208ff */
[----:B------:R-:W-:Y:S01]  /*4c80*/  STL.64 [R1+0x338], R60 ;  /* 0x0003383c01007387 */ /* 0x000fe20000100a00 */
[-C--:B------:R-:W-:Y:S02]  /*4c90*/  LEA.HI.X.SX32 R59, R39, R2.reuse, 0x1, P1 ;  /* 0x00000002273b7211 */ /* 0x080fe400008f0eff */
[----:B------:R-:W-:Y:S02]  /*4ca0*/  LEA.HI.X.SX32 R39, R47, R2, 0x1, P2 ;  /* 0x000000022f277211 */ /* 0x000fe400010f0eff */
[-C--:B------:R-:W-:Y:S01]  /*4cb0*/  LEA R42, P2, R53, R6.reuse, 0x1 ;  /* 0x00000006352a7211 */ /* 0x080fe200078408ff */
[----:B------:R0:W-:Y:S04]  /*4cc0*/  STL.64 [R1+0x330], R58 ;  /* 0x0003303a01007387 */ /* 0x0001e80000100a00 */
[----:B------:R1:W-:Y:S04]  /*4cd0*/  STL.64 [R1+0x328], R56 ;  /* 0x0003283801007387 */ /* 0x0003e80000100a00 */
[----:B------:R2:W-:Y:S01]  /*4ce0*/  STL.64 [R1+0x310], R38 ;  /* 0x0003102601007387 */ /* 0x0005e20000100a00 */
[----:B0-----:R-:W-:-:S02]  /*4cf0*/  LEA R58, P0, R43, R6, 0x1 ;  /* 0x000000062b3a7211 */ /* 0x001fc400078008ff */
[----:B-1----:R-:W-:Y:S02]  /*4d00*/  LEA R56, P1, R45, R6, 0x1 ;  /* 0x000000062d387211 */ /* 0x002fe400078208ff */
[-C--:B------:R-:W-:Y:S02]  /*4d10*/  LEA.HI.X.SX32 R59, R43, R2.reuse, 0x1, P0 ;  /* 0x000000022b3b7211 */ /* 0x080fe400000f0eff */
[----:B------:R-:W-:Y:S02]  /*4d20*/  LEA.HI.X.SX32 R57, R45, R2, 0x1, P1 ;  /* 0x000000022d397211 */ /* 0x000fe400008f0eff */
[----:B------:R-:W-:Y:S01]  /*4d30*/  LEA R44, P1, R51, R6, 0x1 ;  /* 0x00000006332c7211 */ /* 0x000fe200078208ff */
[----:B------:R-:W-:Y:S01]  /*4d40*/  STL.64 [R1+0x320], R58 ;  /* 0x0003203a01007387 */ /* 0x000fe20000100a00 */
[-C--:B------:R-:W-:Y:S02]  /*4d50*/  LEA.HI.X.SX32 R43, R53, R2.reuse, 0x1, P2 ;  /* 0x00000002352b7211 */ /* 0x080fe400010f0eff */
[----:B------:R-:W-:Y:S01]  /*4d60*/  LEA.HI.X.SX32 R45, R51, R2, 0x1, P1 ;  /* 0x00000002332d7211 */ /* 0x000fe200008f0eff */
[----:B------:R0:W-:Y:S01]  /*4d70*/  STL.64 [R1+0x318], R56 ;  /* 0x0003183801007387 */ /* 0x0001e20000100a00 */
[----:B------:R-:W-:-:S02]  /*4d80*/  LEA R48, P1, R25, R6, 0x1 ;  /* 0x0000000619307211 */ /* 0x000fc400078208ff */
[----:B------:R-:W-:Y:S01]  /*4d90*/  LEA R46, P2, R27, R6, 0x1 ;  /* 0x000000061b2e7211 */ /* 0x000fe200078408ff */
[----:B------:R1:W-:Y:S01]  /*4da0*/  STL.64 [R1+0x2f0], R42 ;  /* 0x0002f02a01007387 */ /* 0x0003e20000100a00 */
[----:B--2---:R-:W-:Y:S02]  /*4db0*/  LEA R39, R7, R37, 0x1 ;  /* 0x0000002507277211 */ /* 0x004fe400078e08ff */
[----:B------:R-:W-:-:S03]  /*4dc0*/  LEA.HI.X.SX32 R47, R27, R2, 0x1, P2 ;  /* 0x000000021b2f7211 */ /* 0x000fc600010f0eff */
[----:B------:R-:W-:Y:S01]  /*4dd0*/  IMAD R41, R7, 0x2, R39 ;  /* 0x0000000207297824 */ /* 0x000fe200078e0227 */
[----:B0-----:R-:W-:-:S04]  /*4de0*/  LEA R56, P0, R49, R6, 0x1 ;  /* 0x0000000631387211 */ /* 0x001fc800078008ff */
[----:B------:R-:W-:Y:S01]  /*4df0*/  LEA.HI.X.SX32 R57, R49, R2, 0x1, P0 ;  /* 0x0000000231397211 */ /* 0x000fe200000f0eff */
[----:B-1----:R-:W-:Y:S01]  /*4e00*/  IMAD R43, R7, 0x2, R41 ;  /* 0x00000002072b7824 */ /* 0x002fe200078e0229 */
[----:B------:R-:W-:Y:S02]  /*4e10*/  LEA R50, P0, R23, R6, 0x1 ;  /* 0x0000000617327211 */ /* 0x000fe400078008ff */
[-C--:B------:R-:W-:Y:S01]  /*4e20*/  LEA.HI.X.SX32 R49, R25, R2.reuse, 0x1, P1 ;  /* 0x0000000219317211 */ /* 0x080fe200008f0eff */
[----:B------:R-:W-:Y:S01]  /*4e30*/  STL.64 [R1+0x308], R56 ;  /* 0x0003083801007387 */ /* 0x000fe20000100a00 */
[----:B------:R-:W-:-:S03]  /*4e40*/  LEA.HI.X.SX32 R51, R23, R2, 0x1, P0 ;  /* 0x0000000217337211 */ /* 0x000fc600000f0eff */
[----:B------:R0:W-:Y:S04]  /*4e50*/  STL.64 [R1+0x300], R44 ;  /* 0x0003002c01007387 */ /* 0x0001e80000100a00 */
[----:B------:R1:W-:Y:S04]  /*4e60*/  STL.64 [R1+0x2e8], R50 ;  /* 0x0002e83201007387 */ /* 0x0003e80000100a00 */
[----:B------:R2:W-:Y:S04]  /*4e70*/  STL.64 [R1+0x2e0], R48 ;  /* 0x0002e03001007387 */ /* 0x0005e80000100a00 */
[----:B------:R3:W-:Y:S01]  /*4e80*/  STL.64 [R1+0x2d8], R46 ;  /* 0x0002d82e01007387 */ /* 0x0007e20000100a00 */
[----:B0-----:R-:W-:Y:S01]  /*4e90*/  IMAD R45, R7, 0x2, R43 ;  /* 0x00000002072d7824 */ /* 0x001fe200078e022b */
[----:B-1----:R-:W-:-:S04]  /*4ea0*/  LEA R50, P0, R17, R6, 0x1 ;  /* 0x0000000611327211 */ /* 0x002fc800078008ff */
[----:B------:R-:W-:Y:S02]  /*4eb0*/  LEA R23, R7, R45, 0x1 ;  /* 0x0000002d07177211 */ /* 0x000fe400078e08ff */
[----:B------:R-:W-:Y:S02]  /*4ec0*/  LEA.HI.X.SX32 R51, R17, R2, 0x1, P0 ;  /* 0x0000000211337211 */ /* 0x000fe400000f0eff */
[-C--:B--2---:R-:W-:Y:S01]  /*4ed0*/  LEA R48, P1, R19, R6.reuse, 0x1 ;  /* 0x0000000613307211 */ /* 0x084fe200078208ff */
[----:B------:R-:W-:Y:S01]  /*4ee0*/  IMAD R25, R7, 0x2, R23 ;  /* 0x0000000207197824 */ /* 0x000fe200078e0217 */
[----:B---3--:R-:W-:Y:S01]  /*4ef0*/  LEA R46, P2, R21, R6, 0x1 ;  /* 0x00000006152e7211 */ /* 0x008fe200078408ff */
[----:B------:R-:W-:Y:S01]  /*4f00*/  STL.64 [R1+0x2d0], R50 ;  /* 0x0002d03201007387 */ /* 0x000fe20000100a00 */
[-C--:B------:R-:W-:Y:S01]  /*4f10*/  LEA.HI.X.SX32 R49, R19, R2.reuse, 0x1, P1 ;  /* 0x0000000213317211 */ /* 0x080fe200008f0eff */
[----:B------:R-:W-:Y:S01]  /*4f20*/  IMAD R17, R7, 0x2, R25 ;  /* 0x0000000207117824 */ /* 0x000fe200078e0219 */
[----:B------:R-:W-:-:S02]  /*4f30*/  LEA.HI.X.SX32 R47, R21, R2, 0x1, P2 ;  /* 0x00000002152f7211 */ /* 0x000fc400010f0eff */
[-C--:B------:R-:W-:Y:S01]  /*4f40*/  LEA R18, P2, R15, R6.reuse, 0x1 ;  /* 0x000000060f127211 */ /* 0x080fe200078408ff */
[----:B------:R-:W-:Y:S01]  /*4f50*/  IMAD R21, R7, 0x2, R17 ;  /* 0x0000000207157824 */ /* 0x000fe200078e0211 */
[----:B------:R-:W-:Y:S01]  /*4f60*/  LEA R26, P1, R13, R6, 0x1 ;  /* 0x000000060d1a7211 */ /* 0x000fe200078208ff */
[----:B------:R0:W-:Y:S01]  /*4f70*/  STL.64 [R1+0x2c0], R46 ;  /* 0x0002c02e01007387 */ /* 0x0001e20000100a00 */
[-C--:B------:R-:W-:Y:S02]  /*4f80*/  LEA.HI.X.SX32 R19, R15, R2.reuse, 0x1, P2 ;  /* 0x000000020f137211 */ /* 0x080fe400010f0eff */
[----:B------:R-:W-:Y:S01]  /*4f90*/  LEA.HI.X.SX32 R27, R13, R2, 0x1, P1 ;  /* 0x000000020d1b7211 */ /* 0x000fe200008f0eff */
[----:B------:R-:W-:Y:S01]  /*4fa0*/  STL.64 [R1+0x2c8], R48 ;  /* 0x0002c83001007387 */ /* 0x000fe20000100a00 */
[-C--:B------:R-:W-:Y:S02]  /*4fb0*/  LEA R12, P1, R5, R6.reuse, 0x1 ;  /* 0x00000006050c7211 */ /* 0x080fe400078208ff */
[----:B------:R-:W-:-:S02]  /*4fc0*/  LEA R8, P2, R29, R6, 0x1 ;  /* 0x000000061d087211 */ /* 0x000fc400078408ff */
[----:B------:R-:W-:Y:S02]  /*4fd0*/  LEA.HI.X.SX32 R13, R5, R2, 0x1, P1 ;  /* 0x00000002050d7211 */ /* 0x000fe400008f0eff */
[----:B------:R-:W-:Y:S02]  /*4fe0*/  LEA R15, R7, R21, 0x1 ;  /* 0x00000015070f7211 */ /* 0x000fe400078e08ff */
[----:B0-----:R-:W-:-:S04]  /*4ff0*/  LEA R46, P0, R9, R6, 0x1 ;  /* 0x00000006092e7211 */ /* 0x001fc800078008ff */
[-C--:B------:R-:W-:Y:S02]  /*5000*/  LEA.HI.X.SX32 R47, R9, R2.reuse, 0x1, P0 ;  /* 0x00000002092f7211 */ /* 0x080fe400000f0eff */
[----:B------:R-:W-:Y:S02]  /*5010*/  LEA.HI.X.SX32 R9, R29, R2, 0x1, P2 ;  /* 0x000000021d097211 */ /* 0x000fe400010f0eff */
[C---:B------:R-:W-:Y:S01]  /*5020*/  LEA R4, P2, R33.reuse, R6, 0x1 ;  /* 0x0000000621047211 */ /* 0x040fe200078408ff */
[----:B------:R-:W-:Y:S03]  /*5030*/  STL.64 [R1+0x2b8], R46 ;  /* 0x0002b82e01007387 */ /* 0x000fe60000100a00 */
[----:B------:R-:W-:Y:S01]  /*5040*/  LEA.HI.X.SX32 R5, R33, R2, 0x1, P2 ;  /* 0x0000000221057211 */ /* 0x000fe200010f0eff */
[----:B------:R0:W-:Y:S04]  /*5050*/  STL.64 [R1+0x2a8], R18 ;  /* 0x0002a81201007387 */ /* 0x0001e80000100a00 */
[----:B------:R1:W-:Y:S01]  /*5060*/  STL.64 [R1+0x2b0], R26 ;  /* 0x0002b01a01007387 */ /* 0x0003e20000100a00 */
[----:B0-----:R-:W-:-:S04]  /*5070*/  LEA R18, P0, R3, R6, 0x1 ;  /* 0x0000000603127211 */ /* 0x001fc800078008ff */
[----:B------:R-:W-:Y:S01]  /*5080*/  LEA.HI.X.SX32 R19, R3, R2, 0x1, P0 ;  /* 0x0000000203137211 */ /* 0x000fe200000f0eff */
[----:B-1----:R-:W-:-:S04]  /*5090*/  IMAD R27, R7, 0x2, R15 ;  /* 0x00000002071b7824 */ /* 0x002fc800078e020f */
[----:B------:R-:W-:Y:S01]  /*50a0*/  STL.64 [R1+0x2a0], R18 ;  /* 0x0002a01201007387 */ /* 0x000fe20000100a00 */
[----:B------:R-:W-:-:S03]  /*50b0*/  IMAD R3, R7, 0x2, R27 ;  /* 0x0000000207037824 */ /* 0x000fc600078e021b */
[----:B------:R0:W-:Y:S01]  /*50c0*/  STL.64 [R1+0x298], R12 ;  /* 0x0002980c01007387 */ /* 0x0001e20000100a00 */
[----:B------:R-:W-:-:S03]  /*50d0*/  IMAD R29, R7, 0x2, R3 ;  /* 0x00000002071d7824 */ /* 0x000fc600078e0203 */
[----:B------:R1:W-:Y:S01]  /*50e0*/  STL.64 [R1+0x290], R8 ;  /* 0x0002900801007387 */ /* 0x0003e20000100a00 */
[-C--:B0-----:R-:W-:Y:S02]  /*50f0*/  LEA R12, P0, R55, R6.reuse, 0x1 ;  /* 0x00000006370c7211 */ /* 0x081fe400078008ff */
[----:B-1----:R-:W-:Y:S02]  /*5100*/  LEA R8, P1, R31, R6, 0x1 ;  /* 0x000000061f087211 */ /* 0x002fe400078208ff */
[-C--:B------:R-:W-:Y:S02]  /*5110*/  LEA.HI.X.SX32 R13, R55, R2.reuse, 0x1, P0 ;  /* 0x00000002370d7211 */ /* 0x080fe400000f0eff */
[----:B------:R-:W-:Y:S02]  /*5120*/  LEA.HI.X.SX32 R9, R31, R2, 0x1, P1 ;  /* 0x000000021f097211 */ /* 0x000fe400008f0eff */
[----:B------:R-:W-:Y:S01]  /*5130*/  LEA R18, P0, R35, R6, 0x1 ;  /* 0x0000000623127211 */ /* 0x000fe200078008ff */
[----:B------:R0:W-:Y:S01]  /*5140*/  STL.64 [R1+0x288], R12 ;  /* 0x0002880c01007387 */ /* 0x0001e20000100a00 */
[----:B------:R-:W-:-:S02]  /*5150*/  LEA R31, R7, R29, 0x1 ;  /* 0x0000001d071f7211 */ /* 0x000fc400078e08ff */
[----:B------:R-:W-:Y:S01]  /*5160*/  LEA.HI.X.SX32 R19, R35, R2, 0x1, P0 ;  /* 0x0000000223137211 */ /* 0x000fe200000f0eff */
[----:B------:R1:W-:Y:S04]  /*5170*/  STL.64 [R1+0x280], R8 ;  /* 0x0002800801007387 */ /* 0x0003e80000100a00 */
[----:B------:R2:W-:Y:S04]  /*5180*/  STL.64 [R1+0x278], R4 ;  /* 0x0002780401007387 */ /* 0x0005e80000100a00 */
[----:B------:R3:W-:Y:S01]  /*5190*/  STL.64 [R1+0x270], R18 ;  /* 0x0002701201007387 */ /* 0x0007e20000100a00 */
[----:B0-----:R-:W-:Y:S01]  /*51a0*/  IMAD R13, R7, 0x2, R31 ;  /* 0x00000002070d7824 */ /* 0x001fe200078e021f */
[----:B-1----:R-:W-:-:S03]  /*51b0*/  LEA R8, P1, R37, R6, 0x1 ;  /* 0x0000000625087211 */ /* 0x002fc600078208ff */
[----:B------:R-:W-:Y:S01]  /*51c0*/  IMAD R33, R7, 0x2, R13 ;  /* 0x0000000207217824 */ /* 0x000fe200078e020d */
[----:B--2---:R-:W-:-:S03]  /*51d0*/  LEA R4, P2, R39, R6, 0x1 ;  /* 0x0000000627047211 */ /* 0x004fc600078408ff */
[----:B------:R-:W-:Y:S01]  /*51e0*/  IMAD R35, R7, 0x2, R33 ;  /* 0x0000000207237824 */ /* 0x000fe200078e0221 */
[-C--:B------:R-:W-:Y:S02]  /*51f0*/  LEA.HI.X.SX32 R9, R37, R2.reuse, 0x1, P1 ;  /* 0x0000000225097211 */ /* 0x080fe400008f0eff */
[----:B------:R-:W-:Y:S02]  /*5200*/  LEA.HI.X.SX32 R5, R39, R2, 0x1, P2 ;  /* 0x0000000227057211 */ /* 0x000fe400010f0eff */
[C---:B---3--:R-:W-:Y:S01]  /*5210*/  LEA R18, P0, R41.reuse, R6, 0x1 ;  /* 0x0000000629127211 */ /* 0x048fe200078008ff */
[----:B------:R0:W-:Y:S03]  /*5220*/  STL.64 [R1+0x268], R8 ;  /* 0x0002680801007387 */ /* 0x0001e60000100a00 */
[----:B------:R-:W-:Y:S01]  /*5230*/  LEA.HI.X.SX32 R19, R41, R2, 0x1, P0 ;  /* 0x0000000229137211 */ /* 0x000fe200000f0eff */
[----:B------:R1:W-:Y:S01]  /*5240*/  STL.64 [R1+0x260], R4 ;  /* 0x0002600401007387 */ /* 0x0003e20000100a00 */
[----:B------:R-:W-:-:S04]  /*5250*/  LEA R38, P0, R23, R6, 0x1 ;  /* 0x0000000617267211 */ /* 0x000fc800078008ff */
[----:B------:R-:W-:Y:S02]  /*5260*/  LEA.HI.X.SX32 R39, R23, R2, 0x1, P0 ;  /* 0x0000000217277211 */ /* 0x000fe400000f0eff */
[-C--:B0-----:R-:W-:Y:S02]  /*5270*/  LEA R8, P1, R43, R6.reuse, 0x1 ;  /* 0x000000062b087211 */ /* 0x081fe400078208ff */
[----:B-1----:R-:W-:Y:S02]  /*5280*/  LEA R4, P2, R45, R6, 0x1 ;  /* 0x000000062d047211 */ /* 0x002fe400078408ff */
[-C--:B------:R-:W-:Y:S02]  /*5290*/  LEA.HI.X.SX32 R9, R43, R2.reuse, 0x1, P1 ;  /* 0x000000022b097211 */ /* 0x080fe400008f0eff */
[----:B------:R-:W-:Y:S02]  /*52a0*/  LEA.HI.X.SX32 R5, R45, R2, 0x1, P2 ;  /* 0x000000022d057211 */ /* 0x000fe400010f0eff */
[----:B------:R-:W-:-:S03]  /*52b0*/  LEA R36, P1, R25, R6, 0x1 ;  /* 0x0000000619247211 */ /* 0x000fc600078208ff */
[----:B------:R0:W-:Y:S01]  /*52c0*/  STL.64 [R1+0x248], R4 ;  /* 0x0002480401007387 */ /* 0x0001e20000100a00 */
[----:B------:R-:W-:-:S03]  /*52d0*/  LEA.HI.X.SX32 R37, R25, R2, 0x1, P1 ;  /* 0x0000000219257211 */ /* 0x000fc600008f0eff */
[----:B------:R1:W-:Y:S04]  /*52e0*/  STL.64 [R1+0x258], R18 ;  /* 0x0002581201007387 */ /* 0x0003e80000100a00 */
[----:B------:R2:W-:Y:S04]  /*52f0*/  STL.64 [R1+0x250], R8 ;  /* 0x0002500801007387 */ /* 0x0005e80000100a00 */
[----:B------:R3:W-:Y:S01]  /*5300*/  STL.64 [R1+0x240], R38 ;  /* 0x0002402601007387 */ /* 0x0007e20000100a00 */
[----:B0-----:R-:W-:-:S03]  /*5310*/  LEA R5, R7, R35, 0x1 ;  /* 0x0000002307057211 */ /* 0x001fc600078e08ff */
[----:B------:R0:W-:Y:S02]  /*5320*/  STL.64 [R1+0x238], R36 ;  /* 0x0002382401007387 */ /* 0x0001e40000100a00 */
[----:B-1----:R-:W-:Y:S01]  /*5330*/  IMAD R19, R7, 0x2, R5 ;  /* 0x0000000207137824 */ /* 0x002fe200078e0205 */
[----:B--2---:R-:W-:-:S03]  /*5340*/  LEA R8, P2, R17, R6, 0x1 ;  /* 0x0000000611087211 */ /* 0x004fc600078408ff */
[----:B------:R-:W-:Y:S01]  /*5350*/  IMAD R23, R7, 0x2, R19 ;  /* 0x0000000207177824 */ /* 0x000fe200078e0213 */
[----:B---3--:R-:W-:Y:S02]  /*5360*/  LEA R38, P0, R21, R6, 0x1 ;  /* 0x0000000615267211 */ /* 0x008fe400078008ff */
[----:B------:R-:W-:Y:S02]  /*5370*/  LEA.HI.X.SX32 R9, R17, R2, 0x1, P2 ;  /* 0x0000000211097211 */ /* 0x000fe400010f0eff */
[-C--:B0-----:R-:W-:Y:S02]  /*5380*/  LEA R36, P1, R15, R6.reuse, 0x1 ;  /* 0x000000060f247211 */ /* 0x081fe400078208ff */
[----:B------:R-:W-:Y:S01]  /*5390*/  LEA R24, P2, R27, R6, 0x1 ;  /* 0x000000061b187211 */ /* 0x000fe200078408ff */
[----:B------:R0:W-:Y:S01]  /*53a0*/  STL.64 [R1+0x230], R8 ;  /* 0x0002300801007387 */ /* 0x0001e20000100a00 */
[-C--:B------:R-:W-:Y:S02]  /*53b0*/  LEA.HI.X.SX32 R39, R21, R2.reuse, 0x1, P0 ;  /* 0x0000000215277211 */ /* 0x080fe400000f0eff */
[----:B------:R-:W-:-:S02]  /*53c0*/  LEA.HI.X.SX32 R37, R15, R2, 0x1, P1 ;  /* 0x000000020f257211 */ /* 0x000fc400008f0eff */
[----:B------:R-:W-:Y:S01]  /*53d0*/  LEA.HI.X.SX32 R25, R27, R2, 0x1, P2 ;  /* 0x000000021b197211 */ /* 0x000fe200010f0eff */
[----:B------:R-:W-:Y:S01]  /*53e0*/  STL.64 [R1+0x228], R38 ;  /* 0x0002282601007387 */ /* 0x000fe20000100a00 */
[----:B------:R-:W-:-:S03]  /*53f0*/  LEA R20, P2, R31, R6, 0x1 ;  /* 0x000000061f147211 */ /* 0x000fc600078408ff */
[----:B------:R1:W-:Y:S01]  /*5400*/  STL.64 [R1+0x220], R36 ;  /* 0x0002202401007387 */ /* 0x0003e20000100a00 */
[----:B------:R-:W-:Y:S01]  /*5410*/  LEA.HI.X.SX32 R21, R31, R2, 0x1, P2 ;  /* 0x000000021f157211 */ /* 0x000fe200010f0eff */
[C---:B0-----:R-:W-:Y:S02]  /*5420*/  IMAD R9, R7.reuse, 0x2, R23 ;  /* 0x0000000207097824 */ /* 0x041fe400078e0217 */
[----:B------:R0:W-:Y:S03]  /*5430*/  STL.64 [R1+0x218], R24 ;  /* 0x0002181801007387 */ /* 0x0001e60000100a00 */
[----:B------:R-:W-:Y:S02]  /*5440*/  LEA R15, R7, R9, 0x1 ;  /* 0x00000009070f7211 */ /* 0x000fe400078e08ff */
[----:B-1----:R-:W-:-:S03]  /*5450*/  LEA R36, P0, R3, R6, 0x1 ;  /* 0x0000000603247211 */ /* 0x002fc600078008ff */
[----:B------:R-:W-:Y:S01]  /*5460*/  IMAD R17, R7, 0x2, R15 ;  /* 0x0000000207117824 */ /* 0x000fe200078e020f */
[----:B0-----:R-:W-:Y:S02]  /*5470*/  LEA R24, P1, R29, R6, 0x1 ;  /* 0x000000061d187211 */ /* 0x001fe400078208ff */
[-C--:B------:R-:W-:Y:S01]  /*5480*/  LEA.HI.X.SX32 R37, R3, R2.reuse, 0x1, P0 ;  /* 0x0000000203257211 */ /* 0x080fe200000f0eff */
[----:B------:R-:W-:Y:S01]  /*5490*/  IMAD R3, R7, 0x2, R17 ;  /* 0x0000000207037824 */ /* 0x000fe200078e0211 */
[----:B------:R-:W-:Y:S02]  /*54a0*/  LEA.HI.X.SX32 R25, R29, R2, 0x1, P1 ;  /* 0x000000021d197211 */ /* 0x000fe400008f0eff */
[----:B------:R-:W-:Y:S01]  /*54b0*/  LEA R26, P0, R13, R6, 0x1 ;  /* 0x000000060d1a7211 */ /* 0x000fe200078008ff */
[----:B------:R-:W-:Y:S01]  /*54c0*/  STL.64 [R1+0x210], R36 ;  /* 0x0002102401007387 */ /* 0x000fe20000100a00 */
[----:B------:R-:W-:Y:S02]  /*54d0*/  IMAD R10, R7, 0x2, R3 ;  /* 0x00000002070a7824 */ /* 0x000fe400078e0203 */
[----:B------:R-:W-:Y:S01]  /*54e0*/  LEA.HI.X.SX32 R27, R13, R2, 0x1, P0 ;  /* 0x000000020d1b7211 */ /* 0x000fe200000f0eff */
[----:B------:R0:W-:Y:S02]  /*54f0*/  STL.64 [R1+0x208], R24 ;  /* 0x0002081801007387 */ /* 0x0001e40000100a00 */
[----:B------:R-:W-:-:S02]  /*5500*/  LEA R13, R7, R10, 0x1 ;  /* 0x0000000a070d7211 */ /* 0x000fc400078e08ff */
[----:B------:R1:W-:Y:S03]  /*5510*/  STL.64 [R1+0x200], R20 ;  /* 0x0002001401007387 */ /* 0x0003e60000100a00 */
[----:B------:R-:W-:Y:S01]  /*5520*/  IMAD R4, R7, 0x2, R13 ;  /* 0x0000000207047824 */ /* 0x000fe200078e020d */
[----:B------:R2:W-:Y:S01]  /*5530*/  STL.64 [R1+0x1f8], R26 ;  /* 0x0001f81a01007387 */ /* 0x0005e20000100a00 */
[-C--:B0-----:R-:W-:Y:S02]  /*5540*/  LEA R24, P1, R33, R6.reuse, 0x1 ;  /* 0x0000000621187211 */ /* 0x081fe400078208ff */
[----:B-1----:R-:W-:Y:S02]  /*5550*/  LEA R20, P2, R35, R6, 0x1 ;  /* 0x0000000623147211 */ /* 0x002fe400078408ff */
[-C--:B------:R-:W-:Y:S02]  /*5560*/  LEA.HI.X.SX32 R25, R33, R2.reuse, 0x1, P1 ;  /* 0x0000000221197211 */ /* 0x080fe400008f0eff */
[----:B------:R-:W-:-:S02]  /*5570*/  LEA.HI.X.SX32 R21, R35, R2, 0x1, P2 ;  /* 0x0000000223157211 */ /* 0x000fc400010f0eff */
[C---:B--2---:R-:W-:Y:S01]  /*5580*/  LEA R26, P0, R5.reuse, R6, 0x1 ;  /* 0x00000006051a7211 */ /* 0x044fe200078008ff */
[----:B------:R0:W-:Y:S03]  /*5590*/  STL.64 [R1+0x1f0], R24 ;  /* 0x0001f01801007387 */ /* 0x0001e60000100a00 */
[----:B------:R-:W-:Y:S01]  /*55a0*/  LEA.HI.X.SX32 R27, R5, R2, 0x1, P0 ;  /* 0x00000002051b7211 */ /* 0x000fe200000f0eff */
[----:B------:R1:W-:Y:S01]  /*55b0*/  STL.64 [R1+0x1e8], R20 ;  /* 0x0001e81401007387 */ /* 0x0003e20000100a00 */
[----:B------:R-:W-:-:S03]  /*55c0*/  IMAD R5, R7, 0x2, R4 ;  /* 0x0000000207057824 */ /* 0x000fc600078e0204 */
[----:B------:R-:W-:Y:S01]  /*55d0*/  STL.64 [R1+0x1e0], R26 ;  /* 0x0001e01a01007387 */ /* 0x000fe20000100a00 */
[----:B------:R-:W-:Y:S01]  /*55e0*/  IMAD R12, R7, 0x2, R5 ;  /* 0x00000002070c7824 */ /* 0x000fe200078e0205 */
[----:B0-----:R-:W-:-:S04]  /*55f0*/  LEA R24, P1, R19, R6, 0x1 ;  /* 0x0000000613187211 */ /* 0x001fc800078208ff */
[----:B------:R-:W-:Y:S02]  /*5600*/  LEA R8, R7, R12, 0x1 ;  /* 0x0000000c07087211 */ /* 0x000fe400078e08ff */
[----:B-1----:R-:W-:Y:S02]  /*5610*/  LEA R20, P2, R23, R6, 0x1 ;  /* 0x0000000617147211 */ /* 0x002fe400078408ff */
[-C--:B------:R-:W-:Y:S02]  /*5620*/  LEA.HI.X.SX32 R25, R19, R2.reuse, 0x1, P1 ;  /* 0x0000000213197211 */ /* 0x080fe400008f0eff */
[----:B------:R-:W-:Y:S02]  /*5630*/  LEA.HI.X.SX32 R21, R23, R2, 0x1, P2 ;  /* 0x0000000217157211 */ /* 0x000fe400010f0eff */
[C---:B------:R-:W-:Y:S01]  /*5640*/  LEA R18, P2, R17.reuse, R6, 0x1 ;  /* 0x0000000611127211 */ /* 0x040fe200078408ff */
[----:B------:R0:W-:Y:S03]  /*5650*/  STL.64 [R1+0x1d8], R24 ;  /* 0x0001d81801007387 */ /* 0x0001e60000100a00 */
[----:B------:R-:W-:Y:S01]  /*5660*/  LEA.HI.X.SX32 R19, R17, R2, 0x1, P2 ;  /* 0x0000000211137211 */ /* 0x000fe200010f0eff */
[----:B------:R1:W-:Y:S01]  /*5670*/  STL.64 [R1+0x1d0], R20 ;  /* 0x0001d01401007387 */ /* 0x0003e20000100a00 */
[----:B------:R-:W-:-:S02]  /*5680*/  LEA R14, P2, R13, R6, 0x1 ;  /* 0x000000060d0e7211 */ /* 0x000fc400078408ff */
[-C--:B0-----:R-:W-:Y:S02]  /*5690*/  LEA R24, P0, R9, R6.reuse, 0x1 ;  /* 0x0000000609187211 */ /* 0x081fe400078008ff */
[----:B-1----:R-:W-:Y:S02]  /*56a0*/  LEA R20, P1, R15, R6, 0x1 ;  /* 0x000000060f147211 */ /* 0x002fe400078208ff */
[-C--:B------:R-:W-:Y:S01]  /*56b0*/  LEA.HI.X.SX32 R25, R9, R2.reuse, 0x1, P0 ;  /* 0x0000000209197211 */ /* 0x080fe200000f0eff */
[----:B------:R-:W-:Y:S01]  /*56c0*/  IMAD R9, R7, 0x2, R8 ;  /* 0x0000000207097824 */ /* 0x000fe200078e0208 */
[-C--:B------:R-:W-:Y:S02]  /*56d0*/  LEA.HI.X.SX32 R21, R15, R2.reuse, 0x1, P1 ;  /* 0x000000020f157211 */ /* 0x080fe400008f0eff */
[----:B------:R-:W-:Y:S01]  /*56e0*/  LEA.HI.X.SX32 R15, R13, R2, 0x1, P2 ;  /* 0x000000020d0f7211 */ /* 0x000fe200010f0eff */
[----:B------:R-:W-:Y:S04]  /*56f0*/  STL.64 [R1+0x1c8], R24 ;  /* 0x0001c81801007387 */ /* 0x000fe80000100a00 */
[----:B------:R0:W-:Y:S04]  /*5700*/  STL.64 [R1+0x1c0], R20 ;  /* 0x0001c01401007387 */ /* 0x0001e80000100a00 */
[----:B------:R1:W-:Y:S01]  /*5710*/  STL.64 [R1+0x1b8], R18 ;  /* 0x0001b81201007387 */ /* 0x0003e20000100a00 */
[----:B0-----:R-:W-:-:S02]  /*5720*/  LEA R20, P0, R3, R6, 0x1 ;  /* 0x0000000603147211 */ /* 0x001fc400078008ff */
[C---:B-1----:R-:W-:Y:S02]  /*5730*/  LEA R18, P1, R10.reuse, R6, 0x1 ;  /* 0x000000060a127211 */ /* 0x042fe400078208ff */
[-C--:B------:R-:W-:Y:S02]  /*5740*/  LEA.HI.X.SX32 R21, R3, R2.reuse, 0x1, P0 ;  /* 0x0000000203157211 */ /* 0x080fe400000f0eff */
[----:B------:R-:W-:Y:S01]  /*5750*/  LEA.HI.X.SX32 R19, R10, R2, 0x1, P1 ;  /* 0x000000020a137211 */ /* 0x000fe200008f0eff */
[----:B------:R-:W-:Y:S01]  /*5760*/  IMAD R10, R7, 0x2, R9 ;  /* 0x00000002070a7824 */ /* 0x000fe200078e0209 */
[----:B------:R-:W-:Y:S01]  /*5770*/  LEA R16, P1, R5, R6, 0x1 ;  /* 0x0000000605107211 */ /* 0x000fe200078208ff */
[----:B------:R-:W-:Y:S02]  /*5780*/  STL.64 [R1+0x1b0], R20 ;  /* 0x0001b01401007387 */ /* 0x000fe40000100a00 */
[----:B------:R-:W-:Y:S01]  /*5790*/  IMAD R3, R7, 0x2, R10 ;  /* 0x0000000207037824 */ /* 0x000fe200078e020a */
[----:B------:R-:W-:Y:S01]  /*57a0*/  LEA.HI.X.SX32 R17, R5, R2, 0x1, P1 ;  /* 0x0000000205117211 */ /* 0x000fe200008f0eff */
[----:B------:R0:W-:Y:S04]  /*57b0*/  STL.64 [R1+0x1a8], R18 ;  /* 0x0001a81201007387 */ /* 0x0001e80000100a00 */
[----:B------:R1:W-:Y:S01]  /*57c0*/  STL.64 [R1+0x1a0], R14 ;  /* 0x0001a00e01007387 */ /* 0x0003e20000100a00 */
[----:B0-----:R-:W-:-:S02]  /*57d0*/  LEA R18, P0, R4, R6, 0x1 ;  /* 0x0000000604127211 */ /* 0x001fc400078008ff */
[----:B-1----:R-:W-:Y:S02]  /*57e0*/  LEA R14, P2, R12, R6, 0x1 ;  /* 0x000000060c0e7211 */ /* 0x002fe400078408ff */
[-C--:B------:R-:W-:Y:S02]  /*57f0*/  LEA.HI.X.SX32 R19, R4, R2.reuse, 0x1, P0 ;  /* 0x0000000204137211 */ /* 0x080fe400000f0eff */
[----:B------:R-:W-:Y:S02]  /*5800*/  LEA.HI.X.SX32 R15, R12, R2, 0x1, P2 ;  /* 0x000000020c0f7211 */ /* 0x000fe400010f0eff */
[C---:B------:R-:W-:Y:S01]  /*5810*/  LEA R4, R7.reuse, R3, 0x1 ;  /* 0x0000000307047211 */ /* 0x040fe200078e08ff */
[----:B------:R0:W-:Y:S04]  /*5820*/  STL.64 [R1+0x198], R18 ;  /* 0x0001981201007387 */ /* 0x0001e80000100a00 */
[----:B------:R1:W-:Y:S01]  /*5830*/  STL.64 [R1+0x190], R16 ;  /* 0x0001901001007387 */ /* 0x0003e20000100a00 */
[----:B------:R-:W-:-:S03]  /*5840*/  IMAD R5, R7, 0x2, R4 ;  /* 0x0000000207057824 */ /* 0x000fc600078e0204 */
[----:B------:R2:W-:Y:S01]  /*5850*/  STL.64 [R1+0x188], R14 ;  /* 0x0001880e01007387 */ /* 0x0005e20000100a00 */
[----:B------:R-:W-:Y:S01]  /*5860*/  IMAD R7, R7, 0x2, R5 ;  /* 0x0000000207077824 */ /* 0x000fe200078e0205 */
[CC--:B0-----:R-:W-:Y:S02]  /*5870*/  LEA R18, P0, R8.reuse, R6.reuse, 0x1 ;  /* 0x0000000608127211 */ /* 0x0c1fe400078008ff */
[C---:B-1----:R-:W-:Y:S02]  /*5880*/  LEA R16, P1, R9.reuse, R6, 0x1 ;  /* 0x0000000609107211 */ /* 0x042fe400078208ff */
[----:B------:R-:W-:Y:S02]  /*5890*/  LEA.HI.X.SX32 R19, R8, R2, 0x1, P0 ;  /* 0x0000000208137211 */ /* 0x000fe400000f0eff */
[C---:B--2---:R-:W-:Y:S02]  /*58a0*/  LEA R14, P2, R10.reuse, R6, 0x1 ;  /* 0x000000060a0e7211 */ /* 0x044fe400078408ff */
[-C--:B------:R-:W-:Y:S01]  /*58b0*/  LEA.HI.X.SX32 R17, R9, R2.reuse, 0x1, P1 ;  /* 0x0000000209117211 */ /* 0x080fe200008f0eff */
[----:B------:R-:W-:Y:S01]  /*58c0*/  STL.64 [R1+0x180], R18 ;  /* 0x0001801201007387 */ /* 0x000fe20000100a00 */
[----:B------:R-:W-:-:S02]  /*58d0*/  LEA.HI.X.SX32 R15, R10, R2, 0x1, P2 ;  /* 0x000000020a0f7211 */ /* 0x000fc400010f0eff */
[-C--:B------:R-:W-:Y:S01]  /*58e0*/  LEA R12, P2, R5, R6.reuse, 0x1 ;  /* 0x00000006050c7211 */ /* 0x080fe200078408ff */
[----:B------:R0:W-:Y:S01]  /*58f0*/  STL.64 [R1+0x178], R16 ;  /* 0x0001781001007387 */ /* 0x0001e20000100a00 */
[----:B------:R-:W-:Y:S02]  /*5900*/  LEA R8, P3, R7, R6, 0x1 ;  /* 0x0000000607087211 */ /* 0x000fe400078608ff */
[-C--:B------:R-:W-:Y:S01]  /*5910*/  LEA.HI.X.SX32 R13, R5, R2.reuse, 0x1, P2 ;  /* 0x00000002050d7211 */ /* 0x080fe200010f0eff */
[----:B------:R1:W-:Y:S01]  /*5920*/  STL.64 [R1+0x170], R14 ;  /* 0x0001700e01007387 */ /* 0x0003e20000100a00 */
[----:B------:R-:W-:Y:S01]  /*5930*/  LEA.HI.X.SX32 R9, R7, R2, 0x1, P3 ;  /* 0x0000000207097211 */ /* 0x000fe200018f0eff */
[----:B------:R-:W-:Y:S01]  /*5940*/  IMAD.MOV.U32 R5, RZ, RZ, 0x3f800000 ;  /* 0x3f800000ff057424 */ /* 0x000fe200078e00ff */
[CC--:B0-----:R-:W-:Y:S02]  /*5950*/  LEA R16, P0, R3.reuse, R6.reuse, 0x1 ;  /* 0x0000000603107211 */ /* 0x0c1fe400078008ff */
[----:B-1----:R-:W-:Y:S01]  /*5960*/  LEA R14, P1, R4, R6, 0x1 ;  /* 0x00000006040e7211 */ /* 0x002fe200078208ff */
[----:B------:R-:W-:Y:S01]  /*5970*/  IMAD.MOV.U32 R6, RZ, RZ, 0x3f800000 ;  /* 0x3f800000ff067424 */ /* 0x000fe200078e00ff */
[----:B------:R-:W-:-:S02]  /*5980*/  LEA.HI.X.SX32 R17, R3, R2, 0x1, P0 ;  /* 0x0000000203117211 */ /* 0x000fc400000f0eff */
[----:B------:R-:W-:Y:S01]  /*5990*/  LEA.HI.X.SX32 R15, R4, R2, 0x1, P1 ;  /* 0x00000002040f7211 */ /* 0x000fe200008f0eff */
[----:B------:R-:W-:Y:S01]  /*59a0*/  IMAD.MOV.U32 R2, RZ, RZ, -0x800000 ;  /* 0xff800000ff027424 */ /* 0x000fe200078e00ff */
[----:B------:R-:W-:Y:S01]  /*59b0*/  MOV R4, 0x3f800000 ;  /* 0x3f80000000047802 */ /* 0x000fe20000000f00 */
[----:B------:R-:W-:Y:S04]  /*59c0*/  STL.64 [R1+0x168], R16 ;  /* 0x0001681001007387 */ /* 0x000fe80000100a00 */
[----:B------:R-:W-:Y:S04]  /*59d0*/  STL.64 [R1+0x160], R14 ;  /* 0x0001600e01007387 */ /* 0x000fe80000100a00 */
[----:B------:R-:W-:Y:S04]  /*59e0*/  STL.64 [R1+0x158], R12 ;  /* 0x0001580c01007387 */ /* 0x000fe80000100a00 */
[----:B------:R-:W-:Y:S04]  /*59f0*/  STL.64 [R1+0x150], R8 ;  /* 0x0001500801007387 */ /* 0x000fe80000100a00 */
[----:B------:R0:W-:Y:S04]  /*5a00*/  STL [R1+0x130], R2 ;  /* 0x0001300201007387 */ /* 0x0001e80000100800 */
[----:B------:R-:W-:Y:S04]  /*5a10*/  STL [R1+0x14c], R4 ;  /* 0x00014c0401007387 */ /* 0x000fe80000100800 */
[----:B------:R1:W-:Y:S01]  /*5a20*/  STL [R1+0x148], R6 ;  /* 0x0001480601007387 */ /* 0x0003e20000100800 */
[----:B0-----:R-:W-:-:S03]  /*5a30*/  CS2R R2, SRZ ;  /* 0x0000000000027805 */ /* 0x001fc6000001ff00 */
[----:B------:R0:W-:Y:S04]  /*5a40*/  STL [R1+0x144], R5 ;  /* 0x0001440501007387 */ /* 0x0001e80000100800 */
[----:B------:R2:W-:Y:S01]  /*5a50*/  STL [R1+0x140], R4 ;  /* 0x0001400401007387 */ /* 0x0005e20000100800 */
[----:B-1----:R-:W-:Y:S01]  /*5a60*/  IMAD.MOV.U32 R6, RZ, RZ, -0x800000 ;  /* 0xff800000ff067424 */ /* 0x002fe200078e00ff */
[----:B0-----:R-:W-:-:S04]  /*5a70*/  MOV R5, 0xff800000 ;  /* 0xff80000000057802 */ /* 0x001fc80000000f00 */
[----:B------:R0:W-:Y:S01]  /*5a80*/  STL [R1+0x134], R6 ;  /* 0x0001340601007387 */ /* 0x0001e20000100800 */
[----:B--2---:R-:W-:-:S03]  /*5a90*/  IMAD.MOV.U32 R4, RZ, RZ, -0x800000 ;  /* 0xff800000ff047424 */ /* 0x004fc600078e00ff */
[----:B------:R0:W-:Y:S04]  /*5aa0*/  STL [R1+0x138], R5 ;  /* 0x0001380501007387 */ /* 0x0001e80000100800 */
[----:B------:R0:W-:Y:S04]  /*5ab0*/  STL [R1], RZ ;  /* 0x000000ff01007387 */ /* 0x0001e80000100800 */
[----:B------:R0:W-:Y:S04]  /*5ac0*/  STL [R1+0x13c], R4 ;  /* 0x00013c0401007387 */ /* 0x0001e80000100800 */
[----:B------:R0:W-:Y:S04]  /*5ad0*/  STL [R1+0x4], RZ ;  /* 0x000004ff01007387 */ /* 0x0001e80000100800 */
        /* <DEDUP_REMOVED lines=61> */
[----:B------:R0:W-:Y:S02]  /*5eb0*/  STL [R1+0xfc], RZ ;  /* 0x0000fcff01007387 */ /* 0x0001e40000100800 */
.L_x_1:
[----:B0-----:R-:W2:Y:S04]  /*5ec0*/  LDL.64 R6, [R1+0x520] ;  /* 0x0005200001067983 */ /* 0x001ea80000100a00 */
[----:B------:R-:W3:Y:S04]  /*5ed0*/  LDL.64 R20, [R1+0x510] ;  /* 0x0005100001147983 */ /* 0x000ee80000100a00 */
[----:B------:R-:W4:Y:S04]  /*5ee0*/  LDL.64 R46, [R1+0x4f8] ;  /* 0x0004f800012e7983 */ /* 0x000f280000100a00 */
        /* <DEDUP_REMOVED lines=9> */
[----:B------:R-:W-:Y:S04]  /*5f80*/  STL [R1+0x7ac], R152 ;  /* 0x0007ac9801007387 */ /* 0x000fe80000100800 */
        /* <DEDUP_REMOVED lines=63> */
[----:B------:R0:W-:Y:S04]  /*6380*/  STL [R1+0x670], R11 ;  /* 0x0006700b01007387 */ /* 0x0001e80000100800 */
[----:B------:R-:W4:Y:S04]  /*6390*/  LDL.64 R30, [R1+0x4e8] ;  /* 0x0004e800011e7983 */ /* 0x000f280000100a00 */
[----:B------:R-:W4:Y:S04]  /*63a0*/  LDL.64 R24, [R1+0x4d8] ;  /* 0x0004d80001187983 */ /* 0x000f280000100a00 */
[----:B------:R-:W4:Y:S04]  /*63b0*/  LDL.64 R44, [R1+0x4e0] ;  /* 0x0004e000012c7983 */ /* 0x000f280000100a00 */
[----:B------:R-:W4:Y:S04]  /*63c0*/  LDL.64 R42, [R1+0x4d0] ;  /* 0x0004d000012a7983 */ /* 0x000f280000100a00 */
[----:B------:R-:W4:Y:S04]  /*63d0*/  LDL.64 R40, [R1+0x4c8] ;  /* 0x0004c80001287983 */ /* 0x000f280000100a00 */
[----:B0-----:R-:W4:Y:S04]  /*63e0*/  LDL.64 R10, [R1+0x4c0] ;  /* 0x0004c000010a7983 */ /* 0x001f280000100a00 */
[----:B------:R-:W4:Y:S01]  /*63f0*/  LDL.64 R48, [R1+0x4a8] ;  /* 0x0004a80001307983 */ /* 0x000f220000100a00 */
[----:B--2---:R-:W-:-:S03]  /*6400*/  IMAD.WIDE R6, R3, 0x2, R6 ;  /* 0x0000000203067825 */ /* 0x004fc600078e0206 */
[----:B------:R-:W2:Y:S01]  /*6410*/  LDL.64 R32, [R1+0x4b8] ;  /* 0x0004b80001207983 */ /* 0x000ea20000100a00 */
[----:B---3--:R-:W-:-:S03]  /*6420*/  IMAD.WIDE R36, R3, 0x2, R20 ;  /* 0x0000000203247825 */ /* 0x008fc600078e0214 */
[----:B------:R4:W3:Y:S04]  /*6430*/  LDG.E.U16 R21, desc[UR14][R6.64] ;  /* 0x0000000e06157981 */ /* 0x0008e8000c1e1500 */
[----:B------:R-:W3:Y:S04]  /*6440*/  LDL.64 R54, [R1+0x498] ;  /* 0x0004980001367983 */ /* 0x000ee80000100a00 */
[----:B------:R-:W3:Y:S01]  /*6450*/  LDL.64 R56, [R1+0x488] ;  /* 0x0004880001387983 */ /* 0x000ee20000100a00 */
[----:B----4-:R-:W-:-:S03]  /*6460*/  IMAD.WIDE R6, R3, 0x2, R46 ;  /* 0x0000000203067825 */ /* 0x010fc600078e022e */
[----:B------:R-:W4:Y:S04]  /*6470*/  LDL.64 R46, [R1+0x490] ;  /* 0x00049000012e7983 */ /* 0x000f280000100a00 */
[----:B------:R-:W4:Y:S01]  /*6480*/  LDL.64 R76, [R1+0x460] ;  /* 0x00046000014c7983 */ /* 0x000f220000100a00 */
[----:B------:R-:W-:-:S03]  /*6490*/  IMAD.WIDE R4, R3, 0x2, R4 ;  /* 0x0000000203047825 */ /* 0x000fc600078e0204 */
[----:B------:R-:W4:Y:S01]  /*64a0*/  LDL.64 R38, [R1+0x4f0] ;  /* 0x0004f00001267983 */ /* 0x000f220000100a00 */
[----:B------:R-:W-:-:S03]  /*64b0*/  IMAD.WIDE R16, R3, 0x2, R16 ;  /* 0x0000000203107825 */ /* 0x000fc600078e0210 */
[----:B------:R0:W4:Y:S01]  /*64c0*/  LDG.E.U16 R29, desc[UR14][R4.64] ;  /* 0x0000000e041d7981 */ /* 0x000122000c1e1500 */
[----:B------:R-:W-:-:S03]  /*64d0*/  IMAD.WIDE R12, R3, 0x2, R12 ;  /* 0x00000002030c7825 */ /* 0x000fc600078e020c */
[----:B------:R1:W4:Y:S01]  /*64e0*/  LDG.E.U16 R35, desc[UR14][R16.64] ;  /* 0x0000000e10237981 */ /* 0x000322000c1e1500 */
[----:B------:R-:W-:-:S03]  /*64f0*/  IMAD.WIDE R18, R3, 0x2, R18 ;  /* 0x0000000203127825 */ /* 0x000fc600078e0212 */
[----:B------:R-:W4:Y:S01]  /*6500*/  LDL.64 R50, [R1+0x4b0] ;  /* 0x0004b00001327983 */ /* 0x000f220000100a00 */
[----:B0-----:R-:W-:-:S03]  /*6510*/  IMAD.WIDE R4, R3, 0x2, R26 ;  /* 0x0000000203047825 */ /* 0x001fc600078e021a */
[----:B------:R-:W4:Y:S01]  /*6520*/  LDG.E.U16 R27, desc[UR14][R12.64] ;  /* 0x0000000e0c1b7981 */ /* 0x000f22000c1e1500 */
[----:B-1----:R-:W-:-:S03]  /*6530*/  IMAD.WIDE R16, R3, 0x2, R52 ;  /* 0x0000000203107825 */ /* 0x002fc600078e0234 */
[----:B------:R-:W4:Y:S04]  /*6540*/  LDL.64 R58, [R1+0x4a0] ;  /* 0x0004a000013a7983 */ /* 0x000f280000100a00 */
[----:B------:R-:W4:Y:S04]  /*6550*/  LDG.E.U16 R20, desc[UR14][R16.64] ;  /* 0x0000000e10147981 */ /* 0x000f28000c1e1500 */
[----:B------:R0:W4:Y:S04]  /*6560*/  LDG.E.U16 R13, desc[UR14][R4.64] ;  /* 0x0000000e040d7981 */ /* 0x000128000c1e1500 */
[----:B------:R-:W4:Y:S04]  /*6570*/  LDG.E.U16 R12, desc[UR14][R6.64] ;  /* 0x0000000e060c7981 */ /* 0x000f28000c1e1500 */
[----:B------:R-:W4:Y:S04]  /*6580*/  LDL.64 R52, [R1+0x450] ;  /* 0x0004500001347983 */ /* 0x000f280000100a00 */
[----:B------:R-:W4:Y:S04]  /*6590*/  LDL.64 R74, [R1+0x448] ;  /* 0x00044800014a7983 */ /* 0x000f280000100a00 */
[----:B------:R-:W4:Y:S04]  /*65a0*/  LDL.64 R72, [R1+0x430] ;  /* 0x0004300001487983 */ /* 0x000f280000100a00 */
[----:B------:R-:W4:Y:S04]  /*65b0*/  LDL.64 R64, [R1+0x420] ;  /* 0x0004200001407983 */ /* 0x000f280000100a00 */
[----:B------:R-:W4:Y:S04]  /*65c0*/  LDL.64 R62, [R1+0x408] ;  /* 0x00040800013e7983 */ /* 0x000f280000100a00 */
[----:B------:R-:W4:Y:S01]  /*65d0*/  LDL.64 R60, [R1+0x400] ;  /* 0x00040000013c7983 */ /* 0x000f220000100a00 */
[----:B------:R-:W-:-:S03]  /*65e0*/  IMAD.WIDE R8, R3, 0x2, R8 ;  /* 0x0000000203087825 */ /* 0x000fc600078e0208 */
[----:B------:R-:W4:Y:S04]  /*65f0*/  LDL.64 R68, [R1+0x3f0] ;  /* 0x0003f00001447983 */ /* 0x000f280000100a00 */
[----:B------:R-:W4:Y:S04]  /*6600*/  LDL.64 R66, [R1+0x3d0] ;  /* 0x0003d00001427983 */ /* 0x000f280000100a00 */
[----:B------:R-:W4:Y:S04]  /*6610*/  LDL.64 R70, [R1+0x428] ;  /* 0x0004280001467983 */ /* 0x000f280000100a00 */
[----:B------:R-:W4:Y:S04]  /*6620*/  LDG.E.U16 R8, desc[UR14][R8.64] ;  /* 0x0000000e08087981 */ /* 0x000f28000c1e1500 */
[----:B------:R-:W4:Y:S04]  /*6630*/  LDG.E.U16 R36, desc[UR14][R36.64] ;  /* 0x0000000e24247981 */ /* 0x000f28000c1e1500 */
[----:B------:R-:W4:Y:S01]  /*6640*/  LDL.64 R78, [R1+0x3e8] ;  /* 0x0003e800014e7983 */ /* 0x000f220000100a00 */
[----:B------:R-:W-:-:S03]  /*6650*/  IMAD.WIDE R14, R3, 0x2, R14 ;  /* 0x00000002030e7825 */ /* 0x000fc600078e020e */
[----:B------:R-:W4:Y:S04]  /*6660*/  LDL.64 R94, [R1+0x3e0] ;  /* 0x0003e000015e7983 */ /* 0x000f280000100a00 */
[----:B------:R-:W4:Y:S04]  /*6670*/  LDL.64 R92, [R1+0x3c0] ;  /* 0x0003c000015c7983 */ /* 0x000f280000100a00 */
[----:B------:R-:W4:Y:S04]  /*6680*/  LDL.64 R90, [R1+0x3a0] ;  /* 0x0003a000015a7983 */ /* 0x000f280000100a00 */
[----:B------:R-:W4:Y:S04]  /*6690*/  LDG.E.U16 R14, desc[UR14][R14.64] ;  /* 0x0000000e0e0e7981 */ /* 0x000f28000c1e1500 */
[----:B------:R-:W4:Y:S04]  /*66a0*/  LDL.64 R88, [R1+0x478] ;  /* 0x0004780001587983 */ /* 0x000f280000100a00 */
[----:B------:R-:W4:Y:S04]  /*66b0*/  LDL.64 R86, [R1+0x458] ;  /* 0x0004580001567983 */ /* 0x000f280000100a00 */
[----:B------:R-:W4:Y:S04]  /*66c0*/  LDL.64 R84, [R1+0x3d8] ;  /* 0x0003d80001547983 */ /* 0x000f280000100a00 */
[----:B------:R-:W4:Y:S04]  /*66d0*/  LDL.64 R82, [R1+0x3b8] ;  /* 0x0003b80001527983 */ /* 0x000f280000100a00 */
[----:B------:R-:W4:Y:S01]  /*66e0*/  LDL.64 R80, [R1+0x398] ;  /* 0x0003980001507983 */ /* 0x000f220000100a00 */
[----:B0-----:R-:W-:-:S03]  /*66f0*/  IMAD.WIDE R4, R3, 0x2, R30 ;  /* 0x0000000203047825 */ /* 0x001fc600078e021e */
[----:B------:R0:W4:Y:S01]  /*6700*/  LDG.E.U16 R31, desc[UR14][R18.64] ;  /* 0x0000000e121f7981 */ /* 0x000122000c1e1500 */
[----:B------:R-:W-:-:S03]  /*6710*/  IMAD.WIDE R24, R3, 0x2, R24 ;  /* 0x0000000203187825 */ /* 0x000fc600078e0218 */
[----:B------:R1:W4:Y:S01]  /*6720*/  LDG.E.U16 R30, desc[UR14][R4.64] ;  /* 0x0000000e041e7981 */ /* 0x000322000c1e1500 */
[----:B0-----:R-:W-:-:S03]  /*6730*/  IMAD.WIDE R18, R3, 0x2, R44 ;  /* 0x0000000203127825 */ /* 0x001fc600078e022c */
[----:B------:R-:W4:Y:S01]  /*6740*/  LDL.64 R44, [R1+0x480] ;  /* 0x00048000012c7983 */ /* 0x000f220000100a00 */
[----:B------:R-:W-:-:S03]  /*6750*/  IMAD.WIDE R16, R3, 0x2, R42 ;  /* 0x0000000203107825 */ /* 0x000fc600078e022a */
[----:B------:R-:W4:Y:S01]  /*6760*/  LDL.64 R42, [R1+0x470] ;  /* 0x00047000012a7983 */ /* 0x000f220000100a00 */
[----:B------:R-:W-:-:S03]  /*6770*/  IMAD.WIDE R6, R3, 0x2, R40 ;  /* 0x0000000203067825 */ /* 0x000fc600078e0228 */
[----:B------:R-:W4:Y:S01]  /*6780*/  LDL.64 R40, [R1+0x468] ;  /* 0x0004680001287983 */ /* 0x000f220000100a00 */
[----:B-1----:R-:W-:-:S03]  /*6790*/  IMAD.WIDE R4, R3, 0x2, R10 ;  /* 0x0000000203047825 */ /* 0x002fc600078e020a */
[----:B------:R-:W4:Y:S01]  /*67a0*/  LDG.E.U16 R10, desc[UR14][R24.64] ;  /* 0x0000000e180a7981 */ /* 0x000f22000c1e1500 */
[----:B--2---:R-:W-:-:S03]  /*67b0*/  IMAD.WIDE R32, R3, 0x2, R32 ;  /* 0x0000000203207825 */ /* 0x004fc600078e0220 */
[----:B------:R-:W2:Y:S04]  /*67c0*/  LDG.E.U16 R19, desc[UR14][R18.64] ;  /* 0x0000000e12137981 */ /* 0x000ea8000c1e1500 */
[----:B------:R-:W2:Y:S04]  /*67d0*/  LDG.E.U16 R9, desc[UR14][R32.64] ;  /* 0x0000000e20097981 */ /* 0x000ea8000c1e1500 */
[----:B------:R0:W2:Y:S04]  /*67e0*/  LDG.E.U16 R25, desc[UR14][R6.64] ;  /* 0x0000000e06197981 */ /* 0x0000a8000c1e1500 */
[----:B------:R3:W2:Y:S01]  /*67f0*/  LDG.E.U16 R18, desc[UR14][R4.64] ;  /* 0x0000000e04127981 */ /* 0x0006a2000c1e1500 */
[----:B0-----:R-:W-:-:S03]  /*6800*/  IMAD.WIDE R6, R3, 0x2, R48 ;  /* 0x0000000203067825 */ /* 0x001fc600078e0230 */
[----:B------:R-:W2:Y:S01]  /*6810*/  LDL.64 R48, [R1+0x440] ;  /* 0x0004400001307983 */ /* 0x000ea20000100a00 */
[----:B---3--:R-:W-:-:S03]  /*6820*/  IMAD.WIDE R4, R3, 0x2, R54 ;  /* 0x0000000203047825 */ /* 0x008fc600078e0236 */
[----:B------:R-:W3:Y:S01]  /*6830*/  LDL.64 R54, [R1+0x410] ;  /* 0x0004100001367983 */ /* 0x000ee20000100a00 */
[----:B----4-:R-:W-:-:S03]  /*6840*/  IMAD.WIDE R46, R3, 0x2, R46 ;  /* 0x00000002032e7825 */ /* 0x010fc600078e022e */
[----:B------:R-:W4:Y:S01]  /*6850*/  LDG.E.U16 R7, desc[UR14][R6.64] ;  /* 0x0000000e06077981 */ /* 0x000f22000c1e1500 */
[----:B------:R-:W-:-:S03]  /*6860*/  IMAD.WIDE R32, R3, 0x2, R56 ;  /* 0x0000000203207825 */ /* 0x000fc600078e0238 */
[----:B------:R-:W4:Y:S04]  /*6870*/  LDL.64 R56, [R1+0x390] ;  /* 0x0003900001387983 */ /* 0x000f280000100a00 */
[----:B------:R0:W4:Y:S01]  /*6880*/  LDG.E.U16 R37, desc[UR14][R46.64] ;  /* 0x0000000e2e257981 */ /* 0x000122000c1e1500 */
[----:B------:R-:W-:-:S03]  /*6890*/  IMAD.WIDE R38, R3, 0x2, R38 ;  /* 0x0000000203267825 */ /* 0x000fc600078e0226 */
[----:B------:R-:W4:Y:S01]  /*68a0*/  LDG.E.U16 R32, desc[UR14][R32.64] ;  /* 0x0000000e20207981 */ /* 0x000f22000c1e1500 */
[----:B------:R-:W-:-:S03]  /*68b0*/  IMAD.WIDE R50, R3, 0x2, R50 ;  /* 0x0000000203327825 */ /* 0x000fc600078e0232 */
[----:B------:R-:W4:Y:S01]  /*68c0*/  LDG.E.U16 R38, desc[UR14][R38.64] ;  /* 0x0000000e26267981 */ /* 0x000f22000c1e1500 */
[----:B0-----:R-:W-:-:S03]  /*68d0*/  IMAD.WIDE R46, R3, 0x2, R76 ;  /* 0x00000002032e7825 */ /* 0x001fc600078e024c */
[----:B------:R-:W4:Y:S04]  /*68e0*/  LDL.64 R76, [R1+0x3c8] ;  /* 0x0003c800014c7983 */ /* 0x000f280000100a00 */
[----:B------:R-:W4:Y:S04]  /*68f0*/  LDG.E.U16 R50, desc[UR14][R50.64] ;  /* 0x0000000e32327981 */ /* 0x000f28000c1e1500 */
[----:B------:R0:W4:Y:S01]  /*6900*/  LDG.E.U16 R39, desc[UR14][R16.64] ;  /* 0x0000000e10277981 */ /* 0x000122000c1e1500 */
[----:B------:R-:W-:-:S03]  /*6910*/  IMAD.WIDE R52, R3, 0x2, R52 ;  /* 0x0000000203347825 */ /* 0x000fc600078e0234 */
[----:B------:R1:W4:Y:S04]  /*6920*/  LDG.E.U16 R15, desc[UR14][R46.64] ;  /* 0x0000000e2e0f7981 */ /* 0x000328000c1e1500 */
[----:B------:R-:W4:Y:S01]  /*6930*/  LDG.E.U16 R52, desc[UR14][R52.64] ;  /* 0x0000000e34347981 */ /* 0x000f22000c1e1500 */
[----:B0-----:R-:W-:-:S03]  /*6940*/  IMAD.WIDE R16, R3, 0x2, R58 ;  /* 0x0000000203107825 */ /* 0x001fc600078e023a */
[----:B------:R-:W4:Y:S04]  /*6950*/  LDL.64 R58, [R1+0x3b0] ;  /* 0x0003b000013a7983 */ /* 0x000f280000100a00 */
[----:B------:R-:W4:Y:S01]  /*6960*/  LDG.E.U16 R17, desc[UR14][R16.64] ;  /* 0x0000000e10117981 */ /* 0x000f22000c1e1500 */
[----:B------:R-:W-:-:S03]  /*6970*/  IMAD.WIDE R22, R3, 0x2, R22 ;  /* 0x0000000203167825 */ /* 0x000fc600078e0216 */
[----:B------:R-:W4:Y:S04]  /*6980*/  LDG.E.U16 R5, desc[UR14][R4.64] ;  /* 0x0000000e04057981 */ /* 0x000f28000c1e1500 */
[----:B------:R-:W4:Y:S01]  /*6990*/  LDG.E.U16 R22, desc[UR14][R22.64] ;  /* 0x0000000e16167981 */ /* 0x000f22000c1e1500 */
[----:B-1----:R-:W-:-:S03]  /*69a0*/  IMAD.WIDE R46, R3, 0x2, R70 ;  /* 0x00000002032e7825 */ /* 0x002fc600078e0246 */
[----:B------:R-:W4:Y:S04]  /*69b0*/  LDL.64 R70, [R1+0x3f8] ;  /* 0x0003f80001467983 */ /* 0x000f280000100a00 */
[----:B------:R-:W4:Y:S01]  /*69c0*/  LDG.E.U16 R33, desc[UR14][R46.64] ;  /* 0x0000000e2e217981 */ /* 0x000f22000c1e1500 */
[----:B------:R-:W-:-:S04]  /*69d0*/  IMAD.WIDE R44, R3, 0x2, R44 ;  /* 0x00000002032c7825 */ /* 0x000fc800078e022c */
[C---:B------:R-:W-:Y:S01]  /*69e0*/  IMAD.WIDE R42, R3.reuse, 0x2, R42 ;  /* 0x00000002032a7825 */ /* 0x040fe200078e022a */
[----:B------:R0:W4:Y:S03]  /*69f0*/  LDG.E.U16 R16, desc[UR14][R44.64] ;  /* 0x0000000e2c107981 */ /* 0x000126000c1e1500 */
[C---:B------:R-:W-:Y:S01]  /*6a00*/  IMAD.WIDE R40, R3.reuse, 0x2, R40 ;  /* 0x0000000203287825 */ /* 0x040fe200078e0228 */
[----:B------:R-:W4:Y:S04]  /*6a10*/  LDG.E.U16 R51, desc[UR14][R42.64] ;  /* 0x0000000e2a337981 */ /* 0x000f28000c1e1500 */
[----:B------:R1:W4:Y:S01]  /*6a20*/  LDG.E.U16 R28, desc[UR14][R40.64] ;  /* 0x0000000e281c7981 */ /* 0x000322000c1e1500 */
[----:B0-----:R-:W-:-:S03]  /*6a30*/  IMAD.WIDE R44, R3, 0x2, R74 ;  /* 0x00000002032c7825 */ /* 0x001fc600078e024a */
[----:B------:R-:W4:Y:S04]  /*6a40*/  LDL.64 R74, [R1+0x438] ;  /* 0x00043800014a7983 */ /* 0x000f280000100a00 */
[----:B------:R0:W4:Y:S01]  /*6a50*/  LDG.E.U16 R26, desc[UR14][R44.64] ;  /* 0x0000000e2c1a7981 */ /* 0x000122000c1e1500 */
[----:B-1----:R-:W-:-:S03]  /*6a60*/  IMAD.WIDE R40, R3, 0x2, R72 ;  /* 0x0000000203287825 */ /* 0x002fc600078e0248 */
[----:B------:R-:W4:Y:S04]  /*6a70*/  LDL.64 R72, [R1+0x418] ;  /* 0x0004180001487983 */ /* 0x000f280000100a00 */
[----:B------:R1:W4:Y:S01]  /*6a80*/  LDG.E.U16 R53, desc[UR14][R40.64] ;  /* 0x0000000e28357981 */ /* 0x000322000c1e1500 */
[----:B--2---:R-:W-:-:S03]  /*6a90*/  IMAD.WIDE R42, R3, 0x2, R48 ;  /* 0x00000002032a7825 */ /* 0x004fc600078e0230 */
[----:B------:R-:W2:Y:S01]  /*6aa0*/  LDL.64 R48, [R1+0x370] ;  /* 0x0003700001307983 */ /* 0x000ea20000100a00 */
[----:B0-----:R-:W-:-:S03]  /*6ab0*/  IMAD.WIDE R44, R3, 0x2, R64 ;  /* 0x00000002032c7825 */ /* 0x001fc600078e0240 */
[----:B------:R0:W2:Y:S01]  /*6ac0*/  LDG.E.U16 R6, desc[UR14][R42.64] ;  /* 0x0000000e2a067981 */ /* 0x0000a2000c1e1500 */
[----:B-1----:R-:W-:-:S03]  /*6ad0*/  IMAD.WIDE R40, R3, 0x2, R60 ;  /* 0x0000000203287825 */ /* 0x002fc600078e023c */
[----:B------:R-:W2:Y:S04]  /*6ae0*/  LDL.64 R64, [R1+0x3a8] ;  /* 0x0003a80001407983 */ /* 0x000ea80000100a00 */
[----:B------:R-:W2:Y:S01]  /*6af0*/  LDL.64 R60, [R1+0x368] ;  /* 0x00036800013c7983 */ /* 0x000ea20000100a00 */
[----:B0-----:R-:W-:-:S03]  /*6b00*/  IMAD.WIDE R42, R3, 0x2, R62 ;  /* 0x00000002032a7825 */ /* 0x001fc600078e023e */
[----:B------:R-:W2:Y:S04]  /*6b10*/  LDL.64 R62, [R1+0x388] ;  /* 0x00038800013e7983 */ /* 0x000ea80000100a00 */
[----:B------:R0:W2:Y:S04]  /*6b20*/  LDG.E.U16 R34, desc[UR14][R42.64] ;  /* 0x0000000e2a227981 */ /* 0x0000a8000c1e1500 */
[----:B------:R1:W2:Y:S01]  /*6b30*/  LDG.E.U16 R24, desc[UR14][R40.64] ;  /* 0x0000000e28187981 */ /* 0x0002a2000c1e1500 */
[----:B---3--:R-:W-:-:S03]  /*6b40*/  IMAD.WIDE R54, R3, 0x2, R54 ;  /* 0x0000000203367825 */ /* 0x008fc600078e0236 */
[----:B------:R-:W3:Y:S01]  /*6b50*/  LDG.E.U16 R23, desc[UR14][R44.64] ;  /* 0x0000000e2c177981 */ /* 0x000ee2000c1e1500 */
[----:B0-----:R-:W-:-:S03]  /*6b60*/  IMAD.WIDE R42, R3, 0x2, R66 ;  /* 0x00000002032a7825 */ /* 0x001fc600078e0242 */
[----:B------:R-:W3:Y:S01]  /*6b70*/  LDL.64 R66, [R1+0x360] ;  /* 0x0003600001427983 */ /* 0x000ee20000100a00 */
[----:B-1----:R-:W-:-:S03]  /*6b80*/  IMAD.WIDE R40, R3, 0x2, R68 ;  /* 0x0000000203287825 */ /* 0x002fc600078e0244 */
[----:B------:R-:W3:Y:S01]  /*6b90*/  LDL.64 R68, [R1+0x380] ;  /* 0x0003800001447983 */ /* 0x000ee20000100a00 */
[----:B----4-:R-:W-:-:S03]  /*6ba0*/  IMAD.WIDE R46, R3, 0x2, R56 ;  /* 0x00000002032e7825 */ /* 0x010fc600078e0238 */
[----:B------:R-:W4:Y:S04]  /*6bb0*/  LDG.E.U16 R54, desc[UR14][R54.64] ;  /* 0x0000000e36367981 */ /* 0x000f28000c1e1500 */
[----:B------:R0:W4:Y:S04]  /*6bc0*/  LDG.E.U16 R56, desc[UR14][R42.64] ;  /* 0x0000000e2a387981 */ /* 0x000128000c1e1500 */
[----:B------:R1:W4:Y:S01]  /*6bd0*/  LDG.E.U16 R55, desc[UR14][R40.64] ;  /* 0x0000000e28377981 */ /* 0x000322000c1e1500 */
[----:B0-----:R-:W-:-:S03]  /*6be0*/  IMAD.WIDE R42, R3, 0x2, R76 ;  /* 0x00000002032a7825 */ /* 0x001fc600078e024c */
[----:B------:R-:W4:Y:S01]  /*6bf0*/  LDL.64 R76, [R1+0x358] ;  /* 0x00035800014c7983 */ /* 0x000f220000100a00 */
[----:B-1----:R-:W-:-:S03]  /*6c00*/  IMAD.WIDE R40, R3, 0x2, R78 ;  /* 0x0000000203287825 */ /* 0x002fc600078e024e */
[----:B------:R-:W4:Y:S01]  /*6c10*/  LDL.64 R78, [R1+0x378] ;  /* 0x00037800014e7983 */ /* 0x000f220000100a00 */
[----:B------:R-:W-:-:S03]  /*6c20*/  IMAD.WIDE R44, R3, 0x2, R58 ;  /* 0x00000002032c7825 */ /* 0x000fc600078e023a */
[----:B------:R-:W4:Y:S04]  /*6c30*/  LDG.E.U16 R58, desc[UR14][R46.64] ;  /* 0x0000000e2e3a7981 */ /* 0x000f28000c1e1500 */
[----:B------:R0:W4:Y:S01]  /*6c40*/  LDG.E.U16 R57, desc[UR14][R44.64] ;  /* 0x0000000e2c397981 */ /* 0x000122000c1e1500 */
[----:B--2---:R-:W-:-:S05]  /*6c50*/  IMAD.WIDE R48, R3, 0x2, R48 ;  /* 0x0000000203307825 */ /* 0x004fca00078e0230 */
[----:B------:R1:W2:Y:S01]  /*6c60*/  LDG.E.U16 R59, desc[UR14][R48.64] ;  /* 0x0000000e303b7981 */ /* 0x0002a2000c1e1500 */
[----:B0-----:R-:W-:-:S04]  /*6c70*/  IMAD.WIDE R44, R3, 0x2, R64 ;  /* 0x00000002032c7825 */ /* 0x001fc800078e0240 */
[C---:B-1----:R-:W-:Y:S02]  /*6c80*/  IMAD.WIDE R48, R3.reuse, 0x2, R60 ;  /* 0x0000000203307825 */ /* 0x042fe400078e023c */
[----:B------:R0:W2:Y:S02]  /*6c90*/  LDG.E.U16 R60, desc[UR14][R40.64] ;  /* 0x0000000e283c7981 */ /* 0x0000a4000c1e1500 */
[C---:B------:R-:W-:Y:S02]  /*6ca0*/  IMAD.WIDE R46, R3.reuse, 0x2, R62 ;  /* 0x00000002032e7825 */ /* 0x040fe400078e023e */
[----:B------:R1:W2:Y:S04]  /*6cb0*/  LDG.E.U16 R61, desc[UR14][R42.64] ;  /* 0x0000000e2a3d7981 */ /* 0x0002a8000c1e1500 */
[----:B------:R3:W2:Y:S01]  /*6cc0*/  LDG.E.U16 R62, desc[UR14][R44.64] ;  /* 0x0000000e2c3e7981 */ /* 0x0006a2000c1e1500 */
[----:B0-----:R-:W-:-:S03]  /*6cd0*/  IMAD.WIDE R40, R3, 0x2, R94 ;  /* 0x0000000203287825 */ /* 0x001fc600078e025e */
[----:B------:R0:W2:Y:S01]  /*6ce0*/  LDG.E.U16 R63, desc[UR14][R46.64] ;  /* 0x0000000e2e3f7981 */ /* 0x0000a2000c1e1500 */
[----:B-1----:R-:W-:-:S03]  /*6cf0*/  IMAD.WIDE R42, R3, 0x2, R92 ;  /* 0x00000002032a7825 */ /* 0x002fc600078e025c */
[----:B------:R1:W2:Y:S01]  /*6d00*/  LDG.E.U16 R64, desc[UR14][R48.64] ;  /* 0x0000000e30407981 */ /* 0x0002a2000c1e1500 */
[----:B---3--:R-:W-:-:S03]  /*6d10*/  IMAD.WIDE R44, R3, 0x2, R90 ;  /* 0x00000002032c7825 */ /* 0x008fc600078e025a */
[----:B------:R3:W2:Y:S01]  /*6d20*/  LDG.E.U16 R65, desc[UR14][R40.64] ;  /* 0x0000000e28417981 */ /* 0x0006a2000c1e1500 */
[----:B0-----:R-:W-:-:S04]  /*6d30*/  IMAD.WIDE R46, R3, 0x2, R68 ;  /* 0x00000002032e7825 */ /* 0x001fc800078e0244 */
[C---:B-1----:R-:W-:Y:S01]  /*6d40*/  IMAD.WIDE R48, R3.reuse, 0x2, R66 ;  /* 0x0000000203307825 */ /* 0x042fe200078e0242 */
[----:B------:R0:W2:Y:S03]  /*6d50*/  LDG.E.U16 R68, desc[UR14][R46.64] ;  /* 0x0000000e2e447981 */ /* 0x0000a6000c1e1500 */
[C---:B---3--:R-:W-:Y:S01]  /*6d60*/  IMAD.WIDE R40, R3.reuse, 0x2, R88 ;  /* 0x0000000203287825 */ /* 0x048fe200078e0258 */
[----:B------:R1:W3:Y:S04]  /*6d70*/  LDG.E.U16 R66, desc[UR14][R42.64] ;  /* 0x0000000e2a427981 */ /* 0x0002e8000c1e1500 */
[----:B------:R1:W3:Y:S01]  /*6d80*/  LDG.E.U16 R67, desc[UR14][R44.64] ;  /* 0x0000000e2c437981 */ /* 0x0002e2000c1e1500 */
[----:B0-----:R-:W-:-:S03]  /*6d90*/  IMAD.WIDE R46, R3, 0x2, R72 ;  /* 0x00000002032e7825 */ /* 0x001fc600078e0248 */
[----:B------:R0:W3:Y:S01]  /*6da0*/  LDG.E.U16 R69, desc[UR14][R48.64] ;  /* 0x0000000e30457981 */ /* 0x0000e2000c1e1500 */
[----:B-1----:R-:W-:-:S03]  /*6db0*/  IMAD.WIDE R42, R3, 0x2, R86 ;  /* 0x00000002032a7825 */ /* 0x002fc600078e0256 */
[----:B------:R4:W3:Y:S01]  /*6dc0*/  LDG.E.U16 R73, desc[UR14][R46.64] ;  /* 0x0000000e2e497981 */ /* 0x0008e2000c1e1500 */
[----:B------:R-:W-:-:S04]  /*6dd0*/  IMAD.WIDE R44, R3, 0x2, R74 ;  /* 0x00000002032c7825 */ /* 0x000fc800078e024a */
[C---:B0-----:R-:W-:Y:S01]  /*6de0*/  IMAD.WIDE R48, R3.reuse, 0x2, R70 ;  /* 0x0000000203307825 */ /* 0x041fe200078e0246 */
[----:B------:R0:W3:Y:S03]  /*6df0*/  LDG.E.U16 R72, desc[UR14][R44.64] ;  /* 0x0000000e2c487981 */ /* 0x0000e6000c1e1500 */
[C---:B----4-:R-:W-:Y:S01]  /*6e00*/  IMAD.WIDE R46, R3.reuse, 0x2, R78 ;  /* 0x00000002032e7825 */ /* 0x050fe200078e024e */
[----:B------:R1:W4:Y:S04]  /*6e10*/  LDG.E.U16 R70, desc[UR14][R40.64] ;  /* 0x0000000e28467981 */ /* 0x000328000c1e1500 */
[----:B------:R1:W4:Y:S01]  /*6e20*/  LDG.E.U16 R71, desc[UR14][R42.64] ;  /* 0x0000000e2a477981 */ /* 0x000322000c1e1500 */
[----:B0-----:R-:W-:-:S03]  /*6e30*/  IMAD.WIDE R44, R3, 0x2, R80 ;  /* 0x00000002032c7825 */ /* 0x001fc600078e0250 */
[----:B------:R0:W4:Y:S01]  /*6e40*/  LDG.E.U16 R74, desc[UR14][R48.64] ;  /* 0x0000000e304a7981 */ /* 0x000122000c1e1500 */
[----:B-1----:R-:W-:-:S03]  /*6e50*/  IMAD.WIDE R40, R3, 0x2, R84 ;  /* 0x0000000203287825 */ /* 0x002fc600078e0254 */
[----:B------:R-:W4:Y:S01]  /*6e60*/  LDG.E.U16 R44, desc[UR14][R44.64] ;  /* 0x0000000e2c2c7981 */ /* 0x000f22000c1e1500 */
[----:B------:R-:W-:-:S03]  /*6e70*/  IMAD.WIDE R42, R3, 0x2, R82 ;  /* 0x00000002032a7825 */ /* 0x000fc600078e0252 */
[----:B------:R1:W4:Y:S01]  /*6e80*/  LDG.E.U16 R40, desc[UR14][R40.64] ;  /* 0x0000000e28287981 */ /* 0x000322000c1e1500 */
[----:B0-----:R-:W-:-:S03]  /*6e90*/  IMAD.WIDE R48, R3, 0x2, R76 ;  /* 0x0000000203307825 */ /* 0x001fc600078e024c */
[----:B------:R-:W4:Y:S04]  /*6ea0*/  LDG.E.U16 R42, desc[UR14][R42.64] ;  /* 0x0000000e2a2a7981 */ /* 0x000f28000c1e1500 */
[----:B------:R-:W4:Y:S04]  /*6eb0*/  LDG.E.U16 R46, desc[UR14][R46.64] ;  /* 0x0000000e2e2e7981 */ /* 0x000f28000c1e1500 */
[----:B------:R-:W4:Y:S01]  /*6ec0*/  LDG.E.U16 R48, desc[UR14][R48.64] ;  /* 0x0000000e30307981 */ /* 0x000f22000c1e1500 */
[----:B------:R-:W0:Y:S02]  /*6ed0*/  S2R R11, SR_TID.X ;  /* 0x00000000000b7919 */ /* 0x000e240000002100 */
[C---:B0-----:R-:W-:Y:S01]  /*6ee0*/  LOP3.LUT P0, RZ, R11.reuse, 0x80, RZ, 0xc0, !PT ;  /* 0x000000800bff7812 */ /* 0x041fe2000780c0ff */
[----:B------:R-:W-:-:S03]  /*6ef0*/  IMAD.SHL.U32 R216, R11, 0x2, RZ ;  /* 0x000000020bd87824 */ /* 0x000fc600078e00ff */
[----:B------:R-:W-:Y:S01]  /*6f00*/  SEL R4, RZ, 0x90, !P0 ;  /* 0x00000090ff047807 */ /* 0x000fe20004000000 */
[----:B-1----:R-:W-:-:S03]  /*6f10*/  IMAD.SHL.U32 R41, R11, 0x100, RZ ;  /* 0x000001000b297824 */ /* 0x002fc600078e00ff */
[----:B------:R-:W-:-:S04]  /*6f20*/  LOP3.LUT R4, R4, 0x7e, R216, 0x78, !PT ;  /* 0x0000007e04047812 */ /* 0x000fc800078e78d8 */
[----:B------:R-:W-:Y:S01]  /*6f30*/  LOP3.LUT R4, R4, 0x4000, R41, 0xf8, !PT ;  /* 0x0000400004047812 */ /* 0x000fe200078ef829 */
[----:B------:R-:W-:Y:S06]  /*6f40*/  BAR.SYNC.DEFER_BLOCKING 0x0 ;  /* 0x0000000000007b1d */ /* 0x000fec0000010000 */
        /* <DEDUP_REMOVED lines=15> */
[----:B------:R-:W-:Y:S01]  /*7040*/  STS.U16 [R4+UR7+0x13800], R58 ;  /* 0x0138003a04007988 */ /* 0x000fe20008000407 */
[----:B------:R-:W-:-:S04]  /*7050*/  USHF.L.U32 UR8, UR12, 0x8, URZ ;  /* 0x000000080c087899 */ /* 0x000fc8000800063f */
[----:B------:R-:W-:-:S04]  /*7060*/  ULOP3.LUT UR8, UR8, 0x400, URZ, 0xc0, !UPT ;  /* 0x0000040008087892 */ /* 0x000fc8000f8ec03f */
[----:B------:R-:W-:-:S04]  /*7070*/  ULEA.HI UR8, UR7, UR8, URZ, 0x1c ;  /* 0x0000000807087291 */ /* 0x000fc8000f8fe03f */
[----:B------:R-:W-:Y:S01]  /*7080*/  ULOP3.LUT UR16, UR8, 0x3fff, URZ, 0xc0, !UPT ;  /* 0x00003fff08107892 */ /* 0x000fe2000f8ec03f */
[----:B--2---:R-:W-:Y:S04]  /*7090*/  STS.U16 [R4+UR7+0x13c00], R59 ;  /* 0x013c003b04007988 */ /* 0x004fe80008000407 */
        /* <DEDUP_REMOVED lines=30> */
[----:B---3--:R-:W-:Y:S04]  /*7280*/  STS.U16 [R7+UR7+0x13200], R66 ;  /* 0x0132004207007988 */ /* 0x008fe80008000407 */
        /* <DEDUP_REMOVED lines=9> */
[----:B----4-:R-:W-:Y:S04]  /*7320*/  STS.U16 [R6+UR7+0x11b00], R70 ;  /* 0x011b004606007988 */ /* 0x010fe80008000407 */
        /* <DEDUP_REMOVED lines=9> */
[----:B------:R1:W-:Y:S06]  /*73c0*/  MEMBAR.ALL.CTA ;  /* 0x0000000000007992 */ /* 0x0003ec0000008000 */
[----:B-1----:R-:W1:Y:S02]  /*73d0*/  FENCE.VIEW.ASYNC.S ;  /* 0x00000000000073c6 */ /* 0x002e640000000000 */
[----:B-1----:R-:W-:Y:S06]  /*73e0*/  BAR.SYNC.DEFER_BLOCKING 0x0 ;  /* 0x0000000000007b1d */ /* 0x002fec0000010000 */
[----:B------:R-:W-:Y:S01]  /*73f0*/  UMOV UR17, 0x40000040 ;  /* 0x4000004000117882 */ /* 0x000fe20000000000 */
[----:B------:R-:W-:-:S06]  /*7400*/  WARPGROUP.ARRIVE ;  /* 0x00000000000079c5 */ /* 0x000fcc0000000000 */
[----:B------:R-:W-:Y:S01]  /*7410*/  HGMMA.64x128x16.F32.BF16 R88, gdesc[UR16].tnspA, RZ, !UPT, gsb0 ;  /* 0x21e00000105879f0 */ /* 0x000fe2000c0018ff */
[----:B------:R-:W-:Y:S01]  /*7420*/  UIADD3 UR40, UP0, UR16, 0x80, URZ ;  /* 0x0000008010287890 */ /* 0x000fe2000ff1e03f */
[----:B------:R-:W-:-:S03]  /*7430*/  UMOV UR8, URZ ;  /* 0x0000003f00087c82 */ /* 0x000fc60008000000 */
[----:B------:R-:W-:-:S04]  /*7440*/  UIADD3.X UR41, UR8, 0x40000040, URZ, UP0, !UPT ;  /* 0x4000004008297890 */ /* 0x000fc800087fe43f */
[----:B------:R-:W-:Y:S01]  /*7450*/  UIADD3.64 UR20, UR40, 0x80, URZ ;  /* 0x0000008028147897 */ /* 0x000fe2000fffe03f */
[----:B------:R-:W-:Y:S02]  /*7460*/  WARPGROUP.DEPBAR.LE gsb0, 0x0 ;  /* 0x00008000000079c5 */ /* 0x000fe40000010000 */
[----:B------:R-:W-:-:S06]  /*7470*/  WARPGROUP.ARRIVE ;  /* 0x00000000000079c5 */ /* 0x000fcc0000000000 */
[----:B------:R-:W-:Y:S01]  /*7480*/  HGMMA.64x128x16.F32.BF16 R88, gdesc[UR40].tnspA, R88, gsb0 ;  /* 0x21e00000285879f0 */ /* 0x000fe20008001858 */
[----:B------:R-:W-:Y:S02]  /*7490*/  UIADD3.64 UR24, UR40, 0x100, URZ ;  /* 0x0000010028187897 */ /* 0x000fe4000fffe03f */
[----:B------:R-:W-:Y:S02]  /*74a0*/  WARPGROUP.DEPBAR.LE gsb0, 0x0 ;  /* 0x00008000000079c5 */ /* 0x000fe40000010000 */
[----:B------:R-:W-:-:S07]  /*74b0*/  WARPGROUP.ARRIVE ;  /* 0x00000000000079c5 */ /* 0x000fce0000000000 */
        /* <DEDUP_REMOVED lines=21> */
[----:B------:R-:W-:Y:S01]  /*7610*/  UIADD3.64 UR44, UR40, 0x800, URZ ;  /* 0x00000800282c7897 */ /* 0x000fe2000fffe03f */
[----:B------:R-:W-:Y:S01]  /*7620*/  UMOV UR46, UR42 ;  /* 0x0000002a002e7c82 */ /* 0x000fe20008000000 */
[----:B------:R-:W-:Y:S01]  /*7630*/  UMOV UR47, UR43 ;  /* 0x0000002b002f7c82 */ /* 0x000fe20008000000 */
[----:B------:R-:W-:Y:S02]  /*7640*/  WARPGROUP.DEPBAR.LE gsb0, 0x0 ;  /* 0x00008000000079c5 */ /* 0x000fe40000010000 */
[----:B0-----:R-:W-:-:S06]  /*7650*/  WARPGROUP.ARRIVE ;  /* 0x00000000000079c5 */ /* 0x001fcc0000000000 */
[----:B------:R-:W-:Y:S01]  /*7660*/  HGMMA.64x128x16.F32.BF16 R24, gdesc[UR16].tnspA, RZ, !UPT, gsb0 ;  /* 0x21e00000101879f0 */ /* 0x000fe2000c0018ff */
        /* <DEDUP_REMOVED lines=24> */
[----:B------:R-:W-:Y:S02]  /*77f0*/  LOP3.LUT R5, R216, 0x6, RZ, 0xc0, !PT ;  /* 0x00000006d8057812 */ /* 0x000fe400078ec0ff */
[----:B-----5:R-:W-:Y:S02]  /*7800*/  LOP3.LUT R155, R0, 0x8, RZ, 0xfc, !PT ;  /* 0x00000008009b7812 */ /* 0x020fe400078efcff */
[----:B------:R-:W-:Y:S01]  /*7810*/  IADD3 R5, P0, R5, UR5, RZ ;  /* 0x0000000505057c10 */ /* 0x000fe2000ff1e0ff */
[----:B------:R-:W-:-:S03]  /*7820*/  FMUL R90, R90, UR13 ;  /* 0x0000000d5a5a7c20 */ /* 0x000fc60008400000 */
[C---:B------:R-:W-:Y:S02]  /*7830*/  ISETP.GT.U32.AND P4, PT, R5.reuse, R155, PT ;  /* 0x0000009b0500720c */ /* 0x040fe40003f84070 */
[----:B------:R-:W-:Y:S02]  /*7840*/  IADD3.X R9, RZ, UR4, RZ, P0, !PT ;  /* 0x00000004ff097c10 */ /* 0x000fe400087fe4ff */
[----:B------:R-:W-:Y:S02]  /*7850*/  IADD3 R231, P2, R5, 0x8, RZ ;  /* 0x0000000805e77810 */ /* 0x000fe40007f5e0ff */
[----:B------:R-:W-:Y:S02]  /*7860*/  ISETP.GT.U32.AND.EX P4, PT, R9, RZ, PT, P4 ;  /* 0x000000ff0900720c */ /* 0x000fe40003f84140 */
[----:B------:R-:W-:Y:S01]  /*7870*/  ISETP.GT.U32.AND P6, PT, R5, R0, PT ;  /* 0x000000000500720c */ /* 0x000fe20003fc4070 */
[----:B------:R-:W-:Y:S01]  /*7880*/  IMAD.X R154, RZ, RZ, R9, P2 ;  /* 0x000000ffff9a7224 */ /* 0x000fe200010e0609 */
[----:B------:R-:W-:-:S02]  /*7890*/  FSEL R157, R90, -INF , !P4 ;  /* 0xff8000005a9d7808 */ /* 0x000fc40006000000 */
[----:B------:R-:W-:Y:S01]  /*78a0*/  ISETP.GT.U32.AND P4, PT, R231, R0, PT ;  /* 0x00000000e700720c */ /* 0x000fe20003f84070 */
[----:B------:R-:W-:Y:S01]  /*78b0*/  STL [R1+0x674], R3 ;  /* 0x0006740301007387 */ /* 0x000fe20000100800 */
[----:B------:R-:W-:Y:S02]  /*78c0*/  WARPGROUP.DEPBAR.LE gsb0, 0x0 ;  /* 0x00008000000079c5 */ /* 0x000fe40000010000 */
[----:B------:R-:W-:-:S06]  /*78d0*/  WARPGROUP.ARRIVE ;  /* 0x00000000000079c5 */ /* 0x000fcc0000000000 */
[----:B------:R-:W-:Y:S01]  /*78e0*/  HGMMA.64x128x16.F32.BF16 R24, gdesc[UR8].tnspA, R24, gsb0 ;  /* 0x21e00000081879f0 */ /* 0x000fe20008001818 */
[----:B------:R-:W-:Y:S01]  /*78f0*/  FMUL R88, R88, UR13 ;  /* 0x0000000d58587c20 */ /* 0x000fe20008400000 */
[----:B------:R-:W-:Y:S01]  /*7900*/  FMUL R94, R94, UR13 ;  /* 0x0000000d5e5e7c20 */ /* 0x000fe20008400000 */
[----:B------:R-:W-:Y:S01]  /*7910*/  STL [R1+0x7b0], R7 ;  /* 0x0007b00701007387 */ /* 0x000fe20000100800 */
[----:B------:R-:W-:Y:S01]  /*7920*/  IADD3 R216, P0, R5, 0x9, RZ ;  /* 0x0000000905d87810 */ /* 0x000fe20007f1e0ff */
[----:B------:R-:W-:Y:S01]  /*7930*/  FMUL R92, R92, UR13 ;  /* 0x0000000d5c5c7c20 */ /* 0x000fe20008400000 */
[----:B------:R-:W-:Y:S01]  /*7940*/  ISETP.GT.U32.AND.EX P6, PT, R9, RZ, PT, P6 ;  /* 0x000000ff0900720c */ /* 0x000fe20003fc4160 */
[----:B------:R-:W-:Y:S01]  /*7950*/  STL [R1+0x7b4], R6 ;  /* 0x0007b40601007387 */ /* 0x000fe20000100800 */
[C---:B------:R-:W-:Y:S02]  /*7960*/  IADD3 R218, P2, R5.reuse, 0x11, RZ ;  /* 0x0000001105da7810 */ /* 0x040fe40007f5e0ff */
[----:B------:R-:W-:Y:S01]  /*7970*/  ISETP.GT.U32.AND.EX P4, PT, R154, RZ, PT, P4 ;  /* 0x000000ff9a00720c */ /* 0x000fe20003f84140 */
[----:B------:R-:W-:Y:S01]  /*7980*/  IMAD.X R233, RZ, RZ, R9, P0 ;  /* 0x000000ffffe97224 */ /* 0x000fe200000e0609 */
[----:B------:R-:W-:-:S02]  /*7990*/  ISETP.GE.U32.AND P5, PT, R5, R155, PT ;  /* 0x0000009b0500720c */ /* 0x000fc40003fa6070 */
[----:B------:R-:W-:Y:S02]  /*79a0*/  FSEL R161, R94, -INF , !P6 ;  /* 0xff8000005ea17808 */ /* 0x000fe40007000000 */
[----:B------:R-:W-:Y:S01]  /*79b0*/  IADD3.X R235, RZ, R9, RZ, P2, !PT ;  /* 0x00000009ffeb7210 */ /* 0x000fe200017fe4ff */
[----:B------:R-:W-:Y:S01]  /*79c0*/  FMUL R91, R91, UR13 ;  /* 0x0000000d5b5b7c20 */ /* 0x000fe20008400000 */
[----:B------:R-:W-:Y:S01]  /*79d0*/  IADD3 R219, P0, R5, 0x18, RZ ;  /* 0x0000001805db7810 */ /* 0x000fe20007f1e0ff */
[----:B------:R-:W-:Y:S01]  /*79e0*/  FMUL R97, R97, UR13 ;  /* 0x0000000d61617c20 */ /* 0x000fe20008400000 */
[----:B------:R-:W-:Y:S01]  /*79f0*/  ISETP.GE.U32.AND.EX P5, PT, R9, RZ, PT, P5 ;  /* 0x000000ff0900720c */ /* 0x000fe20003fa6150 */
[----:B------:R-:W-:Y:S01]  /*7a00*/  FMUL R95, R95, UR13 ;  /* 0x0000000d5f5f7c20 */ /* 0x000fe20008400000 */
[----:B------:R-:W-:Y:S01]  /*7a10*/  IADD3 R217, P1, R5, 0x10, RZ ;  /* 0x0000001005d97810 */ /* 0x000fe20007f3e0ff */
[----:B------:R-:W-:Y:S01]  /*7a20*/  IMAD.X R236, RZ, RZ, R9, P0 ;  /* 0x000000ffffec7224 */ /* 0x000fe200000e0609 */
[----:B------:R-:W-:-:S02]  /*7a30*/  FSEL R160, R91, -INF , !P5 ;  /* 0xff8000005ba07808 */ /* 0x000fc40006800000 */
[----:B------:R-:W-:Y:S01]  /*7a40*/  ISETP.GT.U32.AND P5, PT, R216, R0, PT ;  /* 0x00000000d800720c */ /* 0x000fe20003fa4070 */
[--C-:B------:R-:W-:Y:S02]  /*7a50*/  IMAD.X R234, RZ, RZ, R9.reuse, P1 ;  /* 0x000000ffffea7224 */ /* 0x100fe400008e0609 */
[----:B------:R-:W-:Y:S01]  /*7a60*/  FMUL R93, R93, UR13 ;  /* 0x0000000d5d5d7c20 */ /* 0x000fe20008400000 */
[----:B------:R-:W-:Y:S01]  /*7a70*/  IADD3 R220, P1, R5, 0x19, RZ ;  /* 0x0000001905dc7810 */ /* 0x000fe20007f3e0ff */
[----:B------:R-:W-:Y:S01]  /*7a80*/  FMUL R100, R100, UR13 ;  /* 0x0000000d64647c20 */ /* 0x000fe20008400000 */
[----:B------:R-:W-:Y:S01]  /*7a90*/  ISETP.GT.U32.AND.EX P5, PT, R233, RZ, PT, P5 ;  /* 0x000000ffe900720c */ /* 0x000fe20003fa4150 */
[----:B------:R-:W-:Y:S02]  /*7aa0*/  FMUL R98, R98, UR13 ;  /* 0x0000000d62627c20 */ /* 0x000fe40008400000 */
[----:B------:R-:W-:Y:S02]  /*7ab0*/  IMAD.X R237, RZ, RZ, R9, P1 ;  /* 0x000000ffffed7224 */ /* 0x000fe400008e0609 */
[----:B------:R-:W-:Y:S01]  /*7ac0*/  FMUL R96, R96, UR13 ;  /* 0x0000000d60607c20 */ /* 0x000fe20008400000 */
[----:B------:R-:W-:Y:S01]  /*7ad0*/  FMUL R103, R103, UR13 ;  /* 0x0000000d67677c20 */ /* 0x000fe20008400000 */
[C---:B------:R-:W-:Y:S01]  /*7ae0*/  IADD3 R221, P2, R5.reuse, 0x20, RZ ;  /* 0x0000002005dd7810 */ /* 0x040fe20007f5e0ff */
[----:B------:R-:W-:Y:S01]  /*7af0*/  FMUL R102, R102, UR13 ;  /* 0x0000000d66667c20 */ /* 0x000fe20008400000 */
[----:B------:R-:W-:Y:S01]  /*7b00*/  IADD3 R222, P0, R5, 0x21, RZ ;  /* 0x0000002105de7810 */ /* 0x000fe20007f1e0ff */
[----:B------:R-:W-:-:S02]  /*7b10*/  FMUL R99, R99, UR13 ;  /* 0x0000000d63637c20 */ /* 0x000fc40008400000 */
[--C-:B------:R-:W-:Y:S01]  /*7b20*/  IMAD.X R238, RZ, RZ, R9.reuse, P2 ;  /* 0x000000ffffee7224 */ /* 0x100fe200010e0609 */
[----:B------:R-:W-:Y:S01]  /*7b30*/  IADD3.X R239, RZ, R9, RZ, P0, !PT ;  /* 0x00000009ffef7210 */ /* 0x000fe200007fe4ff */
[----:B------:R-:W-:Y:S01]  /*7b40*/  FMUL R105, R105, UR13 ;  /* 0x0000000d69697c20 */ /* 0x000fe20008400000 */
[C---:B------:R-:W-:Y:S01]  /*7b50*/  IADD3 R223, P1, R5.reuse, 0x28, RZ ;  /* 0x0000002805df7810 */ /* 0x040fe20007f3e0ff */
[----:B------:R-:W-:Y:S01]  /*7b60*/  FMUL R106, R106, UR13 ;  /* 0x0000000d6a6a7c20 */ /* 0x000fe20008400000 */
[C---:B------:R-:W-:Y:S02]  /*7b70*/  IADD3 R224, P2, R5.reuse, 0x29, RZ ;  /* 0x0000002905e07810 */ /* 0x040fe40007f5e0ff */
[----:B------:R-:W-:Y:S01]  /*7b80*/  ISETP.GE.U32.AND P3, PT, R5, R0, PT ;  /* 0x000000000500720c */ /* 0x000fe20003f66070 */
[--C-:B------:R-:W-:Y:S02]  /*7b90*/  IMAD.X R240, RZ, RZ, R9.reuse, P1 ;  /* 0x000000fffff07224 */ /* 0x100fe400008e0609 */
[----:B------:R-:W-:-:S02]  /*7ba0*/  IMAD.X R241, RZ, RZ, R9, P2 ;  /* 0x000000fffff17224 */ /* 0x000fc400010e0609 */
[----:B------:R-:W-:Y:S01]  /*7bb0*/  FMUL R101, R101, UR13 ;  /* 0x0000000d65657c20 */ /* 0x000fe20008400000 */
[----:B------:R-:W-:Y:S01]  /*7bc0*/  FMUL R232, R89, UR13 ;  /* 0x0000000d59e87c20 */ /* 0x000fe20008400000 */
[----:B------:R-:W-:Y:S01]  /*7bd0*/  FMUL R108, R108, UR13 ;  /* 0x0000000d6c6c7c20 */ /* 0x000fe20008400000 */
[----:B------:R-:W-:Y:S01]  /*7be0*/  IADD3 R225, P0, R5, 0x30, RZ ;  /* 0x0000003005e17810 */ /* 0x000fe20007f1e0ff */
[----:B------:R-:W-:Y:S01]  /*7bf0*/  FMUL R109, R109, UR13 ;  /* 0x0000000d6d6d7c20 */ /* 0x000fe20008400000 */
[----:B------:R-:W-:Y:S01]  /*7c00*/  ISETP.GE.U32.AND.EX P3, PT, R9, RZ, PT, P3 ;  /* 0x000000ff0900720c */ /* 0x000fe20003f66130 */
[----:B------:R-:W-:Y:S02]  /*7c10*/  FMUL R104, R104, UR13 ;  /* 0x0000000d68687c20 */ /* 0x000fe40008400000 */
[----:B------:R-:W-:Y:S02]  /*7c20*/  IMAD.X R242, RZ, RZ, R9, P0 ;  /* 0x000000fffff27224 */ /* 0x000fe400000e0609 */
[----:B------:R-:W-:Y:S01]  /*7c30*/  FMUL R111, R111, UR13 ;  /* 0x0000000d6f6f7c20 */ /* 0x000fe20008400000 */
[----:B------:R-:W-:Y:S01]  /*7c40*/  FMUL R112, R112, UR13 ;  /* 0x0000000d70707c20 */ /* 0x000fe20008400000 */
[----:B------:R-:W-:Y:S01]  /*7c50*/  IADD3 R226, P1, R5, 0x31, RZ ;  /* 0x0000003105e27810 */ /* 0x000fe20007f3e0ff */
[----:B------:R-:W-:-:S03]  /*7c60*/  FMUL R107, R107, UR13 ;  /* 0x0000000d6b6b7c20 */ /* 0x000fc60008400000 */
[----:B------:R-:W-:Y:S01]  /*7c70*/  IADD3.X R243, RZ, R9, RZ, P1, !PT ;  /* 0x00000009fff37210 */ /* 0x000fe20000ffe4ff */
[----:B------:R-:W-:Y:S01]  /*7c80*/  FMUL R113, R113, UR13 ;  /* 0x0000000d71717c20 */ /* 0x000fe20008400000 */
[----:B------:R-:W-:Y:S01]  /*7c90*/  IADD3 R227, P2, R5, 0x38, RZ ;  /* 0x0000003805e37810 */ /* 0x000fe20007f5e0ff */
[----:B------:R-:W-:Y:S01]  /*7ca0*/  FMUL R115, R115, UR13 ;  /* 0x0000000d73737c20 */ /* 0x000fe20008400000 */
[----:B------:R-:W-:Y:S01]  /*7cb0*/  IADD3 R228, P0, R5, 0x39, RZ ;  /* 0x0000003905e47810 */ /* 0x000fe20007f1e0ff */
[----:B------:R-:W-:Y:S02]  /*7cc0*/  WARPGROUP.DEPBAR.LE gsb0, 0x0 ;  /* 0x00008000000079c5 */ /* 0x000fe40000010000 */
[----:B------:R0:W-:Y:S04]  /*7cd0*/  STL [R1+0x7c4], R82 ;  /* 0x0007c45201007387 */ /* 0x0001e80000100800 */
[----:B------:R-:W-:Y:S04]  /*7ce0*/  STL [R1+0x7c0], R83 ;  /* 0x0007c05301007387 */ /* 0x000fe80000100800 */
[----:B------:R1:W-:Y:S01]  /*7cf0*/  STL [R1+0x7bc], R86 ;  /* 0x0007bc5601007387 */ /* 0x0003e20000100800 */
[----:B0-----:R-:W-:-:S02]  /*7d00*/  FSEL R82, R88, -INF , !P6 ;  /* 0xff80000058527808 */ /* 0x001fc40007000000 */
[----:B------:R-:W-:Y:S02]  /*7d10*/  ISETP.GT.U32.AND P6, PT, R218, R0, PT ;  /* 0x00000000da00720c */ /* 0x000fe40003fc4070 */
[----:B-1----:R-:W-:Y:S02]  /*7d20*/  FSEL R86, R92, -INF , !P4 ;  /* 0xff8000005c567808 */ /* 0x002fe40006000000 */
[----:B------:R-:W-:Y:S02]  /*7d30*/  ISETP.GT.U32.AND P4, PT, R216, R155, PT ;  /* 0x0000009bd800720c */ /* 0x000fe40003f84070 */
[----:B------:R-:W-:Y:S02]  /*7d40*/  ISETP.GT.U32.AND.EX P6, PT, R235, RZ, PT, P6 ;  /* 0x000000ffeb00720c */ /* 0x000fe40003fc4160 */
[----:B------:R-:W-:Y:S02]  /*7d50*/  ISETP.GT.U32.AND.EX P4, PT, R233, RZ, PT, P4 ;  /* 0x000000ffe900720c */ /* 0x000fe40003f84140 */
[----:B------:R-:W-:-:S02]  /*7d60*/  FSEL R11, R97, -INF , !P6 ;  /* 0xff800000610b7808 */ /* 0x000fc40007000000 */
[----:B------:R-:W-:Y:S02]  /*7d70*/  FSEL R164, R95, -INF , !P4 ;  /* 0xff8000005fa47808 */ /* 0x000fe40006000000 */
[----:B------:R-:W-:Y:S02]  /*7d80*/  ISETP.GT.U32.AND P6, PT, R219, R0, PT ;  /* 0x00000000db00720c */ /* 0x000fe40003fc4070 */
[----:B------:R-:W-:Y:S02]  /*7d90*/  ISETP.GT.U32.AND P4, PT, R217, R155, PT ;  /* 0x0000009bd900720c */ /* 0x000fe40003f84070 */
[----:B------:R-:W-:Y:S01]  /*7da0*/  ISETP.GT.U32.AND.EX P6, PT, R236, RZ, PT, P6 ;  /* 0x000000ffec00720c */ /* 0x000fe20003fc4160 */
[----:B------:R0:W-:Y:S01]  /*7db0*/  STL [R1+0x7b8], R87 ;  /* 0x0007b85701007387 */ /* 0x0001e20000100800 */
[----:B------:R-:W-:Y:S02]  /*7dc0*/  ISETP.GT.U32.AND.EX P4, PT, R234, RZ, PT, P4 ;  /* 0x000000ffea00720c */ /* 0x000fe40003f84140 */
[----:B------:R-:W-:-:S02]  /*7dd0*/  FSEL R3, R100, -INF , !P6 ;  /* 0xff80000064037808 */ /* 0x000fc40007000000 */
[----:B------:R-:W-:Y:S02]  /*7de0*/  FSEL R165, R98, -INF , !P4 ;  /* 0xff80000062a57808 */ /* 0x000fe40006000000 */
[-C--:B------:R-:W-:Y:S02]  /*7df0*/  ISETP.GT.U32.AND P6, PT, R220, R155.reuse, PT ;  /* 0x0000009bdc00720c */ /* 0x080fe40003fc4070 */
[----:B0-----:R-:W-:Y:S02]  /*7e00*/  FSEL R87, R93, -INF , !P5 ;  /* 0xff8000005d577808 */ /* 0x001fe40006800000 */
[----:B------:R-:W-:Y:S02]  /*7e10*/  ISETP.GT.U32.AND P5, PT, R217, R0, PT ;  /* 0x00000000d900720c */ /* 0x000fe40003fa4070 */
[----:B------:R-:W-:Y:S02]  /*7e20*/  ISETP.GT.U32.AND P4, PT, R219, R155, PT ;  /* 0x0000009bdb00720c */ /* 0x000fe40003f84070 */
[----:B------:R-:W-:-:S02]  /*7e30*/  ISETP.GT.U32.AND.EX P5, PT, R234, RZ, PT, P5 ;  /* 0x000000ffea00720c */ /* 0x000fc40003fa4150 */
[----:B------:R-:W-:Y:S02]  /*7e40*/  ISETP.GT.U32.AND.EX P6, PT, R237, RZ, PT, P6 ;  /* 0x000000ffed00720c */ /* 0x000fe40003fc4160 */
[----:B------:R-:W-:Y:S02]  /*7e50*/  ISETP.GT.U32.AND.EX P4, PT, R236, RZ, PT, P4 ;  /* 0x000000ffec00720c */ /* 0x000fe40003f84140 */
[----:B------:R-:W-:Y:S02]  /*7e60*/  FSEL R6, R96, -INF , !P5 ;  /* 0xff80000060067808 */ /* 0x000fe40006800000 */
[----:B------:R-:W-:Y:S02]  /*7e70*/  ISETP.GT.U32.AND P5, PT, R218, R155, PT ;  /* 0x0000009bda00720c */ /* 0x000fe40003fa4070 */
[----:B------:R-:W-:Y:S02]  /*7e80*/  FSEL R172, R103, -INF , !P6 ;  /* 0xff80000067ac7808 */ /* 0x000fe40007000000 */
[----:B------:R-:W-:-:S02]  /*7e90*/  FSEL R169, R102, -INF , !P4 ;  /* 0xff80000066a97808 */ /* 0x000fc40006000000 */
[----:B------:R-:W-:Y:S02]  /*7ea0*/  ISETP.GT.U32.AND P6, PT, R222, R0, PT ;  /* 0x00000000de00720c */ /* 0x000fe40003fc4070 */
[----:B------:R-:W-:Y:S02]  /*7eb0*/  ISETP.GT.U32.AND P4, PT, R221, R155, PT ;  /* 0x0000009bdd00720c */ /* 0x000fe40003f84070 */
[----:B------:R-:W-:Y:S02]  /*7ec0*/  ISETP.GT.U32.AND.EX P5, PT, R235, RZ, PT, P5 ;  /* 0x000000ffeb00720c */ /* 0x000fe40003fa4150 */
[----:B------:R-:W-:Y:S02]  /*7ed0*/  ISETP.GT.U32.AND.EX P6, PT, R239, RZ, PT, P6 ;  /* 0x000000ffef00720c */ /* 0x000fe40003fc4160 */
[----:B------:R-:W-:Y:S02]  /*7ee0*/  ISETP.GT.U32.AND.EX P4, PT, R238, RZ, PT, P4 ;  /* 0x000000ffee00720c */ /* 0x000fe40003f84140 */
[----:B------:R-:W-:-:S02]  /*7ef0*/  FSEL R168, R99, -INF , !P5 ;  /* 0xff80000063a87808 */ /* 0x000fc40006800000 */
[-C--:B------:R-:W-:Y:S02]  /*7f00*/  ISETP.GT.U32.AND P5, PT, R220, R0.reuse, PT ;  /* 0x00000000dc00720c */ /* 0x080fe40003fa4070 */
[----:B------:R-:W-:Y:S02]  /*7f10*/  FSEL R153, R105, -INF , !P6 ;  /* 0xff80000069997808 */ /* 0x000fe40007000000 */
[-C--:B------:R-:W-:Y:S02]  /*7f20*/  ISETP.GT.U32.AND P6, PT, R223, R0.reuse, PT ;  /* 0x00000000df00720c */ /* 0x080fe40003fc4070 */
[----:B------:R-:W-:Y:S02]  /*7f30*/  FSEL R173, R106, -INF , !P4 ;  /* 0xff8000006aad7808 */ /* 0x000fe40006000000 */
[----:B------:R-:W-:Y:S02]  /*7f40*/  ISETP.GT.U32.AND P4, PT, R224, R0, PT ;  /* 0x00000000e000720c */ /* 0x000fe40003f84070 */
[----:B------:R-:W-:-:S02]  /*7f50*/  ISETP.GT.U32.AND.EX P5, PT, R237, RZ, PT, P5 ;  /* 0x000000ffed00720c */ /* 0x000fc40003fa4150 */
[----:B------:R-:W-:Y:S02]  /*7f60*/  ISETP.GT.U32.AND.EX P6, PT, R240, RZ, PT, P6 ;  /* 0x000000fff000720c */ /* 0x000fe40003fc4160 */
[----:B------:R-:W-:Y:S02]  /*7f70*/  ISETP.GT.U32.AND.EX P4, PT, R241, RZ, PT, P4 ;  /* 0x000000fff100720c */ /* 0x000fe40003f84140 */
[----:B------:R-:W-:Y:S02]  /*7f80*/  FSEL R7, R101, -INF , !P5 ;  /* 0xff80000065077808 */ /* 0x000fe40006800000 */
[----:B------:R-:W-:Y:S02]  /*7f90*/  FSEL R83, R232, -INF , !P3 ;  /* 0xff800000e8537808 */ /* 0x000fe40005800000 */
[----:B------:R-:W-:Y:S02]  /*7fa0*/  ISETP.GT.U32.AND P5, PT, R221, R0, PT ;  /* 0x00000000dd00720c */ /* 0x000fe40003fa4070 */
[----:B------:R-:W-:-:S02]  /*7fb0*/  FSEL R156, R108, -INF , !P6 ;  /* 0xff8000006c9c7808 */ /* 0x000fc40007000000 */
[----:B------:R-:W-:Y:S02]  /*7fc0*/  ISETP.GT.U32.AND P6, PT, R224, R155, PT ;  /* 0x0000009be000720c */ /* 0x000fe40003fc4070 */
[----:B------:R-:W-:Y:S02]  /*7fd0*/  FSEL R232, R109, -INF , !P4 ;  /* 0xff8000006de87808 */ /* 0x000fe40006000000 */
[----:B------:R-:W-:Y:S02]  /*7fe0*/  ISETP.GT.U32.AND P4, PT, R225, R0, PT ;  /* 0x00000000e100720c */ /* 0x000fe40003f84070 */
[----:B------:R-:W-:Y:S02]  /*7ff0*/  ISETP.GT.U32.AND.EX P5, PT, R238, RZ, PT, P5 ;  /* 0x000000ffee00720c */ /* 0x000fe40003fa4150 */
[----:B------:R-:W-:Y:S02]  /*8000*/  ISETP.GT.U32.AND.EX P6, PT, R241, RZ, PT, P6 ;  /* 0x000000fff100720c */ /* 0x000fe40003fc4160 */
[----:B------:R-:W-:-:S02]  /*8010*/  ISETP.GT.U32.AND.EX P4, PT, R242, RZ, PT, P4 ;  /* 0x000000fff200720c */ /* 0x000fc40003f84140 */
[----:B------:R-:W-:Y:S02]  /*8020*/  FSEL R152, R104, -INF , !P5 ;  /* 0xff80000068987808 */ /* 0x000fe40006800000 */
[-C--:B------:R-:W-:Y:S02]  /*8030*/  ISETP.GT.U32.AND P5, PT, R222, R155.reuse, PT ;  /* 0x0000009bde00720c */ /* 0x080fe40003fa4070 */
[----:B------:R-:W-:Y:S02]  /*8040*/  FSEL R180, R111, -INF , !P6 ;  /* 0xff8000006fb47808 */ /* 0x000fe40007000000 */
[----:B------:R-:W-:Y:S02]  /*8050*/  FSEL R111, R112, -INF , !P4 ;  /* 0xff800000706f7808 */ /* 0x000fe40006000000 */
[C---:B------:R-:W-:Y:S02]  /*8060*/  ISETP.GT.U32.AND P6, PT, R226.reuse, R0, PT ;  /* 0x00000000e200720c */ /* 0x040fe40003fc4070 */
[----:B------:R-:W-:-:S02]  /*8070*/  ISETP.GT.U32.AND P4, PT, R226, R155, PT ;  /* 0x0000009be200720c */ /* 0x000fc40003f84070 */
[----:B------:R-:W-:Y:S02]  /*8080*/  ISETP.GT.U32.AND.EX P5, PT, R239, RZ, PT, P5 ;  /* 0x000000ffef00720c */ /* 0x000fe40003fa4150 */
[C---:B------:R-:W-:Y:S02]  /*8090*/  ISETP.GT.U32.AND.EX P6, PT, R243.reuse, RZ, PT, P6 ;  /* 0x000000fff300720c */ /* 0x040fe40003fc4160 */
[----:B------:R-:W-:Y:S02]  /*80a0*/  ISETP.GT.U32.AND.EX P4, PT, R243, RZ, PT, P4 ;  /* 0x000000fff300720c */ /* 0x000fe40003f84140 */
[----:B------:R-:W-:Y:S01]  /*80b0*/  FSEL R176, R107, -INF , !P5 ;  /* 0xff8000006bb07808 */ /* 0x000fe20006800000 */
[--C-:B------:R-:W-:Y:S01]  /*80c0*/  IMAD.X R244, RZ, RZ, R9.reuse, P2 ;  /* 0x000000fffff47224 */ /* 0x100fe200010e0609 */
[----:B------:R-:W-:Y:S01]  /*80d0*/  ISETP.GT.U32.AND P5, PT, R223, R155, PT ;  /* 0x0000009bdf00720c */ /* 0x000fe20003fa4070 */
[----:B------:R-:W-:Y:S01]  /*80e0*/  IMAD.X R245, RZ, RZ, R9, P0 ;  /* 0x000000fffff57224 */ /* 0x000fe200000e0609 */
[----:B------:R-:W-:-:S02]  /*80f0*/  FSEL R113, R113, -INF , !P6 ;  /* 0xff80000071717808 */ /* 0x000fc40007000000 */
[----:B------:R-:W-:Y:S01]  /*8100*/  FSEL R184, R115, -INF , !P4 ;  /* 0xff80000073b87808 */ /* 0x000fe20006000000 */
[----:B------:R-:W-:Y:S01]  /*8110*/  FMUL R110, R110, UR13 ;  /* 0x0000000d6e6e7c20 */ /* 0x000fe20008400000 */
[-C--:B------:R-:W-:Y:S02]  /*8120*/  ISETP.GT.U32.AND P6, PT, R227, R0.reuse, PT ;  /* 0x00000000e300720c */ /* 0x080fe40003fc4070 */
[----:B------:R-:W-:Y:S01]  /*8130*/  ISETP.GT.U32.AND P4, PT, R228, R0, PT ;  /* 0x00000000e400720c */ /* 0x000fe20003f84070 */
[----:B------:R-:W-:Y:S01]  /*8140*/  FMUL R116, R116, UR13 ;  /* 0x0000000d74747c20 */ /* 0x000fe20008400000 */
[----:B------:R-:W-:Y:S01]  /*8150*/  ISETP.GT.U32.AND.EX P5, PT, R240, RZ, PT, P5 ;  /* 0x000000fff000720c */ /* 0x000fe20003fa4150 */
[----:B------:R-:W-:Y:S01]  /*8160*/  FMUL R117, R117, UR13 ;  /* 0x0000000d75757c20 */ /* 0x000fe20008400000 */
[----:B------:R-:W-:Y:S02]  /*8170*/  IADD3 R229, P2, R5, 0x40, RZ ;  /* 0x0000004005e57810 */ /* 0x000fe40007f5e0ff */
[----:B------:R-:W-:-:S02]  /*8180*/  ISETP.GT.U32.AND.EX P6, PT, R244, RZ, PT, P6 ;  /* 0x000000fff400720c */ /* 0x000fc40003fc4160 */
[----:B------:R-:W-:Y:S02]  /*8190*/  ISETP.GT.U32.AND.EX P4, PT, R245, RZ, PT, P4 ;  /* 0x000000fff500720c */ /* 0x000fe40003f84140 */
[----:B------:R-:W-:Y:S01]  /*81a0*/  FSEL R177, R110, -INF , !P5 ;  /* 0xff8000006eb17808 */ /* 0x000fe20006800000 */
[----:B------:R-:W-:Y:S01]  /*81b0*/  IMAD.X R246, RZ, RZ, R9, P2 ;  /* 0x000000fffff67224 */ /* 0x000fe200010e0609 */
[-C--:B------:R-:W-:Y:S02]  /*81c0*/  ISETP.GT.U32.AND P5, PT, R225, R155.reuse, PT ;  /* 0x0000009be100720c */ /* 0x080fe40003fa4070 */
[----:B------:R-:W-:Y:S02]  /*81d0*/  FSEL R109, R116, -INF , !P6 ;  /* 0xff800000746d7808 */ /* 0x000fe40007000000 */
[----:B------:R-:W-:Y:S01]  /*81e0*/  FSEL R117, R117, -INF , !P4 ;  /* 0xff80000075757808 */ /* 0x000fe20006000000 */
[----:B------:R-:W-:Y:S01]  /*81f0*/  FMUL R114, R114, UR13 ;  /* 0x0000000d72727c20 */ /* 0x000fe20008400000 */
[----:B------:R-:W-:-:S02]  /*8200*/  ISETP.GT.U32.AND P6, PT, R228, R155, PT ;  /* 0x0000009be400720c */ /* 0x000fc40003fc4070 */
[----:B------:R-:W-:Y:S02]  /*8210*/  ISETP.GT.U32.AND P4, PT, R229, R0, PT ;  /* 0x00000000e500720c */ /* 0x000fe40003f84070 */
[----:B------:R-:W-:Y:S01]  /*8220*/  IADD3 R230, P0, R5, 0x41, RZ ;  /* 0x0000004105e67810 */ /* 0x000fe20007f1e0ff */
[----:B------:R-:W-:Y:S01]  /*8230*/  FMUL R119, R119, UR13 ;  /* 0x0000000d77777c20 */ /* 0x000fe20008400000 */
[----:B------:R-:W-:Y:S01]  /*8240*/  ISETP.GT.U32.AND.EX P5, PT, R242, RZ, PT, P5 ;  /* 0x000000fff200720c */ /* 0x000fe20003fa4150 */
[----:B------:R-:W-:Y:S01]  /*8250*/  FMUL R120, R120, UR13 ;  /* 0x0000000d78787c20 */ /* 0x000fe20008400000 */
[----:B------:R-:W-:Y:S02]  /*8260*/  IADD3 R10, P2, R5, 0x48, RZ ;  /* 0x00000048050a7810 */ /* 0x000fe40007f5e0ff */
[----:B------:R-:W-:Y:S02]  /*8270*/  ISETP.GT.U32.AND.EX P6, PT, R245, RZ, PT, P6 ;  /* 0x000000fff500720c */ /* 0x000fe40003fc4160 */
[----:B------:R-:W-:-:S02]  /*8280*/  ISETP.GT.U32.AND.EX P4, PT, R246, RZ, PT, P4 ;  /* 0x000000fff600720c */ /* 0x000fc40003f84140 */
[----:B------:R-:W-:Y:S02]  /*8290*/  IADD3.X R247, RZ, R9, RZ, P0, !PT ;  /* 0x00000009fff77210 */ /* 0x000fe400007fe4ff */
[----:B------:R-:W-:Y:S02]  /*82a0*/  IADD3 R12, P0, R5, 0x49, RZ ;  /* 0x00000049050c7810 */ /* 0x000fe40007f1e0ff */
[----:B------:R-:W-:Y:S01]  /*82b0*/  FSEL R181, R114, -INF , !P5 ;  /* 0xff80000072b57808 */ /* 0x000fe20006800000 */
[----:B------:R-:W-:Y:S01]  /*82c0*/  IMAD.X R248, RZ, RZ, R9, P2 ;  /* 0x000000fffff87224 */ /* 0x000fe200010e0609 */
[----:B------:R-:W-:Y:S02]  /*82d0*/  ISETP.GT.U32.AND P5, PT, R227, R155, PT ;  /* 0x0000009be300720c */ /* 0x000fe40003fa4070 */
[----:B------:R-:W-:Y:S02]  /*82e0*/  FSEL R119, R119, -INF , !P6 ;  /* 0xff80000077777808 */ /* 0x000fe40007000000 */
[----:B------:R-:W-:Y:S01]  /*82f0*/  FSEL R107, R120, -INF , !P4 ;  /* 0xff800000786b7808 */ /* 0x000fe20006000000 */
[----:B------:R-:W-:Y:S01]  /*8300*/  FMUL R118, R118, UR13 ;  /* 0x0000000d76767c20 */ /* 0x000fe20008400000 */
[----:B------:R-:W-:-:S02]  /*8310*/  IADD3 R13, P2, R5, 0x50, RZ ;  /* 0x00000050050d7810 */ /* 0x000fc40007f5e0ff */
[-C--:B------:R-:W-:Y:S02]  /*8320*/  ISETP.GT.U32.AND P6, PT, R229, R155.reuse, PT ;  /* 0x0000009be500720c */ /* 0x080fe40003fc4070 */
[----:B------:R-:W-:Y:S01]  /*8330*/  ISETP.GT.U32.AND P4, PT, R230, R155, PT ;  /* 0x0000009be600720c */ /* 0x000fe20003f84070 */
[--C-:B------:R-:W-:Y:S01]  /*8340*/  IMAD.X R249, RZ, RZ, R9.reuse, P0 ;  /* 0x000000fffff97224 */ /* 0x100fe200000e0609 */
[----:B------:R-:W-:Y:S01]  /*8350*/  ISETP.GT.U32.AND.EX P5, PT, R244, RZ, PT, P5 ;  /* 0x000000fff400720c */ /* 0x000fe20003fa4150 */
[----:B------:R-:W-:Y:S01]  /*8360*/  FMUL R122, R122, UR13 ;  /* 0x0000000d7a7a7c20 */ /* 0x000fe20008400000 */
[----:B------:R-:W-:Y:S01]  /*8370*/  IADD3 R14, P0, R5, 0x51, RZ ;  /* 0x00000051050e7810 */ /* 0x000fe20007f1e0ff */
[----:B------:R-:W-:Y:S01]  /*8380*/  FMUL R123, R123, UR13 ;  /* 0x0000000d7b7b7c20 */ /* 0x000fe20008400000 */
[----:B------:R-:W-:Y:S01]  /*8390*/  ISETP.GT.U32.AND.EX P6, PT, R246, RZ, PT, P6 ;  /* 0x000000fff600720c */ /* 0x000fe20003fc4160 */
[----:B------:R-:W-:Y:S01]  /*83a0*/  IMAD.X R250, RZ, RZ, R9, P2 ;  /* 0x000000fffffa7224 */ /* 0x000fe200010e0609 */
[----:B------:R-:W-:-:S02]  /*83b0*/  ISETP.GT.U32.AND.EX P4, PT, R247, RZ, PT, P4 ;  /* 0x000000fff700720c */ /* 0x000fc40003f84140 */
[C---:B------:R-:W-:Y:S02]  /*83c0*/  IADD3 R15, P2, R5.reuse, 0x58, RZ ;  /* 0x00000058050f7810 */ /* 0x040fe40007f5e0ff */
[----:B------:R-:W-:Y:S02]  /*83d0*/  FSEL R115, R118, -INF , !P5 ;  /* 0xff80000076737808 */ /* 0x000fe40006800000 */
[----:B------:R-:W-:Y:S02]  /*83e0*/  IADD3.X R251, RZ, R9, RZ, P0, !PT ;  /* 0x00000009fffb7210 */ /* 0x000fe400007fe4ff */
[----:B------:R-:W-:Y:S02]  /*83f0*/  ISETP.GT.U32.AND P5, PT, R230, R0, PT ;  /* 0x00000000e600720c */ /* 0x000fe40003fa4070 */
[----:B------:R-:W-:Y:S02]  /*8400*/  IADD3 R16, P0, R5, 0x59, RZ ;  /* 0x0000005905107810 */ /* 0x000fe40007f1e0ff */
[----:B------:R-:W-:-:S02]  /*8410*/  FSEL R122, R122, -INF , !P6 ;  /* 0xff8000007a7a7808 */ /* 0x000fc40007000000 */
[----:B------:R-:W-:Y:S01]  /*8420*/  FSEL R123, R123, -INF , !P4 ;  /* 0xff8000007b7b7808 */ /* 0x000fe20006000000 */
[----:B------:R-:W-:Y:S01]  /*8430*/  FMUL R121, R121, UR13 ;  /* 0x0000000d79797c20 */ /* 0x000fe20008400000 */
[----:B------:R-:W-:Y:S02]  /*8440*/  ISETP.GT.U32.AND P6, PT, R10, R155, PT ;  /* 0x0000009b0a00720c */ /* 0x000fe40003fc4070 */
[----:B------:R-:W-:Y:S01]  /*8450*/  ISETP.GT.U32.AND P4, PT, R12, R0, PT ;  /* 0x000000000c00720c */ /* 0x000fe20003f84070 */
[--C-:B------:R-:W-:Y:S01]  /*8460*/  IMAD.X R252, RZ, RZ, R9.reuse, P2 ;  /* 0x000000fffffc7224 */ /* 0x100fe200010e0609 */
[----:B------:R-:W-:Y:S01]  /*8470*/  ISETP.GT.U32.AND.EX P5, PT, R247, RZ, PT, P5 ;  /* 0x000000fff700720c */ /* 0x000fe20003fa4150 */
[----:B------:R-:W-:Y:S01]  /*8480*/  FMUL R125, R125, UR13 ;  /* 0x0000000d7d7d7c20 */ /* 0x000fe20008400000 */
[----:B------:R-:W-:Y:S01]  /*8490*/  IADD3 R17, P2, R5, 0x60, RZ ;  /* 0x0000006005117810 */ /* 0x000fe20007f5e0ff */
[----:B------:R-:W-:Y:S01]  /*84a0*/  FMUL R126, R126, UR13 ;  /* 0x0000000d7e7e7c20 */ /* 0x000fe20008400000 */
[----:B------:R-:W-:Y:S01]  /*84b0*/  IMAD.X R179, RZ, RZ, R9, P0 ;  /* 0x000000ffffb37224 */ /* 0x000fe200000e0609 */
[----:B------:R-:W-:-:S02]  /*84c0*/  ISETP.GT.U32.AND.EX P6, PT, R248, RZ, PT, P6 ;  /* 0x000000fff800720c */ /* 0x000fc40003fc4160 */
[----:B------:R-:W-:Y:S02]  /*84d0*/  ISETP.GT.U32.AND.EX P4, PT, R249, RZ, PT, P4 ;  /* 0x000000fff900720c */ /* 0x000fe40003f84140 */
        /* <DEDUP_REMOVED lines=8> */
[----:B------:R-:W-:Y:S02]  /*8560*/  IADD3.X R185, RZ, R9, RZ, P0, !PT ;  /* 0x00000009ffb97210 */ /* 0x000fe400007fe4ff */
[C---:B------:R-:W-:Y:S02]  /*8570*/  ISETP.GT.U32.AND P4, PT, R13.reuse, R0, PT ;  /* 0x000000000d00720c */ /* 0x040fe40003f84070 */
[----:B------:R-:W-:Y:S02]  /*8580*/  ISETP.GT.U32.AND P6, PT, R13, R155, PT ;  /* 0x0000009b0d00720c */ /* 0x000fe40003fc4070 */
[C---:B------:R-:W-:Y:S01]  /*8590*/  IADD3 R20, P0, R5.reuse, 0x69, RZ ;  /* 0x0000006905147810 */ /* 0x040fe20007f1e0ff */
[----:B------:R-:W-:Y:S01]  /*85a0*/  FMUL R91, R128, UR13 ;  /* 0x0000000d805b7c20 */ /* 0x000fe20008400000 */
[----:B------:R-:W-:Y:S01]  /*85b0*/  ISETP.GT.U32.AND.EX P5, PT, R248, RZ, PT, P5 ;  /* 0x000000fff800720c */ /* 0x000fe20003fa4150 */
[----:B------:R-:W-:Y:S01]  /*85c0*/  FMUL R130, R130, UR13 ;  /* 0x0000000d82827c20 */ /* 0x000fe20008400000 */
[C---:B------:R-:W-:Y:S01]  /*85d0*/  ISETP.GT.U32.AND.EX P4, PT, R250.reuse, RZ, PT, P4 ;  /* 0x000000fffa00720c */ /* 0x040fe20003f84140 */
[--C-:B------:R-:W-:Y:S01]  /*85e0*/  IMAD.X R188, RZ, RZ, R9.reuse, P2 ;  /* 0x000000ffffbc7224 */ /* 0x100fe200010e0609 */
[----:B------:R-:W-:Y:S01]  /*85f0*/  ISETP.GT.U32.AND.EX P6, PT, R250, RZ, PT, P6 ;  /* 0x000000fffa00720c */ /* 0x000fe20003fc4160 */
[----:B------:R-:W-:Y:S01]  /*8600*/  IMAD.X R189, RZ, RZ, R9, P0 ;  /* 0x000000ffffbd7224 */ /* 0x000fe200000e0609 */
[----:B------:R-:W-:-:S02]  /*8610*/  IADD3 R21, P2, R5, 0x70, RZ ;  /* 0x0000007005157810 */ /* 0x000fc40007f5e0ff */
[----:B------:R-:W-:Y:S02]  /*8620*/  FSEL R124, R124, -INF , !P5 ;  /* 0xff8000007c7c7808 */ /* 0x000fe40006800000 */
[----:B------:R-:W-:Y:S02]  /*8630*/  IADD3 R22, P0, R5, 0x71, RZ ;  /* 0x0000007105167810 */ /* 0x000fe40007f1e0ff */
[-C--:B------:R-:W-:Y:S02]  /*8640*/  ISETP.GT.U32.AND P5, PT, R12, R155.reuse, PT ;  /* 0x0000009b0c00720c */ /* 0x080fe40003fa4070 */
[----:B------:R-:W-:Y:S02]  /*8650*/  FSEL R91, R91, -INF , !P4 ;  /* 0xff8000005b5b7808 */ /* 0x000fe40006000000 */
[----:B------:R-:W-:Y:S01]  /*8660*/  FSEL R130, R130, -INF , !P6 ;  /* 0xff80000082827808 */ /* 0x000fe20007000000 */
[----:B------:R-:W-:Y:S01]  /*8670*/  FMUL R127, R127, UR13 ;  /* 0x0000000d7f7f7c20 */ /* 0x000fe20008400000 */
[----:B------:R-:W-:-:S02]  /*8680*/  ISETP.GT.U32.AND P4, PT, R14, R155, PT ;  /* 0x0000009b0e00720c */ /* 0x000fc40003f84070 */
[----:B------:R-:W-:Y:S01]  /*8690*/  ISETP.GT.U32.AND P6, PT, R16, R0, PT ;  /* 0x000000001000720c */ /* 0x000fe20003fc4070 */
[----:B------:R-:W-:Y:S01]  /*86a0*/  IMAD.X R192, RZ, RZ, R9, P2 ;  /* 0x000000ffffc07224 */ /* 0x000fe200010e0609 */
[----:B------:R-:W-:Y:S01]  /*86b0*/  IADD3.X R193, RZ, R9, RZ, P0, !PT ;  /* 0x00000009ffc17210 */ /* 0x000fe200007fe4ff */
[----:B------:R-:W-:Y:S01]  /*86c0*/  FMUL R131, R131, UR13 ;  /* 0x0000000d83837c20 */ /* 0x000fe20008400000 */
[----:B------:R-:W-:Y:S01]  /*86d0*/  ISETP.GT.U32.AND.EX P5, PT, R249, RZ, PT, P5 ;  /* 0x000000fff900720c */ /* 0x000fe20003fa4150 */
[----:B------:R-:W-:Y:S01]  /*86e0*/  FMUL R90, R133, UR13 ;  /* 0x0000000d855a7c20 */ /* 0x000fe20008400000 */
[C---:B------:R-:W-:Y:S02]  /*86f0*/  IADD3 R23, P2, R5.reuse, 0x78, RZ ;  /* 0x0000007805177810 */ /* 0x040fe40007f5e0ff */
[----:B------:R-:W-:Y:S02]  /*8700*/  IADD3 R89, P0, R5, 0x79, RZ ;  /* 0x0000007905597810 */ /* 0x000fe40007f1e0ff */
[----:B------:R-:W-:-:S02]  /*8710*/  ISETP.GT.U32.AND.EX P4, PT, R251, RZ, PT, P4 ;  /* 0x000000fffb00720c */ /* 0x000fc40003f84140 */
[----:B------:R-:W-:Y:S02]  /*8720*/  ISETP.GT.U32.AND.EX P6, PT, R179, RZ, PT, P6 ;  /* 0x000000ffb300720c */ /* 0x000fe40003fc4160 */
[C---:B------:R-:W-:Y:S02]  /*8730*/  LOP3.LUT R175, R0.reuse, 0x80, RZ, 0xfc, !PT ;  /* 0x0000008000af7812 */ /* 0x040fe400078efcff */
[----:B------:R-:W-:Y:S02]  /*8740*/  LOP3.LUT R174, R0, 0x88, RZ, 0xfc, !PT ;  /* 0x0000008800ae7812 */ /* 0x000fe400078efcff */
[----:B------:R-:W-:Y:S01]  /*8750*/  FSEL R127, R127, -INF , !P5 ;  /* 0xff8000007f7f7808 */ /* 0x000fe20006800000 */
[--C-:B------:R-:W-:Y:S01]  /*8760*/  IMAD.X R196, RZ, RZ, R9.reuse, P2 ;  /* 0x000000ffffc47224 */ /* 0x100fe200010e0609 */
[----:B------:R-:W-:Y:S01]  /*8770*/  ISETP.GT.U32.AND P5, PT, R14, R0, PT ;  /* 0x000000000e00720c */ /* 0x000fe20003fa4070 */
[----:B------:R-:W-:Y:S01]  /*8780*/  IMAD.X R197, RZ, RZ, R9, P0 ;  /* 0x000000ffffc57224 */ /* 0x000fe200000e0609 */
[----:B------:R-:W-:-:S02]  /*8790*/  FSEL R131, R131, -INF , !P4 ;  /* 0xff80000083837808 */ /* 0x000fc40006000000 */
[----:B------:R-:W-:Y:S02]  /*87a0*/  FSEL R90, R90, -INF , !P6 ;  /* 0xff8000005a5a7808 */ /* 0x000fe40007000000 */
[CC--:B------:R-:W-:Y:S02]  /*87b0*/  ISETP.GT.U32.AND P1, PT, R5.reuse, R175.reuse, PT ;  /* 0x000000af0500720c */ /* 0x0c0fe40003f24070 */
[C---:B------:R-:W-:Y:S02]  /*87c0*/  ISETP.GE.U32.AND P2, PT, R5.reuse, R175, PT ;  /* 0x000000af0500720c */ /* 0x040fe40003f46070 */
[CC--:B------:R-:W-:Y:S02]  /*87d0*/  ISETP.GT.U32.AND P0, PT, R5.reuse, R174.reuse, PT ;  /* 0x000000ae0500720c */ /* 0x0c0fe40003f04070 */
[----:B------:R-:W-:Y:S01]  /*87e0*/  ISETP.GE.U32.AND P3, PT, R5, R174, PT ;  /* 0x000000ae0500720c */ /* 0x000fe20003f66070 */
[----:B------:R-:W-:Y:S01]  /*87f0*/  FMUL R5, R129, UR13 ;  /* 0x0000000d81057c20 */ /* 0x000fe20008400000 */
[----:B------:R-:W-:-:S02]  /*8800*/  ISETP.GT.U32.AND P4, PT, R15, R155, PT ;  /* 0x0000009b0f00720c */ /* 0x000fc40003f84070 */
[-C--:B------:R-:W-:Y:S01]  /*8810*/  ISETP.GT.U32.AND P6, PT, R17, R0.reuse, PT ;  /* 0x000000001100720c */ /* 0x080fe20003fc4070 */
[----:B------:R-:W-:Y:S01]  /*8820*/  FMUL R134, R134, UR13 ;  /* 0x0000000d86867c20 */ /* 0x000fe20008400000 */
[----:B------:R-:W-:Y:S01]  /*8830*/  ISETP.GT.U32.AND.EX P5, PT, R251, RZ, PT, P5 ;  /* 0x000000fffb00720c */ /* 0x000fe20003fa4150 */
[----:B------:R-:W-:Y:S01]  /*8840*/  FMUL R92, R136, UR13 ;  /* 0x0000000d885c7c20 */ /* 0x000fe20008400000 */
[----:B------:R-:W-:Y:S02]  /*8850*/  ISETP.GT.U32.AND.EX P4, PT, R252, RZ, PT, P4 ;  /* 0x000000fffc00720c */ /* 0x000fe40003f84140 */
[----:B------:R-:W-:Y:S02]  /*8860*/  ISETP.GT.U32.AND.EX P6, PT, R178, RZ, PT, P6 ;  /* 0x000000ffb200720c */ /* 0x000fe40003fc4160 */
[----:B------:R-:W-:Y:S02]  /*8870*/  FSEL R5, R5, -INF , !P5 ;  /* 0xff80000005057808 */ /* 0x000fe40006800000 */
[----:B------:R-:W-:-:S02]  /*8880*/  ISETP.GT.U32.AND P5, PT, R15, R0, PT ;  /* 0x000000000f00720c */ /* 0x000fc40003fa4070 */
[----:B------:R-:W-:Y:S02]  /*8890*/  FSEL R134, R134, -INF , !P4 ;  /* 0xff80000086867808 */ /* 0x000fe40006000000 */
[----:B------:R-:W-:Y:S01]  /*88a0*/  FSEL R92, R92, -INF , !P6 ;  /* 0xff8000005c5c7808 */ /* 0x000fe20007000000 */
[----:B------:R-:W-:Y:S01]  /*88b0*/  FMUL R88, R132, UR13 ;  /* 0x0000000d84587c20 */ /* 0x000fe20008400000 */
[-C--:B------:R-:W-:Y:S02]  /*88c0*/  ISETP.GT.U32.AND P4, PT, R17, R155.reuse, PT ;  /* 0x0000009b1100720c */ /* 0x080fe40003f84070 */
[----:B------:R-:W-:Y:S01]  /*88d0*/  ISETP.GT.U32.AND P6, PT, R18, R155, PT ;  /* 0x0000009b1200720c */ /* 0x000fe20003fc4070 */
[----:B------:R-:W-:Y:S01]  /*88e0*/  FMUL R138, R138, UR13 ;  /* 0x0000000d8a8a7c20 */ /* 0x000fe20008400000 */
[----:B------:R-:W-:Y:S01]  /*88f0*/  ISETP.GT.U32.AND.EX P5, PT, R252, RZ, PT, P5 ;  /* 0x000000fffc00720c */ /* 0x000fe20003fa4150 */
[----:B------:R-:W-:Y:S01]  /*8900*/  FMUL R139, R139, UR13 ;  /* 0x0000000d8b8b7c20 */ /* 0x000fe20008400000 */
[----:B------:R-:W-:-:S02]  /*8910*/  ISETP.GT.U32.AND.EX P4, PT, R178, RZ, PT, P4 ;  /* 0x000000ffb200720c */ /* 0x000fc40003f84140 */
[----:B------:R-:W-:Y:S02]  /*8920*/  ISETP.GT.U32.AND.EX P6, PT, R185, RZ, PT, P6 ;  /* 0x000000ffb900720c */ /* 0x000fe40003fc4160 */
[----:B------:R-:W-:Y:S02]  /*8930*/  FSEL R88, R88, -INF , !P5 ;  /* 0xff80000058587808 */ /* 0x000fe40006800000 */
[-C--:B------:R-:W-:Y:S02]  /*8940*/  ISETP.GT.U32.AND P5, PT, R16, R155.reuse, PT ;  /* 0x0000009b1000720c */ /* 0x080fe40003fa4070 */
[----:B------:R-:W-:Y:S02]  /*8950*/  FSEL R138, R138, -INF , !P4 ;  /* 0xff8000008a8a7808 */ /* 0x000fe40006000000 */
[----:B------:R-:W-:Y:S01]  /*8960*/  FSEL R139, R139, -INF , !P6 ;  /* 0xff8000008b8b7808 */ /* 0x000fe20007000000 */
        /* <DEDUP_REMOVED lines=21> */
[----:B------:R-:W-:Y:S02]  /*8ac0*/  ISETP.GT.U32.AND P5, PT, R19, R0, PT ;  /* 0x000000001300720c */ /* 0x000fe40003fa4070 */
[----:B------:R-:W-:Y:S02]  /*8ad0*/  FSEL R96, R96, -INF , !P6 ;  /* 0xff80000060607808 */ /* 0x000fe40007000000 */
[----:B------:R-:W-:Y:S01]  /*8ae0*/  FSEL R97, R97, -INF , !P4 ;  /* 0xff80000061617808 */ /* 0x000fe20006000000 */
[----:B------:R-:W-:Y:S01]  /*8af0*/  FMUL R95, R140, UR13 ;  /* 0x0000000d8c5f7c20 */ /* 0x000fe20008400000 */
[----:B------:R-:W-:-:S02]  /*8b00*/  ISETP.GT.U32.AND P6, PT, R22, R155, PT ;  /* 0x0000009b1600720c */ /* 0x000fc40003fc4070 */
[----:B------:R-:W-:Y:S01]  /*8b10*/  ISETP.GT.U32.AND P4, PT, R23, R0, PT ;  /* 0x000000001700720c */ /* 0x000fe20003f84070 */
        /* <DEDUP_REMOVED lines=10> */
[C---:B------:R-:W-:Y:S02]  /*8bc0*/  ISETP.GT.U32.AND P6, PT, R89.reuse, R155, PT ;  /* 0x0000009b5900720c */ /* 0x040fe40003fc4070 */
        /* <DEDUP_REMOVED lines=11> */
[-C--:B------:R-:W-:Y:S01]  /*8c80*/  ISETP.GT.U32.AND P4, PT, R231, R175.reuse, PT ;  /* 0x000000afe700720c */ /* 0x080fe20003f84070 */
[----:B------:R-:W-:Y:S01]  /*8c90*/  FMUL R24, R24, UR13 ;  /* 0x0000000d18187c20 */ /* 0x000fe20008400000 */
[----:B------:R-:W-:Y:S01]  /*8ca0*/  ISETP.GT.U32.AND P6, PT, R216, R175, PT ;  /* 0x000000afd800720c */ /* 0x000fe20003fc4070 */
[----:B------:R-:W-:Y:S01]  /*8cb0*/  FMUL R104, R25, UR13 ;  /* 0x0000000d19687c20 */ /* 0x000fe20008400000 */
[----:B------:R-:W-:Y:S01]  /*8cc0*/  ISETP.GT.U32.AND.EX P5, PT, R192, RZ, PT, P5 ;  /* 0x000000ffc000720c */ /* 0x000fe20003fa4150 */
[----:B------:R-:W-:Y:S01]  /*8cd0*/  FMUL R27, R27, UR13 ;  /* 0x0000000d1b1b7c20 */ /* 0x000fe20008400000 */
[----:B------:R-:W-:Y:S01]  /*8ce0*/  ISETP.GT.U32.AND.EX P1, PT, R9, RZ, PT, P1 ;  /* 0x000000ff0900720c */ /* 0x000fe20003f24110 */
[----:B------:R-:W-:Y:S01]  /*8cf0*/  FMUL R102, R28, UR13 ;  /* 0x0000000d1c667c20 */ /* 0x000fe20008400000 */
[----:B------:R-:W-:Y:S01]  /*8d00*/  FMUL R101, R29, UR13 ;  /* 0x0000000d1d657c20 */ /* 0x000fe20008400000 */
[----:B------:R-:W-:-:S02]  /*8d10*/  ISETP.GE.U32.AND.EX P2, PT, R9, RZ, PT, P2 ;  /* 0x000000ff0900720c */ /* 0x000fc40003f46120 */
[----:B------:R-:W-:Y:S02]  /*8d20*/  ISETP.GE.U32.AND.EX P3, PT, R9, RZ, PT, P3 ;  /* 0x000000ff0900720c */ /* 0x000fe40003f66130 */
[----:B------:R-:W-:Y:S02]  /*8d30*/  ISETP.GT.U32.AND.EX P4, PT, R154, RZ, PT, P4 ;  /* 0x000000ff9a00720c */ /* 0x000fe40003f84140 */
[----:B------:R-:W-:Y:S02]  /*8d40*/  ISETP.GT.U32.AND.EX P6, PT, R233, RZ, PT, P6 ;  /* 0x000000ffe900720c */ /* 0x000fe40003fc4160 */
[----:B------:R-:W-:Y:S02]  /*8d50*/  FSEL R146, R146, -INF , !P5 ;  /* 0xff80000092927808 */ /* 0x000fe40006800000 */
[----:B------:R-:W-:Y:S02]  /*8d60*/  FSEL R105, R24, -INF , !P1 ;  /* 0xff80000018697808 */ /* 0x000fe40004800000 */
[----:B------:R-:W-:-:S02]  /*8d70*/  ISETP.GT.U32.AND P5, PT, R23, R155, PT ;  /* 0x0000009b1700720c */ /* 0x000fc40003fa4070 */
[-C--:B------:R-:W-:Y:S02]  /*8d80*/  ISETP.GT.U32.AND P1, PT, R216, R174.reuse, PT ;  /* 0x000000aed800720c */ /* 0x080fe40003f24070 */
[----:B------:R-:W-:Y:S02]  /*8d90*/  FSEL R104, R104, -INF , !P2 ;  /* 0xff80000068687808 */ /* 0x000fe40005000000 */
[----:B------:R-:W-:Y:S02]  /*8da0*/  FSEL R201, R27, -INF , !P3 ;  /* 0xff8000001bc97808 */ /* 0x000fe40005800000 */
[----:B------:R-:W-:Y:S02]  /*8db0*/  FSEL R102, R102, -INF , !P4 ;  /* 0xff80000066667808 */ /* 0x000fe40006000000 */
[----:B------:R-:W-:Y:S01]  /*8dc0*/  FSEL R101, R101, -INF , !P6 ;  /* 0xff80000065657808 */ /* 0x000fe20007000000 */
[----:B------:R-:W-:Y:S01]  /*8dd0*/  FMUL R150, R150, UR13 ;  /* 0x0000000d96967c20 */ /* 0x000fe20008400000 */
[-C--:B------:R-:W-:Y:S01]  /*8de0*/  ISETP.GT.U32.AND P2, PT, R217, R175.reuse, PT ;  /* 0x000000afd900720c */ /* 0x080fe20003f44070 */
[----:B------:R-:W-:Y:S01]  /*8df0*/  FMUL R26, R26, UR13 ;  /* 0x0000000d1a1a7c20 */ /* 0x000fe20008400000 */
[C---:B------:R-:W-:Y:S01]  /*8e00*/  ISETP.GT.U32.AND P3, PT, R218.reuse, R175, PT ;  /* 0x000000afda00720c */ /* 0x040fe20003f64070 */
[----:B------:R-:W-:Y:S01]  /*8e10*/  FMUL R31, R31, UR13 ;  /* 0x0000000d1f1f7c20 */ /* 0x000fe20008400000 */
[----:B------:R-:W-:-:S02]  /*8e20*/  ISETP.GT.U32.AND P4, PT, R218, R174, PT ;  /* 0x000000aeda00720c */ /* 0x000fc40003f84070 */
[----:B------:R-:W-:Y:S01]  /*8e30*/  ISETP.GT.U32.AND P6, PT, R219, R175, PT ;  /* 0x000000afdb00720c */ /* 0x000fe20003fc4070 */
[----:B------:R-:W-:Y:S01]  /*8e40*/  FMUL R100, R32, UR13 ;  /* 0x0000000d20647c20 */ /* 0x000fe20008400000 */
[----:B------:R-:W-:Y:S01]  /*8e50*/  ISETP.GT.U32.AND.EX P5, PT, R196, RZ, PT, P5 ;  /* 0x000000ffc400720c */ /* 0x000fe20003fa4150 */
[----:B------:R-:W-:Y:S01]  /*8e60*/  FMUL R24, R33, UR13 ;  /* 0x0000000d21187c20 */ /* 0x000fe20008400000 */
[----:B------:R-:W-:Y:S01]  /*8e70*/  ISETP.GT.U32.AND.EX P0, PT, R9, RZ, PT, P0 ;  /* 0x000000ff0900720c */ /* 0x000fe20003f04100 */
[----:B------:R-:W-:Y:S01]  /*8e80*/  FMUL R35, R35, UR13 ;  /* 0x0000000d23237c20 */ /* 0x000fe20008400000 */
[----:B------:R-:W-:Y:S01]  /*8e90*/  ISETP.GT.U32.AND.EX P1, PT, R233, RZ, PT, P1 ;  /* 0x000000ffe900720c */ /* 0x000fe20003f24110 */
[----:B------:R-:W-:Y:S01]  /*8ea0*/  FMUL R25, R36, UR13 ;  /* 0x0000000d24197c20 */ /* 0x000fe20008400000 */
[----:B------:R-:W-:Y:S02]  /*8eb0*/  ISETP.GT.U32.AND.EX P2, PT, R234, RZ, PT, P2 ;  /* 0x000000ffea00720c */ /* 0x000fe40003f44120 */
[----:B------:R-:W-:-:S02]  /*8ec0*/  ISETP.GT.U32.AND.EX P3, PT, R235, RZ, PT, P3 ;  /* 0x000000ffeb00720c */ /* 0x000fc40003f64130 */
[----:B------:R-:W-:Y:S02]  /*8ed0*/  ISETP.GT.U32.AND.EX P4, PT, R235, RZ, PT, P4 ;  /* 0x000000ffeb00720c */ /* 0x000fe40003f84140 */
[----:B------:R-:W-:Y:S02]  /*8ee0*/  ISETP.GT.U32.AND.EX P6, PT, R236, RZ, PT, P6 ;  /* 0x000000ffec00720c */ /* 0x000fe40003fc4160 */
[----:B------:R-:W-:Y:S02]  /*8ef0*/  FSEL R106, R150, -INF , !P5 ;  /* 0xff800000966a7808 */ /* 0x000fe40006800000 */
[----:B------:R-:W-:Y:S02]  /*8f00*/  FSEL R200, R26, -INF , !P0 ;  /* 0xff8000001ac87808 */ /* 0x000fe40004000000 */
[----:B------:R-:W-:Y:S02]  /*8f10*/  FSEL R205, R31, -INF , !P1 ;  /* 0xff8000001fcd7808 */ /* 0x000fe40004800000 */
[----:B------:R-:W-:-:S02]  /*8f20*/  ISETP.GT.U32.AND P5, PT, R231, R174, PT ;  /* 0x000000aee700720c */ /* 0x000fc40003fa4070 */
[-C--:B------:R-:W-:Y:S02]  /*8f30*/  ISETP.GT.U32.AND P0, PT, R217, R174.reuse, PT ;  /* 0x000000aed900720c */ /* 0x080fe40003f04070 */
[-C--:B------:R-:W-:Y:S02]  /*8f40*/  ISETP.GT.U32.AND P1, PT, R220, R175.reuse, PT ;  /* 0x000000afdc00720c */ /* 0x080fe40003f24070 */
[----:B------:R-:W-:Y:S02]  /*8f50*/  FSEL R100, R100, -INF , !P2 ;  /* 0xff80000064647808 */ /* 0x000fe40005000000 */
[----:B------:R-:W-:Y:S02]  /*8f60*/  FSEL R24, R24, -INF , !P3 ;  /* 0xff80000018187808 */ /* 0x000fe40005800000 */
[----:B------:R-:W-:Y:S02]  /*8f70*/  FSEL R209, R35, -INF , !P4 ;  /* 0xff80000023d17808 */ /* 0x000fe40006000000 */
[----:B------:R-:W-:Y:S01]  /*8f80*/  FSEL R25, R25, -INF , !P6 ;  /* 0xff80000019197808 */ /* 0x000fe20007000000 */
[----:B------:R-:W-:Y:S01]  /*8f90*/  FMUL R30, R30, UR13 ;  /* 0x0000000d1e1e7c20 */ /* 0x000fe20008400000 */
[----:B------:R-:W-:Y:S01]  /*8fa0*/  ISETP.GT.U32.AND P2, PT, R220, R174, PT ;  /* 0x000000aedc00720c */ /* 0x000fe20003f44070 */
[----:B------:R-:W-:Y:S01]  /*8fb0*/  FMUL R34, R34, UR13 ;  /* 0x0000000d22227c20 */ /* 0x000fe20008400000 */
[-C--:B------:R-:W-:Y:S01]  /*8fc0*/  ISETP.GT.U32.AND P3, PT, R221, R175.reuse, PT ;  /* 0x000000afdd00720c */ /* 0x080fe20003f64070 */
        /* <DEDUP_REMOVED lines=12> */
[C---:B------:R-:W-:Y:S02]  /*9090*/  ISETP.GT.U32.AND.EX P4, PT, R239.reuse, RZ, PT, P4 ;  /* 0x000000ffef00720c */ /* 0x040fe40003f84140 */
        /* <DEDUP_REMOVED lines=14> */
[----:B------:R-:W-:Y:S01]  /*9180*/  ISETP.GT.U32.AND P3, PT, R224, R174, PT ;  /* 0x000000aee000720c */ /* 0x000fe20003f64070 */
        /* <DEDUP_REMOVED lines=10> */
[C---:B------:R-:W-:Y:S02]  /*9230*/  ISETP.GT.U32.AND.EX P2, PT, R241.reuse, RZ, PT, P2 ;  /* 0x000000fff100720c */ /* 0x040fe40003f44120 */
        /* <DEDUP_REMOVED lines=44> */
[----:B------:R-:W-:-:S02]  /*9500*/  ISETP.GT.U32.AND P3, PT, R10, R175, PT ;  /* 0x000000af0a00720c */ /* 0x000fc40003f64070 */
[C---:B------:R-:W-:Y:S02]  /*9510*/  ISETP.GT.U32.AND P4, PT, R12.reuse, R175, PT ;  /* 0x000000af0c00720c */ /* 0x040fe40003f84070 */
[----:B------:R-:W-:Y:S01]  /*9520*/  ISETP.GT.U32.AND P6, PT, R12, R174, PT ;  /* 0x000000ae0c00720c */ /* 0x000fe20003fc4070 */
[----:B------:R-:W-:Y:S01]  /*9530*/  FMUL R12, R57, UR13 ;  /* 0x0000000d390c7c20 */ /* 0x000fe20008400000 */
[----:B------:R-:W-:Y:S01]  /*9540*/  ISETP.GT.U32.AND.EX P5, PT, R244, RZ, PT, P5 ;  /* 0x000000fff400720c */ /* 0x000fe20003fa4150 */
[----:B------:R-:W-:Y:S01]  /*9550*/  FMUL R59, R59, UR13 ;  /* 0x0000000d3b3b7c20 */ /* 0x000fe20008400000 */
[C---:B------:R-:W-:Y:S01]  /*9560*/  ISETP.GT.U32.AND.EX P1, PT, R247.reuse, RZ, PT, P1 ;  /* 0x000000fff700720c */ /* 0x040fe20003f24110 */
[----:B------:R-:W-:Y:S01]  /*9570*/  FMUL R60, R60, UR13 ;  /* 0x0000000d3c3c7c20 */ /* 0x000fe20008400000 */
[----:B------:R-:W-:Y:S02]  /*9580*/  ISETP.GT.U32.AND.EX P0, PT, R246, RZ, PT, P0 ;  /* 0x000000fff600720c */ /* 0x000fe40003f04100 */
[----:B------:R-:W-:-:S02]  /*9590*/  ISETP.GT.U32.AND.EX P2, PT, R247, RZ, PT, P2 ;  /* 0x000000fff700720c */ /* 0x000fc40003f44120 */
[----:B------:R-:W-:Y:S02]  /*95a0*/  ISETP.GT.U32.AND.EX P3, PT, R248, RZ, PT, P3 ;  /* 0x000000fff800720c */ /* 0x000fe40003f64130 */
[----:B------:R-:W-:Y:S02]  /*95b0*/  FSEL R166, R54, -INF , !P5 ;  /* 0xff80000036a67808 */ /* 0x000fe40006800000 */
[----:B------:R-:W-:Y:S02]  /*95c0*/  FSEL R12, R12, -INF , !P1 ;  /* 0xff8000000c0c7808 */ /* 0x000fe40004800000 */
[----:B------:R-:W-:Y:S02]  /*95d0*/  FSEL R170, R58, -INF , !P0 ;  /* 0xff8000003aaa7808 */ /* 0x000fe40004000000 */
[----:B------:R-:W-:Y:S02]  /*95e0*/  ISETP.GT.U32.AND P5, PT, R10, R174, PT ;  /* 0x000000ae0a00720c */ /* 0x000fe40003fa4070 */
[----:B------:R-:W-:-:S02]  /*95f0*/  ISETP.GT.U32.AND P1, PT, R13, R175, PT ;  /* 0x000000af0d00720c */ /* 0x000fc40003f24070 */
[-C--:B------:R-:W-:Y:S02]  /*9600*/  ISETP.GT.U32.AND P0, PT, R13, R174.reuse, PT ;  /* 0x000000ae0d00720c */ /* 0x080fe40003f04070 */
        /* <DEDUP_REMOVED lines=8> */
[----:B------:R-:W-:Y:S01]  /*9690*/  ISETP.GT.U32.AND.EX P5, PT, R248, RZ, PT, P5 ;  /* 0x000000fff800720c */ /* 0x000fe20003fa4150 */
[----:B------:R-:W-:Y:S01]  /*96a0*/  FMUL R64, R64, UR13 ;  /* 0x0000000d40407c20 */ /* 0x000fe20008400000 */
[----:B------:R-:W-:-:S02]  /*96b0*/  ISETP.GT.U32.AND.EX P6, PT, R249, RZ, PT, P6 ;  /* 0x000000fff900720c */ /* 0x000fc40003fc4160 */
[----:B------:R-:W-:Y:S01]  /*96c0*/  ISETP.GT.U32.AND.EX P1, PT, R250, RZ, PT, P1 ;  /* 0x000000fffa00720c */ /* 0x000fe20003f24110 */
[----:B------:R-:W-:Y:S01]  /*96d0*/  STL [R1+0x678], R0 ;  /* 0x0006780001007387 */ /* 0x000fe20000100800 */
[----:B------:R-:W-:Y:S02]  /*96e0*/  FSEL R14, R14, -INF , !P4 ;  /* 0xff8000000e0e7808 */ /* 0x000fe40006000000 */
[----:B------:R-:W-:Y:S01]  /*96f0*/  FSEL R120, R120, -INF , !P5 ;  /* 0xff80000078787808 */ /* 0x000fe20006800000 */
[----:B------:R-:W2:Y:S01]  /*9700*/  LDL.64 R38, [R1+0x350] ;  /* 0x0003500001267983 */ /* 0x000ea20000100a00 */
[C---:B------:R-:W-:Y:S02]  /*9710*/  ISETP.GT.U32.AND P4, PT, R15.reuse, R175, PT ;  /* 0x000000af0f00720c */ /* 0x040fe40003f84070 */
[----:B------:R-:W-:Y:S01]  /*9720*/  ISETP.GT.U32.AND P5, PT, R15, R174, PT ;  /* 0x000000ae0f00720c */ /* 0x000fe20003fa4070 */
[----:B------:R-:W3:Y:S01]  /*9730*/  LDL.64 R46, [R1+0x328] ;  /* 0x00032800012e7983 */ /* 0x000ee20000100a00 */
[----:B------:R-:W-:-:S02]  /*9740*/  FSEL R118, R118, -INF , !P6 ;  /* 0xff80000076767808 */ /* 0x000fc40007000000 */
[----:B------:R-:W-:Y:S01]  /*9750*/  FSEL R15, R64, -INF , !P1 ;  /* 0xff800000400f7808 */ /* 0x000fe20004800000 */
[----:B------:R-:W-:Y:S01]  /*9760*/  FMUL R116, R66, UR13 ;  /* 0x0000000d42747c20 */ /* 0x000fe20008400000 */
[C---:B------:R-:W-:Y:S01]  /*9770*/  ISETP.GT.U32.AND P6, PT, R16.reuse, R175, PT ;  /* 0x000000af1000720c */ /* 0x040fe20003fc4070 */
[----:B------:R-:W-:Y:S01]  /*9780*/  FMUL R114, R67, UR13 ;  /* 0x0000000d43727c20 */ /* 0x000fe20008400000 */
[----:B------:R-:W-:Y:S01]  /*9790*/  ISETP.GT.U32.AND P1, PT, R16, R174, PT ;  /* 0x000000ae1000720c */ /* 0x000fe20003f24070 */
[----:B------:R-:W-:Y:S01]  /*97a0*/  FMUL R16, R65, UR13 ;  /* 0x0000000d41107c20 */ /* 0x000fe20008400000 */
[C---:B------:R-:W-:Y:S01]  /*97b0*/  ISETP.GT.U32.AND.EX P2, PT, R251.reuse, RZ, PT, P2 ;  /* 0x000000fffb00720c */ /* 0x040fe20003f44120 */
[----:B------:R-:W-:Y:S01]  /*97c0*/  FMUL R68, R68, UR13 ;  /* 0x0000000d44447c20 */ /* 0x000fe20008400000 */
[----:B------:R-:W-:Y:S01]  /*97d0*/  ISETP.GT.U32.AND.EX P0, PT, R250, RZ, PT, P0 ;  /* 0x000000fffa00720c */ /* 0x000fe20003f04100 */
[----:B------:R-:W-:Y:S01]  /*97e0*/  FMUL R112, R70, UR13 ;  /* 0x0000000d46707c20 */ /* 0x000fe20008400000 */
[----:B------:R-:W-:Y:S01]  /*97f0*/  ISETP.GT.U32.AND.EX P3, PT, R251, RZ, PT, P3 ;  /* 0x000000fffb00720c */ /* 0x000fe20003f64130 */
[----:B------:R-:W-:Y:S01]  /*9800*/  FMUL R110, R71, UR13 ;  /* 0x0000000d476e7c20 */ /* 0x000fe20008400000 */
[----:B------:R-:W-:Y:S01]  /*9810*/  ISETP.GT.U32.AND.EX P4, PT, R252, RZ, PT, P4 ;  /* 0x000000fffc00720c */ /* 0x000fe20003f84140 */
[----:B------:R-:W4:Y:S01]  /*9820*/  LDL.64 R42, [R1+0x348] ;  /* 0x00034800012a7983 */ /* 0x000f220000100a00 */
[----:B------:R-:W-:-:S02]  /*9830*/  FSEL R16, R16, -INF , !P2 ;  /* 0xff80000010107808 */ /* 0x000fc40005000000 */
[----:B------:R-:W-:Y:S01]  /*9840*/  FSEL R116, R116, -INF , !P0 ;  /* 0xff80000074747808 */ /* 0x000fe20004000000 */
[----:B------:R-:W4:Y:S01]  /*9850*/  LDL.64 R44, [R1+0x330] ;  /* 0x00033000012c7983 */ /* 0x000f220000100a00 */
[----:B------:R-:W-:-:S03]  /*9860*/  ISETP.GT.U32.AND P2, PT, R17, R175, PT ;  /* 0x000000af1100720c */ /* 0x000fc60003f44070 */
[----:B------:R-:W4:Y:S01]  /*9870*/  LDL.64 R70, [R1+0x308] ;  /* 0x0003080001467983 */ /* 0x000f220000100a00 */
[-C--:B------:R-:W-:Y:S02]  /*9880*/  ISETP.GT.U32.AND P0, PT, R17, R174.reuse, PT ;  /* 0x000000ae1100720c */ /* 0x080fe40003f04070 */
[----:B------:R-:W-:Y:S01]  /*9890*/  FSEL R114, R114, -INF , !P3 ;  /* 0xff80000072727808 */ /* 0x000fe20005800000 */
[----:B------:R-:W4:Y:S01]  /*98a0*/  LDL.64 R50, [R1+0x2c8] ;  /* 0x0002c80001327983 */ /* 0x000f220000100a00 */
[----:B------:R-:W-:Y:S02]  /*98b0*/  FSEL R17, R68, -INF , !P4 ;  /* 0xff80000044117808 */ /* 0x000fe40006000000 */
[C---:B------:R-:W-:Y:S01]  /*98c0*/  ISETP.GT.U32.AND P3, PT, R18.reuse, R175, PT ;  /* 0x000000af1200720c */ /* 0x040fe20003f64070 */
[----:B------:R-:W4:Y:S01]  /*98d0*/  LDL.64 R66, [R1+0x2e0] ;  /* 0x0002e00001427983 */ /* 0x000f220000100a00 */
[----:B------:R-:W-:Y:S01]  /*98e0*/  ISETP.GT.U32.AND P4, PT, R18, R174, PT ;  /* 0x000000ae1200720c */ /* 0x000fe20003f84070 */
[----:B------:R-:W-:-:S02]  /*98f0*/  FMUL R18, R69, UR13 ;  /* 0x0000000d45127c20 */ /* 0x000fc40008400000 */
[----:B------:R-:W4:Y:S04]  /*9900*/  LDL.64 R68, [R1+0x2e8] ;  /* 0x0002e80001447983 */ /* 0x000f280000100a00 */
[----:B------:R-:W4:Y:S04]  /*9910*/  LDL.64 R54, [R1+0x2c0] ;  /* 0x0002c00001367983 */ /* 0x000f280000100a00 */
[----:B------:R-:W4:Y:S04]  /*9920*/  LDL.64 R52, [R1+0x2a8] ;  /* 0x0002a80001347983 */ /* 0x000f280000100a00 */
[----:B------:R-:W4:Y:S04]  /*9930*/  LDL.64 R48, [R1+0x310] ;  /* 0x0003100001307983 */ /* 0x000f280000100a00 */
[----:B------:R-:W4:Y:S04]  /*9940*/  LDL.64 R132, [R1+0x2a0] ;  /* 0x0002a00001847983 */ /* 0x000f280000100a00 */
[----:B------:R-:W4:Y:S04]  /*9950*/  LDL.64 R64, [R1+0x288] ;  /* 0x0002880001407983 */ /* 0x000f280000100a00 */
[----:B------:R-:W4:Y:S01]  /*9960*/  LDL.64 R128, [R1+0x260] ;  /* 0x0002600001807983 */ /* 0x000f220000100a00 */
[----:B------:R-:W-:-:S02]  /*9970*/  ISETP.GT.U32.AND.EX P6, PT, R179, RZ, PT, P6 ;  /* 0x000000ffb300720c */ /* 0x000fc40003fc4160 */
[----:B------:R-:W-:Y:S01]  /*9980*/  ISETP.GT.U32.AND.EX P5, PT, R252, RZ, PT, P5 ;  /* 0x000000fffc00720c */ /* 0x000fe20003fa4150 */
[----:B------:R-:W-:Y:S01]  /*9990*/  FMUL R36, R72, UR13 ;  /* 0x0000000d48247c20 */ /* 0x000fe20008400000 */
[----:B------:R-:W-:Y:S01]  /*99a0*/  ISETP.GT.U32.AND.EX P1, PT, R179, RZ, PT, P1 ;  /* 0x000000ffb300720c */ /* 0x000fe20003f24110 */
[----:B------:R-:W-:Y:S01]  /*99b0*/  FMUL R108, R74, UR13 ;  /* 0x0000000d4a6c7c20 */ /* 0x000fe20008400000 */
[----:B------:R-:W-:Y:S01]  /*99c0*/  FSEL R18, R18, -INF , !P6 ;  /* 0xff80000012127808 */ /* 0x000fe20007000000 */
[----:B------:R-:W-:Y:S01]  /*99d0*/  FMUL R76, R76, UR13 ;  /* 0x0000000d4c4c7c20 */ /* 0x000fe20008400000 */
[----:B------:R-:W-:Y:S01]  /*99e0*/  FSEL R112, R112, -INF , !P5 ;  /* 0xff80000070707808 */ /* 0x000fe20006800000 */
[----:B------:R-:W-:Y:S01]  /*99f0*/  FMUL R37, R80, UR13 ;  /* 0x0000000d50257c20 */ /* 0x000fe20008400000 */
[----:B------:R-:W-:Y:S01]  /*9a00*/  ISETP.GT.U32.AND.EX P2, PT, R178, RZ, PT, P2 ;  /* 0x000000ffb200720c */ /* 0x000fe20003f44120 */
[----:B------:R-:W-:Y:S01]  /*9a10*/  FMUL R81, R81, UR13 ;  /* 0x0000000d51517c20 */ /* 0x000fe20008400000 */
[CC--:B------:R-:W-:Y:S01]  /*9a20*/  ISETP.GT.U32.AND P6, PT, R19.reuse, R175.reuse, PT ;  /* 0x000000af1300720c */ /* 0x0c0fe20003fc4070 */
[----:B------:R-:W-:Y:S01]  /*9a30*/  FMUL R84, R84, UR13 ;  /* 0x0000000d54547c20 */ /* 0x000fe20008400000 */
[----:B------:R-:W-:Y:S01]  /*9a40*/  ISETP.GT.U32.AND P5, PT, R19, R174, PT ;  /* 0x000000ae1300720c */ /* 0x000fe20003fa4070 */
[----:B------:R-:W-:Y:S01]  /*9a50*/  FMUL R19, R73, UR13 ;  /* 0x0000000d49137c20 */ /* 0x000fe20008400000 */
[----:B------:R-:W-:Y:S01]  /*9a60*/  FSEL R110, R110, -INF , !P1 ;  /* 0xff8000006e6e7808 */ /* 0x000fe20004800000 */
[----:B------:R-:W4:Y:S01]  /*9a70*/  LDL.64 R60, [R1+0x248] ;  /* 0x00024800013c7983 */ /* 0x000f220000100a00 */
[----:B------:R-:W-:-:S02]  /*9a80*/  ISETP.GT.U32.AND P1, PT, R20, R175, PT ;  /* 0x000000af1400720c */ /* 0x000fc40003f24070 */
[----:B------:R-:W-:Y:S01]  /*9a90*/  ISETP.GT.U32.AND.EX P3, PT, R185, RZ, PT, P3 ;  /* 0x000000ffb900720c */ /* 0x000fe20003f64130 */
[----:B------:R-:W4:Y:S01]  /*9aa0*/  LDL.64 R62, [R1+0x280] ;  /* 0x00028000013e7983 */ /* 0x000f220000100a00 */
[----:B------:R-:W-:Y:S02]  /*9ab0*/  ISETP.GT.U32.AND.EX P0, PT, R178, RZ, PT, P0 ;  /* 0x000000ffb200720c */ /* 0x000fe40003f04100 */
[----:B------:R-:W-:Y:S01]  /*9ac0*/  FSEL R36, R36, -INF , !P2 ;  /* 0xff80000024247808 */ /* 0x000fe20005000000 */
[----:B------:R-:W4:Y:S01]  /*9ad0*/  LDL.64 R58, [R1+0x240] ;  /* 0x00024000013a7983 */ /* 0x000f220000100a00 */
[----:B------:R-:W-:Y:S01]  /*9ae0*/  ISETP.GT.U32.AND P2, PT, R20, R174, PT ;  /* 0x000000ae1400720c */ /* 0x000fe20003f44070 */
[----:B------:R-:W-:Y:S01]  /*9af0*/  FMUL R20, R77, UR13 ;  /* 0x0000000d4d147c20 */ /* 0x000fe20008400000 */
[----:B------:R-:W-:Y:S01]  /*9b00*/  ISETP.GT.U32.AND.EX P6, PT, R188, RZ, PT, P6 ;  /* 0x000000ffbc00720c */ /* 0x000fe20003fc4160 */
[----:B------:R-:W4:Y:S01]  /*9b10*/  LDL.64 R56, [R1+0x228] ;  /* 0x0002280001387983 */ /* 0x000f220000100a00 */
[----:B------:R-:W-:-:S02]  /*9b20*/  FSEL R19, R19, -INF , !P3 ;  /* 0xff80000013137808 */ /* 0x000fc40005800000 */
[----:B------:R-:W-:Y:S01]  /*9b30*/  ISETP.GT.U32.AND.EX P1, PT, R189, RZ, PT, P1 ;  /* 0x000000ffbd00720c */ /* 0x000fe20003f24110 */
[----:B------:R-:W4:Y:S01]  /*9b40*/  LDL.64 R140, [R1+0x1e0] ;  /* 0x0001e000018c7983 */ /* 0x000f220000100a00 */
[----:B------:R-:W-:Y:S02]  /*9b50*/  FSEL R108, R108, -INF , !P0 ;  /* 0xff8000006c6c7808 */ /* 0x000fe40004000000 */
[CC--:B------:R-:W-:Y:S01]  /*9b60*/  ISETP.GT.U32.AND P3, PT, R21.reuse, R175.reuse, PT ;  /* 0x000000af1500720c */ /* 0x0c0fe20003f64070 */
[----:B------:R-:W4:Y:S01]  /*9b70*/  LDL.64 R136, [R1+0x1c8] ;  /* 0x0001c80001887983 */ /* 0x000f220000100a00 */
[----:B------:R-:W-:Y:S02]  /*9b80*/  ISETP.GT.U32.AND P0, PT, R21, R174, PT ;  /* 0x000000ae1500720c */ /* 0x000fe40003f04070 */
[----:B------:R-:W-:Y:S01]  /*9b90*/  FSEL R21, R76, -INF , !P6 ;  /* 0xff8000004c157808 */ /* 0x000fe20007000000 */
[----:B------:R-:W4:Y:S01]  /*9ba0*/  LDL.64 R150, [R1+0x168] ;  /* 0x0001680001967983 */ /* 0x000f220000100a00 */
[----:B------:R-:W-:-:S02]  /*9bb0*/  ISETP.GT.U32.AND P6, PT, R22, R175, PT ;  /* 0x000000af1600720c */ /* 0x000fc40003fc4070 */
[----:B------:R-:W-:Y:S01]  /*9bc0*/  FSEL R20, R20, -INF , !P1 ;  /* 0xff80000014147808 */ /* 0x000fe20004800000 */
[----:B------:R-:W4:Y:S01]  /*9bd0*/  LDL.64 R182, [R1+0x1a8] ;  /* 0x0001a80001b67983 */ /* 0x000f220000100a00 */
[----:B------:R-:W-:Y:S02]  /*9be0*/  ISETP.GT.U32.AND P1, PT, R23, R175, PT ;  /* 0x000000af1700720c */ /* 0x000fe40003f24070 */
[----:B------:R-:W-:Y:S01]  /*9bf0*/  ISETP.GT.U32.AND.EX P3, PT, R192, RZ, PT, P3 ;  /* 0x000000ffc000720c */ /* 0x000fe20003f64130 */
[----:B------:R-:W4:Y:S01]  /*9c00*/  LDL.64 R148, [R1+0x340] ;  /* 0x0003400001947983 */ /* 0x000f220000100a00 */
[----:B------:R-:W-:Y:S02]  /*9c10*/  ISETP.GT.U32.AND.EX P6, PT, R193, RZ, PT, P6 ;  /* 0x000000ffc100720c */ /* 0x000fe40003fc4160 */
[----:B------:R-:W-:Y:S01]  /*9c20*/  ISETP.GT.U32.AND.EX P1, PT, R196, RZ, PT, P1 ;  /* 0x000000ffc400720c */ /* 0x000fe20003f24110 */
[----:B------:R-:W4:Y:S01]  /*9c30*/  LDL.64 R144, [R1+0x338] ;  /* 0x0003380001907983 */ /* 0x000f220000100a00 */
[----:B------:R-:W-:-:S02]  /*9c40*/  FSEL R37, R37, -INF , !P3 ;  /* 0xff80000025257808 */ /* 0x000fc40005800000 */
[-C--:B------:R-:W-:Y:S01]  /*9c50*/  ISETP.GT.U32.AND P3, PT, R22, R174.reuse, PT ;  /* 0x000000ae1600720c */ /* 0x080fe20003f64070 */
[----:B------:R-:W4:Y:S01]  /*9c60*/  LDL.64 R178, [R1+0x320] ;  /* 0x0003200001b27983 */ /* 0x000f220000100a00 */
[----:B------:R-:W-:Y:S02]  /*9c70*/  FSEL R22, R81, -INF , !P6 ;  /* 0xff80000051167808 */ /* 0x000fe40007000000 */
[----:B------:R-:W-:Y:S01]  /*9c80*/  ISETP.GT.U32.AND P6, PT, R23, R174, PT ;  /* 0x000000ae1700720c */ /* 0x000fe20003fc4070 */
[----:B------:R-:W4:Y:S01]  /*9c90*/  LDL.64 R224, [R1+0x230] ;  /* 0x0002300001e07983 */ /* 0x000f220000100a00 */
[----:B------:R-:W-:-:S03]  /*9ca0*/  FSEL R23, R84, -INF , !P1 ;  /* 0xff80000054177808 */ /* 0x000fc60004800000 */
[----:B------:R-:W4:Y:S04]  /*9cb0*/  LDL.64 R222, [R1+0x218] ;  /* 0x0002180001de7983 */ /* 0x000f280000100a00 */
[----:B------:R-:W4:Y:S04]  /*9cc0*/  LDL.64 R210, [R1+0x210] ;  /* 0x0002100001d27983 */ /* 0x000f280000100a00 */
[----:B------:R-:W4:Y:S04]  /*9cd0*/  LDL.64 R220, [R1+0x1f8] ;  /* 0x0001f80001dc7983 */ /* 0x000f280000100a00 */
[----:B------:R-:W4:Y:S04]  /*9ce0*/  LDL.64 R214, [R1+0x1f0] ;  /* 0x0001f00001d67983 */ /* 0x000f280000100a00 */
[----:B------:R-:W4:Y:S04]  /*9cf0*/  LDL.64 R218, [R1+0x1d0] ;  /* 0x0001d00001da7983 */ /* 0x000f280000100a00 */
[----:B------:R-:W4:Y:S01]  /*9d00*/  LDL.64 R216, [R1+0x1b8] ;  /* 0x0001b80001d87983 */ /* 0x000f220000100a00 */
[----:B--2---:R-:W-:-:S04]  /*9d10*/  IMAD.WIDE R40, R2, 0x2, R38 ;  /* 0x0000000202287825 */ /* 0x004fc800078e0226 */
[----:B------:R-:W-:Y:S02]  /*9d20*/  FMUL R38, R85, UR13 ;  /* 0x0000000d55267c20 */ /* 0x000fe40008400000 */
[----:B------:R-:W2:Y:S01]  /*9d30*/  LDL.64 R84, [R1+0x220] ;  /* 0x0002200001547983 */ /* 0x000ea20000100a00 */
[----:B---3--:R-:W-:-:S03]  /*9d40*/  IMAD.WIDE R46, R2, 0x2, R46 ;  /* 0x00000002022e7825 */ /* 0x008fc600078e022e */
[----:B------:R-:W3:Y:S04]  /*9d50*/  LDG.E.U16 R80, desc[UR14][R40.64] ;  /* 0x0000000e28507981 */ /* 0x000ee8000c1e1500 */
[----:B------:R0:W3:Y:S01]  /*9d60*/  LDG.E.U16 R74, desc[UR14][R46.64] ;  /* 0x0000000e2e4a7981 */ /* 0x0000e2000c1e1500 */
[----:B----4-:R-:W-:-:S04]  /*9d70*/  IMAD.WIDE R42, R2, 0x2, R42 ;  /* 0x00000002022a7825 */ /* 0x010fc800078e022a */
[C---:B------:R-:W-:Y:S01]  /*9d80*/  IMAD.WIDE R44, R2.reuse, 0x2, R44 ;  /* 0x00000002022c7825 */ /* 0x040fe200078e022c */
[----:B------:R1:W4:Y:S03]  /*9d90*/  LDG.E.U16 R77, desc[UR14][R42.64] ;  /* 0x0000000e2a4d7981 */ /* 0x000326000c1e1500 */
[C---:B0-----:R-:W-:Y:S01]  /*9da0*/  IMAD.WIDE R46, R2.reuse, 0x2, R70 ;  /* 0x00000002022e7825 */ /* 0x041fe200078e0246 */
[----:B------:R0:W4:Y:S03]  /*9db0*/  LDG.E.U16 R76, desc[UR14][R44.64] ;  /* 0x0000000e2c4c7981 */ /* 0x000126000c1e1500 */
[C---:B------:R-:W-:Y:S01]  /*9dc0*/  IMAD.WIDE R40, R2.reuse, 0x2, R50 ;  /* 0x0000000202287825 */ /* 0x040fe200078e0232 */
[----:B------:R0:W4:Y:S03]  /*9dd0*/  LDG.E.U16 R71, desc[UR14][R46.64] ;  /* 0x0000000e2e477981 */ /* 0x000126000c1e1500 */
[C---:B-1----:R-:W-:Y:S01]  /*9de0*/  IMAD.WIDE R42, R2.reuse, 0x2, R66 ;  /* 0x00000002022a7825 */ /* 0x042fe200078e0242 */
[----:B------:R-:W3:Y:S03]  /*9df0*/  LDL.64 R50, [R1+0x208] ;  /* 0x0002080001327983 */ /* 0x000ee60000100a00 */
[----:B0-----:R-:W-:-:S02]  /*9e00*/  IMAD.WIDE R44, R2, 0x2, R68 ;  /* 0x00000002022c7825 */ /* 0x001fc400078e0244 */
[----:B------:R0:W4:Y:S02]  /*9e10*/  LDG.E.U16 R69, desc[UR14][R42.64] ;  /* 0x0000000e2a457981 */ /* 0x000124000c1e1500 */
[C---:B------:R-:W-:Y:S02]  /*9e20*/  IMAD.WIDE R66, R2.reuse, 0x2, R54 ;  /* 0x0000000202427825 */ /* 0x040fe400078e0236 */
[----:B------:R-:W4:Y:S02]  /*9e30*/  LDL.64 R54, [R1+0x200] ;  /* 0x0002000001367983 */ /* 0x000f240000100a00 */
[C---:B------:R-:W-:Y:S02]  /*9e40*/  IMAD.WIDE R46, R2.reuse, 0x2, R52 ;  /* 0x00000002022e7825 */ /* 0x040fe400078e0234 */
[----:B------:R-:W4:Y:S02]  /*9e50*/  LDL.64 R52, [R1+0x1e8] ;  /* 0x0001e80001347983 */ /* 0x000f240000100a00 */
[----:B------:R-:W-:-:S02]  /*9e60*/  IMAD.WIDE R72, R2, 0x2, R48 ;  /* 0x0000000202487825 */ /* 0x000fc400078e0230 */
[----:B------:R-:W4:Y:S04]  /*9e70*/  LDL.64 R48, [R1+0x268] ;  /* 0x0002680001307983 */ /* 0x000f280000100a00 */
[----:B------:R1:W4:Y:S01]  /*9e80*/  LDG.E.U16 R70, desc[UR14][R44.64] ;  /* 0x0000000e2c467981 */ /* 0x000322000c1e1500 */
[----:B0-----:R-:W-:-:S03]  /*9e90*/  IMAD.WIDE R42, R2, 0x2, R64 ;  /* 0x00000002022a7825 */ /* 0x001fc600078e0240 */
[----:B------:R0:W4:Y:S01]  /*9ea0*/  LDG.E.U16 R65, desc[UR14][R46.64] ;  /* 0x0000000e2e417981 */ /* 0x000122000c1e1500 */
[----:B------:R-:W-:-:S03]  /*9eb0*/  ISETP.GT.U32.AND P1, PT, R89, R175, PT ;  /* 0x000000af5900720c */ /* 0x000fc60003f24070 */
[----:B------:R-:W4:Y:S01]  /*9ec0*/  LDG.E.U16 R68, desc[UR14][R40.64] ;  /* 0x0000000e28447981 */ /* 0x000f22000c1e1500 */
[----:B-1----:R-:W-:-:S03]  /*9ed0*/  IMAD.WIDE R44, R2, 0x2, R132 ;  /* 0x00000002022c7825 */ /* 0x002fc600078e0284 */
[----:B------:R-:W4:Y:S01]  /*9ee0*/  LDL.64 R132, [R1+0x1c0] ;  /* 0x0001c00001847983 */ /* 0x000f220000100a00 */
[----:B0-----:R-:W-:-:S03]  /*9ef0*/  IMAD.WIDE R46, R2, 0x2, R128 ;  /* 0x00000002022e7825 */ /* 0x001fc600078e0280 */
[----:B------:R-:W4:Y:S01]  /*9f00*/  LDL.64 R128, [R1+0x188] ;  /* 0x0001880001807983 */ /* 0x000f220000100a00 */
[----:B------:R-:W-:-:S03]  /*9f10*/  ISETP.GT.U32.AND.EX P1, PT, R197, RZ, PT, P1 ;  /* 0x000000ffc500720c */ /* 0x000fc60003f24110 */
[----:B------:R0:W4:Y:S01]  /*9f20*/  LDG.E.U16 R64, desc[UR14][R44.64] ;  /* 0x0000000e2c407981 */ /* 0x000122000c1e1500 */
[----:B------:R-:W-:Y:S02]  /*9f30*/  FSEL R38, R38, -INF , !P1 ;  /* 0xff80000026267808 */ /* 0x000fe40004800000 */
[----:B------:R-:W-:Y:S01]  /*9f40*/  ISETP.GT.U32.AND P1, PT, R89, R174, PT ;  /* 0x000000ae5900720c */ /* 0x000fe20003f24070 */
[----:B------:R-:W4:Y:S04]  /*9f50*/  LDG.E.U16 R72, desc[UR14][R72.64] ;  /* 0x0000000e48487981 */ /* 0x000f28000c1e1500 */
[----:B------:R-:W4:Y:S01]  /*9f60*/  LDL.64 R174, [R1+0x1a0] ;  /* 0x0001a00001ae7983 */ /* 0x000f220000100a00 */
[----:B0-----:R-:W-:-:S03]  /*9f70*/  IMAD.WIDE R44, R2, 0x2, R60 ;  /* 0x00000002022c7825 */ /* 0x001fc600078e023c */
[----:B------:R-:W4:Y:S01]  /*9f80*/  LDG.E.U16 R60, desc[UR14][R46.64] ;  /* 0x0000000e2e3c7981 */ /* 0x000f22000c1e1500 */
[----:B------:R-:W-:-:S03]  /*9f90*/  IMAD.WIDE R40, R2, 0x2, R62 ;  /* 0x0000000202287825 */ /* 0x000fc600078e023e */
[----:B------:R0:W4:Y:S04]  /*9fa0*/  LDG.E.U16 R63, desc[UR14][R42.64] ;  /* 0x0000000e2a3f7981 */ /* 0x000128000c1e1500 */
[----:B------:R1:W4:Y:S04]  /*9fb0*/  LDG.E.U16 R62, desc[UR14][R40.64] ;  /* 0x0000000e283e7981 */ /* 0x000328000c1e1500 */
[----:B------:R-:W4:Y:S01]  /*9fc0*/  LDG.E.U16 R66, desc[UR14][R66.64] ;  /* 0x0000000e42427981 */ /* 0x000f22000c1e1500 */
[----:B0-----:R-:W-:-:S03]  /*9fd0*/  IMAD.WIDE R42, R2, 0x2, R58 ;  /* 0x00000002022a7825 */ /* 0x001fc600078e023a */
[----:B------:R3:W4:Y:S01]  /*9fe0*/  LDG.E.U16 R59, desc[UR14][R44.64] ;  /* 0x0000000e2c3b7981 */ /* 0x000722000c1e1500 */
[----:B-1----:R-:W-:-:S03]  /*9ff0*/  IMAD.WIDE R40, R2, 0x2, R56 ;  /* 0x0000000202287825 */ /* 0x002fc600078e0238 */
[----:B------:R4:W4:Y:S04]  /*a000*/  LDG.E.U16 R58, desc[UR14][R42.64] ;  /* 0x0000000e2a3a7981 */ /* 0x000928000c1e1500 */
[----:B------:R0:W4:Y:S01]  /*a010*/  LDG.E.U16 R57, desc[UR14][R40.64] ;  /* 0x0000000e28397981 */ /* 0x000122000c1e1500 */
[----:B--2---:R-:W-:-:S03]  /*a020*/  IMAD.WIDE R46, R2, 0x2, R84 ;  /* 0x00000002022e7825 */ /* 0x004fc600078e0254 */
[----:B------:R-:W2:Y:S04]  /*a030*/  LDL.64 R84, [R1+0x180] ;  /* 0x0001800001547983 */ /* 0x000ea80000100a00 */
[----:B------:R-:W2:Y:S01]  /*a040*/  LDG.E.U16 R56, desc[UR14][R46.64] ;  /* 0x0000000e2e387981 */ /* 0x000ea2000c1e1500 */
[----:B---3--:R-:W-:-:S03]  /*a050*/  IMAD.WIDE R44, R2, 0x2, R50 ;  /* 0x00000002022c7825 */ /* 0x008fc600078e0232 */
[----:B------:R-:W3:Y:S01]  /*a060*/  LDL.64 R50, [R1+0x160] ;  /* 0x0001600001327983 */ /* 0x000ee20000100a00 */
[----:B----4-:R-:W-:-:S03]  /*a070*/  IMAD.WIDE R42, R2, 0x2, R54 ;  /* 0x00000002022a7825 */ /* 0x010fc600078e0236 */
[----:B------:R1:W4:Y:S01]  /*a080*/  LDG.E.U16 R55, desc[UR14][R44.64] ;  /* 0x0000000e2c377981 */ /* 0x000322000c1e1500 */
[----:B0-----:R-:W-:-:S03]  /*a090*/  IMAD.WIDE R40, R2, 0x2, R52 ;  /* 0x0000000202287825 */ /* 0x001fc600078e0234 */
[----:B------:R0:W4:Y:S01]  /*a0a0*/  LDG.E.U16 R54, desc[UR14][R42.64] ;  /* 0x0000000e2a367981 */ /* 0x000122000c1e1500 */
[----:B------:R-:W-:-:S03]  /*a0b0*/  IMAD.WIDE R48, R2, 0x2, R48 ;  /* 0x0000000202307825 */ /* 0x000fc600078e0230 */
[----:B------:R0:W4:Y:S01]  /*a0c0*/  LDG.E.U16 R53, desc[UR14][R40.64] ;  /* 0x0000000e28357981 */ /* 0x000122000c1e1500 */
[----:B-1----:R-:W-:-:S03]  /*a0d0*/  IMAD.WIDE R44, R2, 0x2, R140 ;  /* 0x00000002022c7825 */ /* 0x002fc600078e028c */
[----:B------:R-:W3:Y:S01]  /*a0e0*/  LDL.64 R140, [R1+0x318] ;  /* 0x00031800018c7983 */ /* 0x000ee20000100a00 */
[----:B0-----:R-:W-:-:S03]  /*a0f0*/  IMAD.WIDE R42, R2, 0x2, R136 ;  /* 0x00000002022a7825 */ /* 0x001fc600078e0288 */
[----:B------:R-:W4:Y:S04]  /*a100*/  LDG.E.U16 R61, desc[UR14][R48.64] ;  /* 0x0000000e303d7981 */ /* 0x000f28000c1e1500 */
[----:B------:R-:W4:Y:S01]  /*a110*/  LDL.64 R136, [R1+0x2f0] ;  /* 0x0002f00001887983 */ /* 0x000f220000100a00 */
[----:B------:R-:W-:-:S03]  /*a120*/  IMAD.WIDE R40, R2, 0x2, R132 ;  /* 0x0000000202287825 */ /* 0x000fc600078e0284 */
[----:B------:R-:W4:Y:S04]  /*a130*/  LDL.64 R132, [R1+0x2d8] ;  /* 0x0002d80001847983 */ /* 0x000f280000100a00 */
[----:B------:R-:W4:Y:S04]  /*a140*/  LDL.64 R48, [R1+0x300] ;  /* 0x0003000001307983 */ /* 0x000f280000100a00 */
[----:B------:R0:W4:Y:S04]  /*a150*/  LDG.E.U16 R10, desc[UR14][R40.64] ;  /* 0x0000000e280a7981 */ /* 0x000128000c1e1500 */
[----:B------:R1:W4:Y:S04]  /*a160*/  LDG.E.U16 R9, desc[UR14][R42.64] ;  /* 0x0000000e2a097981 */ /* 0x000328000c1e1500 */
[----:B------:R1:W4:Y:S01]  /*a170*/  LDG.E.U16 R52, desc[UR14][R44.64] ;  /* 0x0000000e2c347981 */ /* 0x000322000c1e1500 */
[----:B0-----:R-:W-:-:S03]  /*a180*/  IMAD.WIDE R40, R2, 0x2, R128 ;  /* 0x0000000202287825 */ /* 0x001fc600078e0280 */
[----:B------:R-:W4:Y:S01]  /*a190*/  LDL.64 R128, [R1+0x2d0] ;  /* 0x0002d00001807983 */ /* 0x000f220000100a00 */
[----:B-1----:R-:W-:-:S03]  /*a1a0*/  IMAD.WIDE R42, R2, 0x2, R150 ;  /* 0x00000002022a7825 */ /* 0x002fc600078e0296 */
[----:B------:R-:W4:Y:S01]  /*a1b0*/  LDG.E.U16 R40, desc[UR14][R40.64] ;  /* 0x0000000e28287981 */ /* 0x000f22000c1e1500 */
[----:B------:R-:W-:-:S03]  /*a1c0*/  IMAD.WIDE R44, R2, 0x2, R182 ;  /* 0x00000002022c7825 */ /* 0x000fc600078e02b6 */
[----:B------:R-:W4:Y:S04]  /*a1d0*/  LDL.64 R182, [R1+0x2b8] ;  /* 0x0002b80001b67983 */ /* 0x000f280000100a00 */
[----:B------:R-:W4:Y:S04]  /*a1e0*/  LDG.E.U16 R39, desc[UR14][R44.64] ;  /* 0x0000000e2c277981 */ /* 0x000f28000c1e1500 */
[----:B------:R0:W4:Y:S01]  /*a1f0*/  LDG.E.U16 R41, desc[UR14][R42.64] ;  /* 0x0000000e2a297981 */ /* 0x000122000c1e1500 */
[----:B------:R-:W-:-:S03]  /*a200*/  IMAD.WIDE R46, R2, 0x2, R144 ;  /* 0x00000002022e7825 */ /* 0x000fc600078e0290 */
[----:B------:R-:W4:Y:S04]  /*a210*/  LDL.64 R150, [R1+0x2b0] ;  /* 0x0002b00001967983 */ /* 0x000f280000100a00 */
[----:B------:R-:W4:Y:S01]  /*a220*/  LDG.E.U16 R194, desc[UR14][R46.64] ;  /* 0x0000000e2ec27981 */ /* 0x000f22000c1e1500 */
[----:B0-----:R-:W-:-:S03]  /*a230*/  IMAD.WIDE R42, R2, 0x2, R174 ;  /* 0x00000002022a7825 */ /* 0x001fc600078e02ae */
[----:B------:R-:W4:Y:S04]  /*a240*/  LDL.64 R144, [R1+0x278] ;  /* 0x0002780001907983 */ /* 0x000f280000100a00 */
[----:B------:R-:W4:Y:S01]  /*a250*/  LDG.E.U16 R42, desc[UR14][R42.64] ;  /* 0x0000000e2a2a7981 */ /* 0x000f22000c1e1500 */
[----:B--2---:R-:W-:-:S03]  /*a260*/  IMAD.WIDE R44, R2, 0x2, R84 ;  /* 0x00000002022c7825 */ /* 0x004fc600078e0254 */
[----:B------:R-:W2:Y:S04]  /*a270*/  LDL.64 R84, [R1+0x298] ;  /* 0x0002980001547983 */ /* 0x000ea80000100a00 */
[----:B------:R0:W2:Y:S02]  /*a280*/  LDG.E.U16 R43, desc[UR14][R44.64] ;  /* 0x0000000e2c2b7981 */ /* 0x0000a4000c1e1500 */
[C---:B0-----:R-:W-:Y:S02]  /*a290*/  IMAD.WIDE R44, R2.reuse, 0x2, R148 ;  /* 0x00000002022c7825 */ /* 0x041fe400078e0294 */
[----:B------:R-:W2:Y:S04]  /*a2a0*/  LDL.64 R148, [R1+0x290] ;  /* 0x0002900001947983 */ /* 0x000ea80000100a00 */
[----:B------:R0:W2:Y:S02]  /*a2b0*/  LDG.E.U16 R174, desc[UR14][R44.64] ;  /* 0x0000000e2cae7981 */ /* 0x0000a4000c1e1500 */
[----:B0-----:R-:W-:-:S05]  /*a2c0*/  IMAD.WIDE R44, R2, 0x2, R178 ;  /* 0x00000002022c7825 */ /* 0x001fca00078e02b2 */
[----:B------:R4:W2:Y:S01]  /*a2d0*/  LDG.E.U16 R175, desc[UR14][R44.64] ;  /* 0x0000000e2caf7981 */ /* 0x0008a2000c1e1500 */
[----:B---3--:R-:W-:-:S03]  /*a2e0*/  IMAD.WIDE R46, R2, 0x2, R140 ;  /* 0x00000002022e7825 */ /* 0x008fc600078e028c */
[----:B------:R-:W3:Y:S04]  /*a2f0*/  LDL.64 R140, [R1+0x270] ;  /* 0x00027000018c7983 */ /* 0x000ee80000100a00 */
[----:B------:R0:W3:Y:S01]  /*a300*/  LDG.E.U16 R195, desc[UR14][R46.64] ;  /* 0x0000000e2ec37981 */ /* 0x0000e2000c1e1500 */
[----:B----4-:R-:W-:-:S03]  /*a310*/  IMAD.WIDE R44, R2, 0x2, R136 ;  /* 0x00000002022c7825 */ /* 0x010fc600078e0288 */
[----:B------:R-:W4:Y:S04]  /*a320*/  LDL.64 R136, [R1+0x258] ;  /* 0x0002580001887983 */ /* 0x000f280000100a00 */
[----:B------:R-:W4:Y:S01]  /*a330*/  LDG.E.U16 R198, desc[UR14][R44.64] ;  /* 0x0000000e2cc67981 */ /* 0x000f22000c1e1500 */
[----:B------:R-:W-:-:S04]  /*a340*/  IMAD.WIDE R48, R2, 0x2, R48 ;  /* 0x0000000202307825 */ /* 0x000fc800078e0230 */
[C---:B0-----:R-:W-:Y:S01]  /*a350*/  IMAD.WIDE R46, R2.reuse, 0x2, R132 ;  /* 0x00000002022e7825 */ /* 0x041fe200078e0284 */
[----:B------:R0:W4:Y:S04]  /*a360*/  LDG.E.U16 R178, desc[UR14][R48.64] ;  /* 0x0000000e30b27981 */ /* 0x000128000c1e1500 */
[----:B------:R-:W4:Y:S04]  /*a370*/  LDL.64 R132, [R1+0x250] ;  /* 0x0002500001847983 */ /* 0x000f280000100a00 */
[----:B------:R1:W4:Y:S01]  /*a380*/  LDG.E.U16 R179, desc[UR14][R46.64] ;  /* 0x0000000e2eb37981 */ /* 0x000322000c1e1500 */
[----:B0-----:R-:W-:-:S03]  /*a390*/  IMAD.WIDE R48, R2, 0x2, R128 ;  /* 0x0000000202307825 */ /* 0x001fc600078e0280 */
[----:B------:R-:W4:Y:S04]  /*a3a0*/  LDL.64 R128, [R1+0x238] ;  /* 0x0002380001807983 */ /* 0x000f280000100a00 */
[----:B------:R-:W4:Y:S01]  /*a3b0*/  LDG.E.U16 R199, desc[UR14][R48.64] ;  /* 0x0000000e30c77981 */ /* 0x000f22000c1e1500 */
[----:B------:R-:W-:-:S05]  /*a3c0*/  IMAD.WIDE R44, R2, 0x2, R182 ;  /* 0x00000002022c7825 */ /* 0x000fca00078e02b6 */
[----:B------:R-:W4:Y:S01]  /*a3d0*/  LDG.E.U16 R182, desc[UR14][R44.64] ;  /* 0x0000000e2cb67981 */ /* 0x000f22000c1e1500 */
[----:B-1----:R-:W-:-:S03]  /*a3e0*/  IMAD.WIDE R46, R2, 0x2, R150 ;  /* 0x00000002022e7825 */ /* 0x002fc600078e0296 */
[----:B------:R-:W4:Y:S04]  /*a3f0*/  LDL.64 R150, [R1+0x1b0] ;  /* 0x0001b00001967983 */ /* 0x000f280000100a00 */
[----:B------:R0:W4:Y:S02]  /*a400*/  LDG.E.U16 R202, desc[UR14][R46.64] ;  /* 0x0000000e2eca7981 */ /* 0x000124000c1e1500 */
[C---:B0-----:R-:W-:Y:S02]  /*a410*/  IMAD.WIDE R46, R2.reuse, 0x2, R144 ;  /* 0x00000002022e7825 */ /* 0x041fe400078e0290 */
[----:B------:R-:W4:Y:S04]  /*a420*/  LDL.64 R144, [R1+0x190] ;  /* 0x0001900001907983 */ /* 0x000f280000100a00 */
[----:B------:R-:W4:Y:S01]  /*a430*/  LDG.E.U16 R186, desc[UR14][R46.64] ;  /* 0x0000000e2eba7981 */ /* 0x000f22000c1e1500 */
[----:B--2---:R-:W-:-:S03]  /*a440*/  IMAD.WIDE R48, R2, 0x2, R84 ;  /* 0x0000000202307825 */ /* 0x004fc600078e0254 */
[----:B------:R-:W2:Y:S04]  /*a450*/  LDL.64 R84, [R1+0x1d8] ;  /* 0x0001d80001547983 */ /* 0x000ea80000100a00 */
[----:B------:R3:W2:Y:S01]  /*a460*/  LDG.E.U16 R183, desc[UR14][R48.64] ;  /* 0x0000000e30b77981 */ /* 0x0006a2000c1e1500 */
[----:B------:R-:W-:-:S03]  /*a470*/  IMAD.WIDE R44, R2, 0x2, R148 ;  /* 0x00000002022c7825 */ /* 0x000fc600078e0294 */
[----:B------:R-:W2:Y:S04]  /*a480*/  LDL.64 R148, [R1+0x198] ;  /* 0x0001980001947983 */ /* 0x000ea80000100a00 */
[----:B------:R4:W2:Y:S01]  /*a490*/  LDG.E.U16 R203, desc[UR14][R44.64] ;  /* 0x0000000e2ccb7981 */ /* 0x0008a2000c1e1500 */
[----:B---3--:R-:W-:-:S03]  /*a4a0*/  IMAD.WIDE R48, R2, 0x2, R140 ;  /* 0x0000000202307825 */ /* 0x008fc600078e028c */
[----:B------:R-:W3:Y:S04]  /*a4b0*/  LDL.64 R140, [R1+0x178] ;  /* 0x00017800018c7983 */ /* 0x000ee80000100a00 */
[----:B------:R0:W3:Y:S01]  /*a4c0*/  LDG.E.U16 R206, desc[UR14][R48.64] ;  /* 0x0000000e30ce7981 */ /* 0x0000e2000c1e1500 */
[----:B----4-:R-:W-:-:S03]  /*a4d0*/  IMAD.WIDE R44, R2, 0x2, R136 ;  /* 0x00000002022c7825 */ /* 0x010fc600078e0288 */
[----:B------:R-:W4:Y:S01]  /*a4e0*/  LDL.64 R136, [R1+0x170] ;  /* 0x0001700001887983 */ /* 0x000f220000100a00 */
[----:B------:R-:W-:-:S03]  /*a4f0*/  IMAD.WIDE R50, R2, 0x2, R50 ;  /* 0x0000000202327825 */ /* 0x000fc600078e0232 */
[----:B------:R1:W4:Y:S04]  /*a500*/  LDG.E.U16 R187, desc[UR14][R44.64] ;  /* 0x0000000e2cbb7981 */ /* 0x000328000c1e1500 */
[----:B------:R-:W4:Y:S01]  /*a510*/  LDG.E.U16 R50, desc[UR14][R50.64] ;  /* 0x0000000e32327981 */ /* 0x000f22000c1e1500 */
[----:B------:R-:W-:-:S03]  /*a520*/  IMAD.WIDE R46, R2, 0x2, R132 ;  /* 0x00000002022e7825 */ /* 0x000fc600078e0284 */
[----:B------:R-:W4:Y:S01]  /*a530*/  LDL.64 R132, [R1+0x158] ;  /* 0x0001580001847983 */ /* 0x000f220000100a00 */
[----:B0-----:R-:W-:-:S03]  /*a540*/  IMAD.WIDE R48, R2, 0x2, R128 ;  /* 0x0000000202307825 */ /* 0x001fc600078e0280 */
[----:B------:R0:W4:Y:S04]  /*a550*/  LDG.E.U16 R207, desc[UR14][R46.64] ;  /* 0x0000000e2ecf7981 */ /* 0x000128000c1e1500 */
[----:B------:R-:W4:Y:S04]  /*a560*/  LDL.64 R128, [R1+0x150] ;  /* 0x0001500001807983 */ /* 0x000f280000100a00 */
[----:B------:R-:W4:Y:S01]  /*a570*/  LDL.LU R89, [R1+0x130] ;  /* 0x0001300001597983 */ /* 0x000f220000300800 */
[----:B-1----:R-:W-:-:S03]  /*a580*/  IMAD.WIDE R44, R2, 0x2, R224 ;  /* 0x00000002022c7825 */ /* 0x002fc600078e02e0 */
[----:B------:R1:W4:Y:S01]  /*a590*/  LDG.E.U16 R190, desc[UR14][R48.64] ;  /* 0x0000000e30be7981 */ /* 0x000322000c1e1500 */
[----:B0-----:R-:W-:-:S05]  /*a5a0*/  IMAD.WIDE R46, R2, 0x2, R222 ;  /* 0x00000002022e7825 */ /* 0x001fca00078e02de */
[----:B------:R0:W4:Y:S01]  /*a5b0*/  LDG.E.U16 R191, desc[UR14][R46.64] ;  /* 0x0000000e2ebf7981 */ /* 0x000122000c1e1500 */
[----:B-1----:R-:W-:-:S03]  /*a5c0*/  IMAD.WIDE R48, R2, 0x2, R210 ;  /* 0x0000000202307825 */ /* 0x002fc600078e02d2 */
[----:B------:R1:W4:Y:S04]  /*a5d0*/  LDG.E.U16 R210, desc[UR14][R44.64] ;  /* 0x0000000e2cd27981 */ /* 0x000328000c1e1500 */
[----:B------:R-:W4:Y:S01]  /*a5e0*/  LDG.E.U16 R211, desc[UR14][R48.64] ;  /* 0x0000000e30d37981 */ /* 0x000f22000c1e1500 */
[----:B0-----:R-:W-:-:S04]  /*a5f0*/  IMAD.WIDE R46, R2, 0x2, R214 ;  /* 0x00000002022e7825 */ /* 0x001fc800078e02d6 */
[C---:B-1----:R-:W-:Y:S01]  /*a600*/  IMAD.WIDE R44, R2.reuse, 0x2, R220 ;  /* 0x00000002022c7825 */ /* 0x042fe200078e02dc */
[----:B------:R0:W4:Y:S03]  /*a610*/  LDG.E.U16 R214, desc[UR14][R46.64] ;  /* 0x0000000e2ed67981 */ /* 0x000126000c1e1500 */
[----:B0-----:R-:W-:-:S05]  /*a620*/  IMAD.WIDE R46, R2, 0x2, R216 ;  /* 0x00000002022e7825 */ /* 0x001fca00078e02d8 */
[----:B------:R0:W4:Y:S02]  /*a630*/  LDG.E.U16 R67, desc[UR14][R46.64] ;  /* 0x0000000e2e437981 */ /* 0x000124000c1e1500 */
[----:B0-----:R-:W-:-:S05]  /*a640*/  IMAD.WIDE R46, R2, 0x2, R144 ;  /* 0x00000002022e7825 */ /* 0x001fca00078e0290 */
[----:B------:R-:W4:Y:S01]  /*a650*/  LDG.E.U16 R81, desc[UR14][R46.64] ;  /* 0x0000000e2e517981 */ /* 0x000f22000c1e1500 */
[----:B--2---:R-:W-:-:S03]  /*a660*/  IMAD.WIDE R48, R2, 0x2, R84 ;  /* 0x0000000202307825 */ /* 0x004fc600078e0254 */
[----:B------:R0:W2:Y:S04]  /*a670*/  LDG.E.U16 R84, desc[UR14][R44.64] ;  /* 0x0000000e2c547981 */ /* 0x0000a8000c1e1500 */
[----:B------:R1:W2:Y:S01]  /*a680*/  LDG.E.U16 R73, desc[UR14][R48.64] ;  /* 0x0000000e30497981 */ /* 0x0002a2000c1e1500 */
[----:B0-----:R-:W-:-:S04]  /*a690*/  IMAD.WIDE R44, R2, 0x2, R218 ;  /* 0x00000002022c7825 */ /* 0x001fc800078e02da */
[C---:B-1----:R-:W-:Y:S01]  /*a6a0*/  IMAD.WIDE R48, R2.reuse, 0x2, R150 ;  /* 0x0000000202307825 */ /* 0x042fe200078e0296 */
[----:B------:R0:W2:Y:S04]  /*a6b0*/  LDG.E.U16 R215, desc[UR14][R44.64] ;  /* 0x0000000e2cd77981 */ /* 0x0000a8000c1e1500 */
[----:B------:R3:W2:Y:S01]  /*a6c0*/  LDG.E.U16 R85, desc[UR14][R48.64] ;  /* 0x0000000e30557981 */ /* 0x0006a2000c1e1500 */
[----:B0-----:R-:W-:-:S05]  /*a6d0*/  IMAD.WIDE R44, R2, 0x2, R148 ;  /* 0x00000002022c7825 */ /* 0x001fca00078e0294 */
[----:B------:R4:W2:Y:S01]  /*a6e0*/  LDG.E.U16 R51, desc[UR14][R44.64] ;  /* 0x0000000e2c337981 */ /* 0x0008a2000c1e1500 */
[----:B---3--:R-:W-:-:S06]  /*a6f0*/  IMAD.WIDE R48, R2, 0x2, R140 ;  /* 0x0000000202307825 */ /* 0x008fcc00078e028c */
[----:B------:R-:W3:Y:S01]  /*a700*/  LDG.E.U16 R48, desc[UR14][R48.64] ;  /* 0x0000000e30307981 */ /* 0x000ee2000c1e1500 */
[----:B----4-:R-:W-:-:S05]  /*a710*/  IMAD.WIDE R44, R2, 0x2, R136 ;  /* 0x00000002022c7825 */ /* 0x010fca00078e0288 */
[----:B------:R0:W4:Y:S01]  /*a720*/  LDG.E.U16 R49, desc[UR14][R44.64] ;  /* 0x0000000e2c317981 */ /* 0x000122000c1e1500 */
[----:B------:R-:W-:-:S06]  /*a730*/  IMAD.WIDE R46, R2, 0x2, R132 ;  /* 0x00000002022e7825 */ /* 0x000fcc00078e0284 */
[----:B------:R-:W4:Y:S01]  /*a740*/  LDG.E.U16 R46, desc[UR14][R46.64] ;  /* 0x0000000e2e2e7981 */ /* 0x000f22000c1e1500 */
[----:B0-----:R-:W-:-:S05]  /*a750*/  IMAD.WIDE R44, R2, 0x2, R128 ;  /* 0x00000002022c7825 */ /* 0x001fca00078e0280 */
[----:B------:R0:W4:Y:S01]  /*a760*/  LDG.E.U16 R47, desc[UR14][R44.64] ;  /* 0x0000000e2c2f7981 */ /* 0x000122000c1e1500 */
[----:B------:R-:W-:Y:S01]  /*a770*/  BAR.SYNC.DEFER_BLOCKING 0x0 ;  /* 0x0000000000007b1d */ /* 0x000fe20000010000 */
[----:B0-----:R-:W-:-:S04]  /*a780*/  FMNMX R44, R82, R83, !PT ;  /* 0x00000053522c7209 */ /* 0x001fc80007800000 */
[----:B------:R-:W-:-:S04]  /*a790*/  FMNMX R44, R86, R44, !PT ;  /* 0x0000002c562c7209 */ /* 0x000fc80007800000 */
        /* <DEDUP_REMOVED lines=28> */
[----:B------:R-:W-:-:S05]  /*a960*/  FMNMX R44, R99, R44, !PT ;  /* 0x0000002c632c7209 */ /* 0x000fca0007800000 */
[----:B------:R-:W0:Y:S02]  /*a970*/  SHFL.BFLY PT, R45, R44, 0x2, 0x1f ;  /* 0x0c401f002c2d7f89 */ /* 0x000e2400000e0000 */
[----:B0-----:R-:W-:-:S05]  /*a980*/  FMNMX R45, R44, R45, !PT ;  /* 0x0000002d2c2d7209 */ /* 0x001fca0007800000 */
[----:B------:R-:W0:Y:S04]  /*a990*/  SHFL.BFLY PT, R44, R45, 0x1, 0x1f ;  /* 0x0c201f002d2c7f89 */ /* 0x000e2800000e0000 */
        /* <DEDUP_REMOVED lines=15> */
[----:B------:R0:W-:Y:S02]  /*aa90*/  STS.U16 [R4+UR7+0x13c00], R41 ;  /* 0x013c002904007988 */ /* 0x0001e40008000407 */
[----:B0-----:R-:W-:-:S04]  /*aaa0*/  FMNMX R4, R45, R44, !PT ;  /* 0x0000002c2d047209 */ /* 0x001fc80007800000 */
[----:B------:R-:W-:Y:S01]  /*aab0*/  FMNMX R4, R4, R89, !PT ;  /* 0x0000005904047209 */ /* 0x000fe20007800000 */
[----:B------:R-:W-:Y:S04]  /*aac0*/  STS.U16 [R8+UR7+0x10100], R77 ;  /* 0x0101004d08007988 */ /* 0x000fe80008000407 */
[----:B------:R-:W-:Y:S01]  /*aad0*/  STS.U16 [R8+UR7+0x10500], R74 ;  /* 0x0105004a08007988 */ /* 0x000fe20008000407 */
[----:B------:R-:W-:-:S03]  /*aae0*/  FADD R252, R82, -R4 ;  /* 0x8000000452fc7221 */ /* 0x000fc60000000000 */
        /* <DEDUP_REMOVED lines=14> */
[----:B------:R-:W-:Y:S01]  /*abd0*/  FMUL R252, R252, 1.4426950216293334961 ;  /* 0x3fb8aa3bfcfc7820 */ /* 0x000fe20000400000 */
[--C-:B------:R-:W-:Y:S01]  /*abe0*/  FADD R9, R86, -R4.reuse ;  /* 0x8000000456097221 */ /* 0x100fe20000000000 */
[----:B0-----:R-:W-:-:S04]  /*abf0*/  FADD R8, R83, -R4 ;  /* 0x8000000453087221 */ /* 0x001fc80000000000 */
[----:B------:R-:W-:Y:S01]  /*ac00*/  FMUL R8, R8, 1.4426950216293334961 ;  /* 0x3fb8aa3b08087820 */ /* 0x000fe20000400000 */
[----:B------:R-:W0:Y:S01]  /*ac10*/  MUFU.EX2 R252, R252 ;  /* 0x000000fc00fc7308 */ /* 0x000e220000000800 */
[----:B------:R-:W-:-:S07]  /*ac20*/  FMUL R9, R9, 1.4426950216293334961 ;  /* 0x3fb8aa3b09097820 */ /* 0x000fce0000400000 */
[----:B------:R1:W2:Y:S02]  /*ac30*/  MUFU.EX2 R251, R8 ;  /* 0x0000000800fb7308 */ /* 0x0002a40000000800 */
[----:B-1----:R-:W-:-:S06]  /*ac40*/  FADD R8, R87, -R4 ;  /* 0x8000000457087221 */ /* 0x002fcc0000000000 */
[----:B------:R1:W3:Y:S01]  /*ac50*/  MUFU.EX2 R250, R9 ;  /* 0x0000000900fa7308 */ /* 0x0002e20000000800 */
[----:B------:R-:W-:Y:S01]  /*ac60*/  FMUL R8, R8, 1.4426950216293334961 ;  /* 0x3fb8aa3b08087820 */ /* 0x000fe20000400000 */
[----:B------:R-:W-:-:S06]  /*ac70*/  FADD R10, R11, -R4 ;  /* 0x800000040b0a7221 */ /* 0x000fcc0000000000 */
[----:B------:R-:W4:Y:S01]  /*ac80*/  MUFU.EX2 R0, R8 ;  /* 0x0000000800007308 */ /* 0x000f220000000800 */
[----:B-1----:R-:W-:Y:S01]  /*ac90*/  FADD R9, R6, -R4 ;  /* 0x8000000406097221 */ /* 0x002fe20000000000 */
[----:B------:R-:W-:-:S03]  /*aca0*/  FMUL R10, R10, 1.4426950216293334961 ;  /* 0x3fb8aa3b0a0a7820 */ /* 0x000fc60000400000 */
[----:B------:R-:W-:Y:S01]  /*acb0*/  FMUL R9, R9, 1.4426950216293334961 ;  /* 0x3fb8aa3b09097820 */ /* 0x000fe20000400000 */
[----:B------:R1:W-:Y:S03]  /*acc0*/  STL [R1+0x67c], R2 ;  /* 0x00067c0201007387 */ /* 0x0003e60000100800 */
[----:B------:R0:W4:Y:S01]  /*acd0*/  MUFU.EX2 R11, R9 ;  /* 0x00000009000b7308 */ /* 0x0001220000000800 */
[----:B------:R-:W4:Y:S04]  /*ace0*/  LDL.LU R82, [R1+0x7c4] ;  /* 0x0007c40001527983 */ /* 0x000f280000300800 */
[----:B------:R-:W4:Y:S01]  /*acf0*/  LDL.LU R83, [R1+0x7c0] ;  /* 0x0007c00001537983 */ /* 0x000f220000300800 */
[----:B0-----:R-:W-:-:S02]  /*ad00*/  FADD R9, R3, -R4 ;  /* 0x8000000403097221 */ /* 0x001fc40000000000 */
[----:B------:R0:W4:Y:S01]  /*ad10*/  MUFU.EX2 R3, R10 ;  /* 0x0000000a00037308 */ /* 0x0001220000000800 */
[----:B------:R-:W-:Y:S01]  /*ad20*/  STL [R1+0x694], R252 ;  /* 0x000694fc01007387 */ /* 0x000fe20000100800 */
[----:B------:R-:W-:-:S03]  /*ad30*/  FMUL R9, R9, 1.4426950216293334961 ;  /* 0x3fb8aa3b09097820 */ /* 0x000fc60000400000 */
[----:B------:R-:W4:Y:S01]  /*ad40*/  LDL.LU R86, [R1+0x7bc] ;  /* 0x0007bc0001567983 */ /* 0x000f220000300800 */
[----:B0-----:R-:W-:-:S03]  /*ad50*/  FADD R10, R7, -R4 ;  /* 0x80000004070a7221 */ /* 0x001fc60000000000 */
[----:B--2---:R-:W-:Y:S01]  /*ad60*/  STL [R1+0x698], R251 ;  /* 0x000698fb01007387 */ /* 0x004fe20000100800 */
[----:B-1----:R0:W1:Y:S01]  /*ad70*/  MUFU.EX2 R2, R9 ;  /* 0x0000000900027308 */ /* 0x0020620000000800 */
[----:B------:R-:W-:Y:S02]  /*ad80*/  FMUL R10, R10, 1.4426950216293334961 ;  /* 0x3fb8aa3b0a0a7820 */ /* 0x000fe40000400000 */
[----:B------:R-:W2:Y:S04]  /*ad90*/  LDL.LU R87, [R1+0x7b8] ;  /* 0x0007b80001577983 */ /* 0x000ea80000300800 */
[----:B---3--:R-:W-:Y:S04]  /*ada0*/  STL [R1+0x69c], R250 ;  /* 0x00069cfa01007387 */ /* 0x008fe80000100800 */
[----:B------:R-:W3:Y:S04]  /*adb0*/  LDL.LU R6, [R1+0x7b4] ;  /* 0x0007b40001067983 */ /* 0x000ee80000300800 */
[----:B----4-:R4:W-:Y:S02]  /*adc0*/  STL [R1+0x6a0], R0 ;  /* 0x0006a00001007387 */ /* 0x0109e40000100800 */
[----:B----4-:R-:W4:Y:S01]  /*add0*/  MUFU.EX2 R0, R10 ;  /* 0x0000000a00007308 */ /* 0x010f220000000800 */
[--C-:B0-----:R-:W-:Y:S01]  /*ade0*/  FADD R9, R152, -R4.reuse ;  /* 0x8000000498097221 */ /* 0x101fe20000000000 */
[----:B------:R-:W-:Y:S03]  /*adf0*/  STL [R1+0x6a4], R11 ;  /* 0x0006a40b01007387 */ /* 0x000fe60000100800 */
[----:B------:R-:W-:Y:S01]  /*ae00*/  FMUL R9, R9, 1.4426950216293334961 ;  /* 0x3fb8aa3b09097820 */ /* 0x000fe20000400000 */
[----:B------:R-:W-:Y:S04]  /*ae10*/  STL [R1+0x6a8], R3 ;  /* 0x0006a80301007387 */ /* 0x000fe80000100800 */
[----:B------:R-:W3:Y:S04]  /*ae20*/  LDL.LU R7, [R1+0x7b0] ;  /* 0x0007b00001077983 */ /* 0x000ee80000300800 */
[----:B-1----:R-:W-:Y:S04]  /*ae30*/  STL [R1+0x6ac], R2 ;  /* 0x0006ac0201007387 */ /* 0x002fe80000100800 */
[----:B------:R-:W3:Y:S04]  /*ae40*/  LDL.LU R152, [R1+0x7ac] ;  /* 0x0007ac0001987983 */ /* 0x000ee80000300800 */
[----:B----4-:R0:W-:Y:S02]  /*ae50*/  STL [R1+0x12c], R0 ;  /* 0x00012c0001007387 */ /* 0x0101e40000100800 */
[----:B0-----:R-:W0:Y:S01]  /*ae60*/  MUFU.EX2 R0, R9 ;  /* 0x0000000900007308 */ /* 0x001e220000000800 */
[----:B------:R-:W-:-:S02]  /*ae70*/  FADD R10, R153, -R4 ;  /* 0x80000004990a7221 */ /* 0x000fc40000000000 */
[----:B------:R-:W4:Y:S02]  /*ae80*/  LDL.LU R153, [R1+0x7a8] ;  /* 0x0007a80001997983 */ /* 0x000f240000300800 */
[----:B------:R-:W-:Y:S02]  /*ae90*/  FMUL R10, R10, 1.4426950216293334961 ;  /* 0x3fb8aa3b0a0a7820 */ /* 0x000fe40000400000 */
[----:B0-----:R0:W-:Y:S02]  /*aea0*/  STL [R1+0x128], R0 ;  /* 0x0001280001007387 */ /* 0x0011e40000100800 */
[----:B0-----:R-:W0:Y:S01]  /*aeb0*/  MUFU.EX2 R0, R10 ;  /* 0x0000000a00007308 */ /* 0x001e220000000800 */
[----:B------:R-:W-:Y:S02]  /*aec0*/  FADD R9, R156, -R4 ;  /* 0x800000049c097221 */ /* 0x000fe40000000000 */
[----:B------:R-:W4:Y:S02]  /*aed0*/  LDL.LU R156, [R1+0x7a4] ;  /* 0x0007a400019c7983 */ /* 0x000f240000300800 */
[----:B------:R-:W-:-:S02]  /*aee0*/  FMUL R9, R9, 1.4426950216293334961 ;  /* 0x3fb8aa3b09097820 */ /* 0x000fc40000400000 */
[----:B0-----:R0:W-:Y:S02]  /*aef0*/  STL [R1+0x124], R0 ;  /* 0x0001240001007387 */ /* 0x0011e40000100800 */
[----:B0-----:R-:W0:Y:S02]  /*af00*/  MUFU.EX2 R0, R9 ;  /* 0x0000000900007308 */ /* 0x001e240000000800 */
[----:B0-----:R-:W-:Y:S04]  /*af10*/  STL [R1+0x120], R0 ;  /* 0x0001200001007387 */ /* 0x001fe80000100800 */
[----:B------:R-:W2:Y:S01]  /*af20*/  LDL.LU R2, [R1+0x134] ;  /* 0x0001340001027983 */ /* 0x000ea20000300800 */
        /* <DEDUP_REMOVED lines=30> */
[----:B------:R-:W-:Y:S01]  /*b110*/  FMNMX R8, R103, R8, !PT ;  /* 0x0000000867087209 */ /* 0x000fe20007800000 */
[----:B------:R-:W-:-:S04]  /*b120*/  FADD R248, R5, -R4 ;  /* 0x8000000405f87221 */ /* 0x000fc80000000000 */
[----:B------:R-:W0:Y:S02]  /*b130*/  SHFL.BFLY PT, R5, R8, 0x2, 0x1f ;  /* 0x0c401f0008057f89 */ /* 0x000e2400000e0000 */
[----:B0-----:R-:W-:-:S05]  /*b140*/  FMNMX R8, R8, R5, !PT ;  /* 0x0000000508087209 */ /* 0x001fca0007800000 */
[----:B------:R-:W0:Y:S01]  /*b150*/  SHFL.BFLY PT, R5, R8, 0x1, 0x1f ;  /* 0x0c201f0008057f89 */ /* 0x000e2200000e0000 */
[--C-:B------:R-:W-:Y:S01]  /*b160*/  FADD R232, R232, -R4.reuse ;  /* 0x80000004e8e87221 */ /* 0x100fe20000000000 */
[--C-:B------:R-:W-:Y:S01]  /*b170*/  FADD R111, R111, -R4.reuse ;  /* 0x800000046f6f7221 */ /* 0x100fe20000000000 */
[--C-:B------:R-:W-:Y:S01]  /*b180*/  FADD R113, R113, -R4.reuse ;  /* 0x8000000471717221 */ /* 0x100fe20000000000 */
[--C-:B------:R-:W-:Y:S01]  /*b190*/  FADD R109, R109, -R4.reuse ;  /* 0x800000046d6d7221 */ /* 0x100fe20000000000 */
[----:B------:R-:W-:Y:S01]  /*b1a0*/  FMUL R232, R232, 1.4426950216293334961 ;  /* 0x3fb8aa3be8e87820 */ /* 0x000fe20000400000 */
[--C-:B------:R-:W-:Y:S01]  /*b1b0*/  FADD R117, R117, -R4.reuse ;  /* 0x8000000475757221 */ /* 0x100fe20000000000 */
[----:B------:R-:W-:Y:S01]  /*b1c0*/  FMUL R111, R111, 1.4426950216293334961 ;  /* 0x3fb8aa3b6f6f7820 */ /* 0x000fe20000400000 */
[--C-:B------:R-:W-:Y:S01]  /*b1d0*/  FADD R107, R107, -R4.reuse ;  /* 0x800000046b6b7221 */ /* 0x100fe20000000000 */
[----:B------:R-:W-:Y:S01]  /*b1e0*/  FMUL R113, R113, 1.4426950216293334961 ;  /* 0x3fb8aa3b71717820 */ /* 0x000fe20000400000 */
[----:B0-----:R-:W-:Y:S01]  /*b1f0*/  FMNMX R5, R8, R5, !PT ;  /* 0x0000000508057209 */ /* 0x001fe20007800000 */
[--C-:B------:R-:W-:Y:S01]  /*b200*/  FADD R121, R121, -R4.reuse ;  /* 0x8000000479797221 */ /* 0x100fe20000000000 */
[----:B------:R-:W-:Y:S01]  /*b210*/  FMUL R109, R109, 1.4426950216293334961 ;  /* 0x3fb8aa3b6d6d7820 */ /* 0x000fe20000400000 */
[----:B------:R-:W-:Y:S01]  /*b220*/  FADD R124, R124, -R4 ;  /* 0x800000047c7c7221 */ /* 0x000fe20000000000 */
[----:B------:R-:W0:Y:S01]  /*b230*/  MUFU.EX2 R0, R232 ;  /* 0x000000e800007308 */ /* 0x000e220000000800 */
[----:B------:R-:W-:Y:S01]  /*b240*/  FMUL R117, R117, 1.4426950216293334961 ;  /* 0x3fb8aa3b75757820 */ /* 0x000fe20000400000 */
[----:B------:R-:W-:Y:S01]  /*b250*/  FMUL R107, R107, 1.4426950216293334961 ;  /* 0x3fb8aa3b6b6b7820 */ /* 0x000fe20000400000 */
[----:B------:R-:W-:Y:S01]  /*b260*/  FMUL R121, R121, 1.4426950216293334961 ;  /* 0x3fb8aa3b79797820 */ /* 0x000fe20000400000 */
[----:B------:R-:W-:-:S04]  /*b270*/  FMUL R124, R124, 1.4426950216293334961 ;  /* 0x3fb8aa3b7c7c7820 */ /* 0x000fc80000400000 */
[----:B------:R-:W1:Y:S08]  /*b280*/  MUFU.EX2 R45, R111 ;  /* 0x0000006f002d7308 */ /* 0x000e700000000800 */
[----:B------:R-:W3:Y:S08]  /*b290*/  MUFU.EX2 R50, R113 ;  /* 0x0000007100327308 */ /* 0x000ef00000000800 */
[----:B------:R-:W3:Y:S08]  /*b2a0*/  MUFU.EX2 R43, R109 ;  /* 0x0000006d002b7308 */ /* 0x000ef00000000800 */
[----:B------:R-:W3:Y:S08]  /*b2b0*/  MUFU.EX2 R44, R117 ;  /* 0x00000075002c7308 */ /* 0x000ef00000000800 */
[----:B------:R-:W3:Y:S08]  /*b2c0*/  MUFU.EX2 R40, R107 ;  /* 0x0000006b00287308 */ /* 0x000ef00000000800 */
[----:B------:R-:W4:Y:S08]  /*b2d0*/  MUFU.EX2 R41, R121 ;  /* 0x0000007900297308 */ /* 0x000f300000000800 */
[----:B------:R-:W2:Y:S01]  /*b2e0*/  MUFU.EX2 R42, R124 ;  /* 0x0000007c002a7308 */ /* 0x000ea20000000800 */
[----:B0-----:R-:W-:Y:S04]  /*b2f0*/  STL [R1+0x11c], R0 ;  /* 0x00011c0001007387 */ /* 0x001fe80000100800 */
[----:B-1----:R-:W-:Y:S04]  /*b300*/  STL [R1+0x118], R45 ;  /* 0x0001182d01007387 */ /* 0x002fe80000100800 */
[----:B---3--:R-:W-:Y:S04]  /*b310*/  STL [R1+0x114], R50 ;  /* 0x0001143201007387 */ /* 0x008fe80000100800 */
[----:B------:R-:W-:Y:S04]  /*b320*/  STL [R1+0x110], R43 ;  /* 0x0001102b01007387 */ /* 0x000fe80000100800 */
[----:B------:R-:W-:Y:S04]  /*b330*/  STL [R1+0x10c], R44 ;  /* 0x00010c2c01007387 */ /* 0x000fe80000100800 */
[----:B------:R-:W-:Y:S04]  /*b340*/  STL [R1+0x108], R40 ;  /* 0x0001082801007387 */ /* 0x000fe80000100800 */
[----:B----4-:R-:W-:Y:S01]  /*b350*/  STL [R1+0x104], R41 ;  /* 0x0001042901007387 */ /* 0x010fe20000100800 */
[----:B--2---:R-:W-:-:S05]  /*b360*/  FMNMX R5, R5, R2, !PT ;  /* 0x0000000205057209 */ /* 0x004fca0007800000 */
[----:B------:R-:W-:-:S04]  /*b370*/  FADD R10, R160, -R5 ;  /* 0x80000005a00a7221 */ /* 0x000fc80000000000 */
[----:B------:R-:W-:-:S04]  /*b380*/  FMUL R10, R10, 1.4426950216293334961 ;  /* 0x3fb8aa3b0a0a7820 */ /* 0x000fc80000400000 */
[----:B------:R0:W-:Y:S02]  /*b390*/  MUFU.EX2 R238, R10 ;  /* 0x0000000a00ee7308 */ /* 0x0001e40000000800 */
[----:B0-----:R-:W-:-:S04]  /*b3a0*/  FADD R10, R164, -R5 ;  /* 0x80000005a40a7221 */ /* 0x001fc80000000000 */
[----:B------:R-:W-:Y:S01]  /*b3b0*/  FMUL R10, R10, 1.4426950216293334961 ;  /* 0x3fb8aa3b0a0a7820 */ /* 0x000fe20000400000 */
[----:B------:R-:W-:-:S03]  /*b3c0*/  FADD R9, R157, -R5 ;  /* 0x800000059d097221 */ /* 0x000fc60000000000 */
[----:B------:R0:W-:Y:S01]  /*b3d0*/  MUFU.EX2 R236, R10 ;  /* 0x0000000a00ec7308 */ /* 0x0001e20000000800 */
[----:B------:R-:W-:Y:S01]  /*b3e0*/  FMUL R9, R9, 1.4426950216293334961 ;  /* 0x3fb8aa3b09097820 */ /* 0x000fe20000400000 */
[----:B0-----:R-:W-:-:S04]  /*b3f0*/  FADD R10, R168, -R5 ;  /* 0x80000005a80a7221 */ /* 0x001fc80000000000 */
[----:B------:R-:W-:Y:S02]  /*b400*/  FMUL R10, R10, 1.4426950216293334961 ;  /* 0x3fb8aa3b0a0a7820 */ /* 0x000fe40000400000 */
[----:B------:R0:W-:Y:S01]  /*b410*/  MUFU.EX2 R239, R9 ;  /* 0x0000000900ef7308 */ /* 0x0001e20000000800 */
[--C-:B------:R-:W-:Y:S01]  /*b420*/  FADD R39, R176, -R5.reuse ;  /* 0x80000005b0277221 */ /* 0x100fe20000000000 */
[----:B------:R-:W-:Y:S06]  /*b430*/  STL [R1+0x100], R42 ;  /* 0x0001002a01007387 */ /* 0x000fec0000100800 */
[----:B------:R1:W-:Y:S01]  /*b440*/  MUFU.EX2 R234, R10 ;  /* 0x0000000a00ea7308 */ /* 0x0003e20000000800 */
[--C-:B0-----:R-:W-:Y:S01]  /*b450*/  FADD R9, R161, -R5.reuse ;  /* 0x80000005a1097221 */ /* 0x101fe20000000000 */
[----:B------:R-:W-:Y:S01]  /*b460*/  FMUL R39, R39, 1.4426950216293334961 ;  /* 0x3fb8aa3b27277820 */ /* 0x000fe20000400000 */
[----:B------:R-:W-:Y:S01]  /*b470*/  STL [R1+0x680], R4 ;  /* 0x0006800401007387 */ /* 0x000fe20000100800 */
[----:B-1----:R-:W-:Y:S01]  /*b480*/  FADD R10, R173, -R5 ;  /* 0x80000005ad0a7221 */ /* 0x002fe20000000000 */
[----:B------:R-:W-:-:S02]  /*b490*/  FMUL R9, R9, 1.4426950216293334961 ;  /* 0x3fb8aa3b09097820 */ /* 0x000fc40000400000 */
[----:B------:R-:W2:Y:S01]  /*b4a0*/  LDL.LU R157, [R1+0x7a0] ;  /* 0x0007a000019d7983 */ /* 0x000ea20000300800 */
[----:B------:R-:W-:Y:S01]  /*b4b0*/  FMUL R10, R10, 1.4426950216293334961 ;  /* 0x3fb8aa3b0a0a7820 */ /* 0x000fe20000400000 */
[----:B------:R0:W-:Y:S02]  /*b4c0*/  MUFU.EX2 R237, R9 ;  /* 0x0000000900ed7308 */ /* 0x0001e40000000800 */
[----:B------:R-:W3:Y:S01]  /*b4d0*/  LDL.LU R160, [R1+0x79c] ;  /* 0x00079c0001a07983 */ /* 0x000ee20000300800 */
[----:B------:R-:W-:-:S03]  /*b4e0*/  FADD R233, R169, -R5 ;  /* 0x80000005a9e97221 */ /* 0x000fc60000000000 */
[----:B------:R-:W4:Y:S02]  /*b4f0*/  LDL.LU R161, [R1+0x798] ;  /* 0x0007980001a17983 */ /* 0x000f240000300800 */
[----:B------:R1:W-:Y:S02]  /*b500*/  MUFU.EX2 R231, R10 ;  /* 0x0000000a00e77308 */ /* 0x0003e40000000800 */
[----:B------:R-:W2:Y:S01]  /*b510*/  LDL.LU R164, [R1+0x794] ;  /* 0x0007940001a47983 */ /* 0x000ea20000300800 */
[--C-:B0-----:R-:W-:Y:S01]  /*b520*/  FADD R9, R165, -R5.reuse ;  /* 0x80000005a5097221 */ /* 0x101fe20000000000 */
[--C-:B------:R-:W-:Y:S02]  /*b530*/  FADD R232, R172, -R5.reuse ;  /* 0x80000005ace87221 */ /* 0x100fe40000000000 */
[----:B------:R-:W3:Y:S02]  /*b540*/  LDL.LU R165, [R1+0x790] ;  /* 0x0007900001a57983 */ /* 0x000ee40000300800 */
[----:B------:R0:W-:Y:S01]  /*b550*/  MUFU.EX2 R230, R39 ;  /* 0x0000002700e67308 */ /* 0x0001e20000000800 */
[--C-:B-1----:R-:W-:Y:S01]  /*b560*/  FADD R10, R177, -R5.reuse ;  /* 0x80000005b10a7221 */ /* 0x102fe20000000000 */
[----:B------:R-:W4:Y:S03]  /*b570*/  LDL.LU R168, [R1+0x78c] ;  /* 0x00078c0001a87983 */ /* 0x000f260000300800 */
[----:B------:R-:W-:Y:S01]  /*b580*/  FMUL R10, R10, 1.4426950216293334961 ;  /* 0x3fb8aa3b0a0a7820 */ /* 0x000fe20000400000 */
[----:B------:R-:W2:Y:S01]  /*b590*/  LDL.LU R169, [R1+0x788] ;  /* 0x0007880001a97983 */ /* 0x000ea20000300800 */
[----:B0-----:R-:W-:-:S03]  /*b5a0*/  FADD R39, R180, -R5 ;  /* 0x80000005b4277221 */ /* 0x001fc60000000000 */
[----:B------:R-:W3:Y:S01]  /*b5b0*/  LDL.LU R172, [R1+0x784] ;  /* 0x0007840001ac7983 */ /* 0x000ee20000300800 */
[----:B------:R-:W-:-:S03]  /*b5c0*/  FMUL R39, R39, 1.4426950216293334961 ;  /* 0x3fb8aa3b27277820 */ /* 0x000fc60000400000 */
[----:B------:R-:W4:Y:S01]  /*b5d0*/  LDL.LU R173, [R1+0x780] ;  /* 0x0007800001ad7983 */ /* 0x000f220000300800 */
[----:B------:R0:W-:Y:S03]  /*b5e0*/  MUFU.EX2 R229, R10 ;  /* 0x0000000a00e57308 */ /* 0x0001e60000000800 */
[----:B------:R-:W2:Y:S04]  /*b5f0*/  LDL.LU R176, [R1+0x77c] ;  /* 0x00077c0001b07983 */ /* 0x000ea80000300800 */
[----:B------:R-:W3:Y:S01]  /*b600*/  LDL.LU R177, [R1+0x778] ;  /* 0x0007780001b17983 */ /* 0x000ee20000300800 */
[----:B------:R1:W-:Y:S01]  /*b610*/  MUFU.EX2 R228, R39 ;  /* 0x0000002700e47308 */ /* 0x0003e20000000800 */
[----:B0-----:R-:W-:-:S02]  /*b620*/  FADD R10, R181, -R5 ;  /* 0x80000005b50a7221 */ /* 0x001fc40000000000 */
[----:B------:R-:W4:Y:S04]  /*b630*/  LDL.LU R180, [R1+0x774] ;  /* 0x0007740001b47983 */ /* 0x000f280000300800 */
[----:B------:R-:W2:Y:S01]  /*b640*/  LDL.LU R181, [R1+0x770] ;  /* 0x0007700001b57983 */ /* 0x000ea20000300800 */
[----:B-1----:R-:W-:-:S03]  /*b650*/  FADD R39, R184, -R5 ;  /* 0x80000005b8277221 */ /* 0x002fc60000000000 */
[----:B------:R-:W3:Y:S01]  /*b660*/  LDL.LU R184, [R1+0x76c] ;  /* 0x00076c0001b87983 */ /* 0x000ee20000300800 */
[----:B------:R-:W-:-:S03]  /*b670*/  FMUL R9, R9, 1.4426950216293334961 ;  /* 0x3fb8aa3b09097820 */ /* 0x000fc60000400000 */
[----:B------:R-:W4:Y:S01]  /*b680*/  LDL.LU R3, [R1+0x138] ;  /* 0x0001380001037983 */ /* 0x000f220000300800 */
[----:B------:R0:W-:Y:S02]  /*b690*/  MUFU.EX2 R235, R9 ;  /* 0x0000000900eb7308 */ /* 0x0001e40000000800 */
        /* <DEDUP_REMOVED lines=29> */
[----:B------:R-:W-:-:S03]  /*b870*/  FMUL R10, R10, 1.4426950216293334961 ;  /* 0x3fb8aa3b0a0a7820 */ /* 0x000fc60000400000 */
[----:B------:R-:W-:-:S04]  /*b880*/  FMNMX R9, R23, R9, !PT ;  /* 0x0000000917097209 */ /* 0x000fc80007800000 */
[----:B------:R-:W-:Y:S01]  /*b890*/  FMNMX R9, R38, R9, !PT ;  /* 0x0000000926097209 */ /* 0x000fe20007800000 */
[----:B------:R0:W-:Y:S04]  /*b8a0*/  MUFU.EX2 R227, R10 ;  /* 0x0000000a00e37308 */ /* 0x0001e80000000800 */
[----:B0-----:R-:W0:Y:S01]  /*b8b0*/  SHFL.BFLY PT, R10, R9, 0x2, 0x1f ;  /* 0x0c401f00090a7f89 */ /* 0x001e2200000e0000 */
[----:B------:R-:W-:Y:S02]  /*b8c0*/  ISETP.GT.U32.AND.EX P4, PT, R185, RZ, PT, P4 ;  /* 0x000000ffb900720c */ /* 0x000fe40003f84140 */
[----:B0-----:R-:W-:-:S05]  /*b8d0*/  FMNMX R9, R9, R10, !PT ;  /* 0x0000000a09097209 */ /* 0x001fca0007800000 */
[----:B------:R-:W0:Y:S01]  /*b8e0*/  SHFL.BFLY PT, R10, R9, 0x1, 0x1f ;  /* 0x0c201f00090a7f89 */ /* 0x000e2200000e0000 */
[----:B------:R-:W-:-:S03]  /*b8f0*/  ISETP.GT.U32.AND.EX P5, PT, R188, RZ, PT, P5 ;  /* 0x000000ffbc00720c */ /* 0x000fc60003fa4150 */
[----:B------:R-:W-:Y:S01]  /*b900*/  STL [R1+0x684], R5 ;  /* 0x0006840501007387 */ /* 0x000fe20000100800 */
[----:B------:R-:W-:-:S03]  /*b910*/  ISETP.GT.U32.AND.EX P2, PT, R189, RZ, PT, P2 ;  /* 0x000000ffbd00720c */ /* 0x000fc60003f44120 */
[----:B------:R-:W2:Y:S01]  /*b920*/  LDL.LU R185, [R1+0x768] ;  /* 0x0007680001b97983 */ /* 0x000ea20000300800 */
[----:B------:R-:W-:-:S03]  /*b930*/  ISETP.GT.U32.AND.EX P0, PT, R192, RZ, PT, P0 ;  /* 0x000000ffc000720c */ /* 0x000fc60003f04100 */
[----:B------:R-:W3:Y:S01]  /*b940*/  LDL.LU R188, [R1+0x764] ;  /* 0x0007640001bc7983 */ /* 0x000ee20000300800 */
[----:B------:R-:W-:-:S03]  /*b950*/  ISETP.GT.U32.AND.EX P3, PT, R193, RZ, PT, P3 ;  /* 0x000000ffc100720c */ /* 0x000fc60003f64130 */
[----:B------:R-:W2:Y:S01]  /*b960*/  LDL.LU R189, [R1+0x760] ;  /* 0x0007600001bd7983 */ /* 0x000ea20000300800 */
[----:B------:R-:W-:-:S03]  /*b970*/  ISETP.GT.U32.AND.EX P6, PT, R196, RZ, PT, P6 ;  /* 0x000000ffc400720c */ /* 0x000fc60003fc4160 */
[----:B------:R-:W3:Y:S01]  /*b980*/  LDL.LU R192, [R1+0x75c] ;  /* 0x00075c0001c07983 */ /* 0x000ee20000300800 */
[----:B------:R-:W-:-:S03]  /*b990*/  ISETP.GT.U32.AND.EX P1, PT, R197, RZ, PT, P1 ;  /* 0x000000ffc500720c */ /* 0x000fc60003f24110 */
[----:B------:R-:W2:Y:S01]  /*b9a0*/  LDL.LU R193, [R1+0x758] ;  /* 0x0007580001c17983 */ /* 0x000ea20000300800 */
[----:B0-----:R-:W-:Y:S01]  /*b9b0*/  FMNMX R10, R9, R10, !PT ;  /* 0x0000000a090a7209 */ /* 0x001fe20007800000 */
[----:B------:R-:W-:Y:S02]  /*b9c0*/  FADD R9, -R5, R2 ;  /* 0x0000000205097221 */ /* 0x000fe40000000100 */
[----:B------:R-:W3:Y:S04]  /*b9d0*/  LDL.LU R196, [R1+0x754] ;  /* 0x0007540001c47983 */ /* 0x000ee80000300800 */
[----:B------:R-:W2:Y:S04]  /*b9e0*/  LDL.LU R197, [R1+0x750] ;  /* 0x0007500001c57983 */ /* 0x000ea80000300800 */
[----:B------:R-:W3:Y:S01]  /*b9f0*/  LDL.LU R2, [R1+0x13c] ;  /* 0x00013c0001027983 */ /* 0x000ee20000300800 */
[--C-:B------:R-:W-:Y:S01]  /*ba00*/  FADD R217, R134, -R5.reuse ;  /* 0x8000000586d97221 */ /* 0x100fe20000000000 */
[----:B------:R-:W-:Y:S01]  /*ba10*/  FADD R131, R131, -R5 ;  /* 0x8000000583837221 */ /* 0x000fe20000000000 */
[----:B----4-:R-:W-:-:S05]  /*ba20*/  FMNMX R10, R10, R3, !PT ;  /* 0x000000030a0a7209 */ /* 0x010fca0007800000 */
[----:B------:R-:W-:Y:S01]  /*ba30*/  FADD R136, R24, -R10 ;  /* 0x8000000a18887221 */ /* 0x000fe20000000000 */
        /* <DEDUP_REMOVED lines=16> */
[----:B------:R-:W-:-:S03]  /*bb40*/  FADD R26, R26, -R10 ;  /* 0x8000000a1a1a7221 */ /* 0x000fc60000000000 */
[----:B------:R-:W-:Y:S01]  /*bb50*/  FMNMX R24, R171, R24, !PT ;  /* 0x00000018ab187209 */ /* 0x000fe20007800000 */
[----:B------:R-:W-:-:S03]  /*bb60*/  FMUL R26, R26, 1.4426950216293334961 ;  /* 0x3fb8aa3b1a1a7820 */ /* 0x000fc60000400000 */
[----:B------:R-:W-:Y:S01]  /*bb70*/  FMNMX R24, R120, R24, !PT ;  /* 0x0000001878187209 */ /* 0x000fe20007800000 */
[----:B------:R0:W-:Y:S03]  /*bb80*/  MUFU.EX2 R134, R26 ;  /* 0x0000001a00867308 */ /* 0x0001e60000000800 */
[----:B------:R-:W-:Y:S01]  /*bb90*/  FMNMX R24, R118, R24, !PT ;  /* 0x0000001876187209 */ /* 0x000fe20007800000 */
[--C-:B------:R-:W-:Y:S01]  /*bba0*/  FADD R28, R28, -R10.reuse ;  /* 0x8000000a1c1c7221 */ /* 0x100fe20000000000 */
[----:B------:R-:W-:Y:S02]  /*bbb0*/  FADD R31, R31, -R10 ;  /* 0x8000000a1f1f7221 */ /* 0x000fe40000000000 */
[----:B0-----:R-:W-:Y:S01]  /*bbc0*/  FMNMX R26, R116, R24, !PT ;  /* 0x00000018741a7209 */ /* 0x001fe20007800000 */
[----:B------:R-:W-:Y:S01]  /*bbd0*/  FMUL R28, R28, 1.4426950216293334961 ;  /* 0x3fb8aa3b1c1c7820 */ /* 0x000fe20000400000 */
[----:B------:R-:W-:-:S02]  /*bbe0*/  FMUL R31, R31, 1.4426950216293334961 ;  /* 0x3fb8aa3b1f1f7820 */ /* 0x000fc40000400000 */
[----:B------:R-:W-:Y:S01]  /*bbf0*/  FMNMX R26, R114, R26, !PT ;  /* 0x0000001a721a7209 */ /* 0x000fe20007800000 */
[--C-:B------:R-:W-:Y:S01]  /*bc00*/  FADD R27, R27, -R10.reuse ;  /* 0x8000000a1b1b7221 */ /* 0x100fe20000000000 */
[----:B------:R-:W-:Y:S02]  /*bc10*/  FADD R29, R29, -R10 ;  /* 0x8000000a1d1d7221 */ /* 0x000fe40000000000 */
[----:B------:R-:W-:Y:S01]  /*bc20*/  FMNMX R26, R112, R26, !PT ;  /* 0x0000001a701a7209 */ /* 0x000fe20007800000 */
[----:B------:R0:W-:Y:S01]  /*bc30*/  MUFU.EX2 R132, R28 ;  /* 0x0000001c00847308 */ /* 0x0001e20000000800 */
[----:B------:R-:W-:Y:S01]  /*bc40*/  FMUL R131, R131, 1.4426950216293334961 ;  /* 0x3fb8aa3b83837820 */ /* 0x000fe20000400000 */
[----:B------:R-:W-:Y:S01]  /*bc50*/  FADD R135, R135, -R5 ;  /* 0x8000000587877221 */ /* 0x000fe20000000000 */
[----:B------:R-:W-:Y:S01]  /*bc60*/  FMNMX R26, R110, R26, !PT ;  /* 0x0000001a6e1a7209 */ /* 0x000fe20007800000 */
[----:B------:R-:W-:-:S04]  /*bc70*/  FMUL R27, R27, 1.4426950216293334961 ;  /* 0x3fb8aa3b1b1b7820 */ /* 0x000fc80000400000 */
[----:B------:R1:W-:Y:S01]  /*bc80*/  MUFU.EX2 R129, R31 ;  /* 0x0000001f00817308 */ /* 0x0003e20000000800 */
[----:B0-----:R-:W-:Y:S01]  /*bc90*/  FMUL R28, R75, UR13 ;  /* 0x0000000d4b1c7c20 */ /* 0x001fe20008400000 */
[----:B------:R-:W-:Y:S01]  /*bca0*/  FMUL R29, R29, 1.4426950216293334961 ;  /* 0x3fb8aa3b1d1d7820 */ /* 0x000fe20000400000 */
[----:B------:R-:W-:Y:S01]  /*bcb0*/  FMUL R24, R78, UR13 ;  /* 0x0000000d4e187c20 */ /* 0x000fe20008400000 */
[----:B------:R-:W-:Y:S01]  /*bcc0*/  FADD R130, R130, -R5 ;  /* 0x8000000582827221 */ /* 0x000fe20000000000 */
[--C-:B-1----:R-:W-:Y:S01]  /*bcd0*/  FADD R31, R35, -R10.reuse ;  /* 0x8000000a231f7221 */ /* 0x102fe20000000000 */
[----:B------:R-:W-:Y:S02]  /*bce0*/  FSEL R28, R28, -INF , !P4 ;  /* 0xff8000001c1c7808 */ /* 0x000fe40006000000 */
[----:B------:R-:W-:Y:S01]  /*bcf0*/  MUFU.EX2 R218, R131 ;  /* 0x0000008300da7308 */ /* 0x000fe20000000800 */
[----:B------:R-:W-:Y:S01]  /*bd00*/  FMNMX R26, R108, R26, !PT ;  /* 0x0000001a6c1a7209 */ /* 0x000fe20007800000 */
[----:B------:R-:W-:Y:S01]  /*bd10*/  FMUL R31, R31, 1.4426950216293334961 ;  /* 0x3fb8aa3b1f1f7820 */ /* 0x000fe20000400000 */
[----:B------:R-:W-:Y:S01]  /*bd20*/  FMUL R135, R135, 1.4426950216293334961 ;  /* 0x3fb8aa3b87877820 */ /* 0x000fe20000400000 */
[----:B------:R-:W-:Y:S01]  /*bd30*/  FADD R30, R30, -R10 ;  /* 0x8000000a1e1e7221 */ /* 0x000fe20000000000 */
[----:B------:R-:W-:-:S03]  /*bd40*/  FMUL R130, R130, 1.4426950216293334961 ;  /* 0x3fb8aa3b82827820 */ /* 0x000fc60000400000 */
[----:B------:R0:W-:Y:S01]  /*bd50*/  MUFU.EX2 R133, R27 ;  /* 0x0000001b00857308 */ /* 0x0001e20000000800 */
[----:B------:R-:W-:Y:S01]  /*bd60*/  FSEL R24, R24, -INF , !P5 ;  /* 0xff80000018187808 */ /* 0x000fe20006800000 */
[----:B------:R-:W-:-:S06]  /*bd70*/  FMUL R30, R30, 1.4426950216293334961 ;  /* 0x3fb8aa3b1e1e7820 */ /* 0x000fcc0000400000 */
[----:B------:R1:W-:Y:S01]  /*bd80*/  MUFU.EX2 R131, R29 ;  /* 0x0000001d00837308 */ /* 0x0003e20000000800 */
[--C-:B0-----:R-:W-:Y:S01]  /*bd90*/  FADD R27, R12, -R10.reuse ;  /* 0x8000000a0c1b7221 */ /* 0x101fe20000000000 */
[----:B------:R-:W-:-:S06]  /*bda0*/  FADD R32, R32, -R10 ;  /* 0x8000000a20207221 */ /* 0x000fcc0000000000 */
[----:B------:R0:W-:Y:S01]  /*bdb0*/  MUFU.EX2 R12, R31 ;  /* 0x0000001f000c7308 */ /* 0x0001e20000000800 */
[----:B-1----:R-:W-:-:S07]  /*bdc0*/  FMUL R29, R79, UR13 ;  /* 0x0000000d4f1d7c20 */ /* 0x002fce0008400000 */
[----:B------:R1:W-:Y:S01]  /*bdd0*/  MUFU.EX2 R216, R135 ;  /* 0x0000008700d87308 */ /* 0x0003e20000000800 */
[----:B0-----:R-:W-:Y:S02]  /*bde0*/  FMNMX R31, R28, R26, !PT ;  /* 0x0000001a1c1f7209 */ /* 0x001fe40007800000 */
[----:B------:R-:W-:Y:S02]  /*bdf0*/  FSEL R29, R29, -INF , !P2 ;  /* 0xff8000001d1d7808 */ /* 0x000fe40005000000 */
[----:B------:R-:W-:Y:S01]  /*be00*/  FMNMX R31, R24, R31, !PT ;  /* 0x0000001f181f7209 */ /* 0x000fe20007800000 */
[----:B-1----:R-:W-:Y:S01]  /*be10*/  FADD R135, R25, -R10 ;  /* 0x8000000a19877221 */ /* 0x002fe20000000000 */
[----:B------:R-:W-:Y:S01]  /*be20*/  FMUL R25, R82, UR13 ;  /* 0x0000000d52197c20 */ /* 0x000fe20008400000 */
[----:B------:R-:W-:Y:S01]  /*be30*/  MUFU.EX2 R219, R130 ;  /* 0x0000008200db7308 */ /* 0x000fe20000000800 */
[----:B------:R-:W-:Y:S01]  /*be40*/  FMUL R32, R32, 1.4426950216293334961 ;  /* 0x3fb8aa3b20207820 */ /* 0x000fe20000400000 */
[----:B------:R-:W-:-:S02]  /*be50*/  FMNMX R31, R29, R31, !PT ;  /* 0x0000001f1d1f7209 */ /* 0x000fc40007800000 */
[----:B------:R-:W-:-:S04]  /*be60*/  FSEL R25, R25, -INF , !P0 ;  /* 0xff80000019197808 */ /* 0x000fc80004000000 */
[----:B------:R0:W-:Y:S01]  /*be70*/  MUFU.EX2 R130, R30 ;  /* 0x0000001e00827308 */ /* 0x0001e20000000800 */
[----:B------:R-:W-:Y:S01]  /*be80*/  FMUL R27, R27, 1.4426950216293334961 ;  /* 0x3fb8aa3b1b1b7820 */ /* 0x000fe20000400000 */
[----:B------:R-:W-:Y:S01]  /*be90*/  FMUL R26, R86, UR13 ;  /* 0x0000000d561a7c20 */ /* 0x000fe20008400000 */
[----:B------:R-:W-:Y:S01]  /*bea0*/  FMNMX R31, R25, R31, !PT ;  /* 0x0000001f191f7209 */ /* 0x000fe20007800000 */
[----:B0-----:R-:W-:-:S04]  /*beb0*/  FMUL R30, R83, UR13 ;  /* 0x0000000d531e7c20 */ /* 0x001fc80008400000 */
[----:B------:R0:W-:Y:S01]  /*bec0*/  MUFU.EX2 R128, R32 ;  /* 0x0000002000807308 */ /* 0x0001e20000000800 */
[----:B------:R-:W-:Y:S01]  /*bed0*/  FADD R119, R119, -R5 ;  /* 0x8000000577777221 */ /* 0x000fe20000000000 */
[----:B------:R-:W-:Y:S01]  /*bee0*/  FSEL R30, R30, -INF , !P3 ;  /* 0xff8000001e1e7808 */ /* 0x000fe20005800000 */
[--C-:B------:R-:W-:Y:S01]  /*bef0*/  FADD R14, R14, -R10.reuse ;  /* 0x8000000a0e0e7221 */ /* 0x100fe20000000000 */
[----:B------:R-:W-:Y:S01]  /*bf00*/  FSEL R26, R26, -INF , !P6 ;  /* 0xff8000001a1a7808 */ /* 0x000fe20007000000 */
[----:B0-----:R-:W-:-:S03]  /*bf10*/  FADD R32, R13, -R10 ;  /* 0x8000000a0d207221 */ /* 0x001fc60000000000 */
[----:B------:R0:W-:Y:S01]  /*bf20*/  MUFU.EX2 R13, R27 ;  /* 0x0000001b000d7308 */ /* 0x0001e20000000800 */
[----:B------:R-:W-:Y:S01]  /*bf30*/  FMNMX R31, R30, R31, !PT ;  /* 0x0000001f1e1f7209 */ /* 0x000fe20007800000 */
[----:B------:R-:W-:Y:S01]  /*bf40*/  FMUL R119, R119, 1.4426950216293334961 ;  /* 0x3fb8aa3b77777820 */ /* 0x000fe20000400000 */
[----:B------:R-:W-:Y:S01]  /*bf50*/  FMUL R14, R14, 1.4426950216293334961 ;  /* 0x3fb8aa3b0e0e7820 */ /* 0x000fe20000400000 */
[----:B------:R-:W-:Y:S01]  /*bf60*/  FADD R15, R15, -R10 ;  /* 0x8000000a0f0f7221 */ /* 0x000fe20000000000 */
[----:B0-----:R-:W-:Y:S01]  /*bf70*/  FMUL R27, R87, UR13 ;  /* 0x0000000d571b7c20 */ /* 0x001fe20008400000 */
[----:B------:R-:W-:Y:S02]  /*bf80*/  FMNMX R31, R26, R31, !PT ;  /* 0x0000001f1a1f7209 */ /* 0x000fe40007800000 */
[----:B------:R-:W-:Y:S02]  /*bf90*/  MUFU.EX2 R224, R119 ;  /* 0x0000007700e07308 */ /* 0x000fe40000000800 */
[----:B------:R-:W-:Y:S01]  /*bfa0*/  FSEL R27, R27, -INF , !P1 ;  /* 0xff8000001b1b7808 */ /* 0x000fe20004800000 */
[----:B------:R-:W-:-:S05]  /*bfb0*/  FMUL R15, R15, 1.4426950216293334961 ;  /* 0x3fb8aa3b0f0f7820 */ /* 0x000fca0000400000 */
[----:B------:R0:W-:Y:S02]  /*bfc0*/  MUFU.EX2 R119, R14 ;  /* 0x0000000e00777308 */ /* 0x0001e40000000800 */
[----:B0-----:R-:W-:-:S06]  /*bfd0*/  FMNMX R14, R27, R31, !PT ;  /* 0x0000001f1b0e7209 */ /* 0x001fcc0007800000 */
[----:B------:R0:W-:Y:S02]  /*bfe0*/  MUFU.EX2 R117, R15 ;  /* 0x0000000f00757308 */ /* 0x0001e40000000800 */
[----:B0-----:R-:W0:Y:S01]  /*bff0*/  SHFL.BFLY PT, R15, R14, 0x2, 0x1f ;  /* 0x0c401f000e0f7f89 */ /* 0x001e2200000e0000 */
[----:B------:R-:W-:-:S04]  /*c000*/  FADD R115, R115, -R5 ;  /* 0x8000000573737221 */ /* 0x000fc80000000000 */
[----:B------:R-:W-:-:S04]  /*c010*/  FMUL R115, R115, 1.4426950216293334961 ;  /* 0x3fb8aa3b73737820 */ /* 0x000fc80000400000 */
[----:B------:R1:W-:Y:S02]  /*c020*/  MUFU.EX2 R225, R115 ;  /* 0x0000007300e17308 */ /* 0x0003e40000000800 */
[----:B-1----:R-:W-:Y:S01]  /*c030*/  FADD R115, R16, -R10 ;  /* 0x8000000a10737221 */ /* 0x002fe20000000000 */
[----:B0-----:R-:W-:-:S05]  /*c040*/  FMNMX R14, R14, R15, !PT ;  /* 0x0000000f0e0e7209 */ /* 0x001fca0007800000 */
[----:B------:R-:W0:Y:S01]  /*c050*/  SHFL.BFLY PT, R16, R14, 0x1, 0x1f ;  /* 0x0c201f000e107f89 */ /* 0x000e2200000e0000 */
[----:B------:R-:W-:Y:S01]  /*c060*/  FADD R122, R122, -R5 ;  /* 0x800000057a7a7221 */ /* 0x000fe20000000000 */
        /* <DEDUP_REMOVED lines=8> */
[----:B------:R-:W-:Y:S01]  /*c0f0*/  FMUL R92, R92, 1.4426950216293334961 ;  /* 0x3fb8aa3b5c5c7820 */ /* 0x000fe20000400000 */
[--C-:B------:R-:W-:Y:S01]  /*c100*/  FADD R96, R96, -R4.reuse ;  /* 0x8000000460607221 */ /* 0x100fe20000000000 */
[----:B------:R1:W-:Y:S01]  /*c110*/  MUFU.EX2 R223, R122 ;  /* 0x0000007a00df7308 */ /* 0x0003e20000000800 */
[----:B------:R-:W-:Y:S01]  /*c120*/  FMUL R93, R93, 1.4426950216293334961 ;  /* 0x3fb8aa3b5d5d7820 */ /* 0x000fe20000400000 */
[----:B------:R-:W-:Y:S01]  /*c130*/  FADD R97, R97, -R4 ;  /* 0x8000000461617221 */ /* 0x000fe20000000000 */
[----:B------:R-:W-:Y:S01]  /*c140*/  FADD R8, -R4, R89 ;  /* 0x0000005904087221 */ /* 0x000fe20000000100 */
[----:B0-----:R-:W-:-:S04]  /*c150*/  FMNMX R14, R14, R16, !PT ;  /* 0x000000100e0e7209 */ /* 0x001fc80007800000 */
[----:B---3--:R-:W-:Y:S01]  /*c160*/  FMNMX R14, R14, R2, !PT ;  /* 0x000000020e0e7209 */ /* 0x008fe20007800000 */
[----:B------:R-:W-:Y:S01]  /*c170*/  STL [R1+0x688], R10 ;  /* 0x0006880a01007387 */ /* 0x000fe20000100800 */
[----:B------:R0:W-:Y:S01]  /*c180*/  MUFU.EX2 R246, R90 ;  /* 0x0000005a00f67308 */ /* 0x0001e20000000800 */
[----:B------:R-:W-:Y:S01]  /*c190*/  FMUL R94, R94, 1.4426950216293334961 ;  /* 0x3fb8aa3b5e5e7820 */ /* 0x000fe20000400000 */
[----:B------:R-:W-:Y:S01]  /*c1a0*/  FADD R98, R98, -R4 ;  /* 0x8000000462627221 */ /* 0x000fe20000000000 */
[--C-:B-1----:R-:W-:Y:S01]  /*c1b0*/  FADD R122, R200, -R14.reuse ;  /* 0x8000000ec87a7221 */ /* 0x102fe20000000000 */
[----:B------:R-:W-:Y:S01]  /*c1c0*/  FADD R89, R201, -R14 ;  /* 0x8000000ec9597221 */ /* 0x000fe20000000000 */
[----:B------:R-:W3:Y:S01]  /*c1d0*/  LDL.LU R200, [R1+0x74c] ;  /* 0x00074c0001c87983 */ /* 0x000ee20000300800 */
[----:B------:R-:W-:Y:S01]  /*c1e0*/  FADD R99, R99, -R4 ;  /* 0x8000000463637221 */ /* 0x000fe20000000000 */
[--C-:B------:R-:W-:Y:S01]  /*c1f0*/  FADD R138, R138, -R5.reuse ;  /* 0x800000058a8a7221 */ /* 0x100fe20000000000 */
[----:B------:R1:W-:Y:S01]  /*c200*/  MUFU.EX2 R249, R91 ;  /* 0x0000005b00f97308 */ /* 0x0003e20000000800 */
[----:B------:R-:W4:Y:S01]  /*c210*/  LDL.LU R201, [R1+0x748] ;  /* 0x0007480001c97983 */ /* 0x000f220000300800 */
[----:B0-----:R-:W-:Y:S01]  /*c220*/  FADD R90, R204, -R14 ;  /* 0x8000000ecc5a7221 */ /* 0x001fe20000000000 */
[----:B------:R-:W-:Y:S01]  /*c230*/  FMUL R96, R96, 1.4426950216293334961 ;  /* 0x3fb8aa3b60607820 */ /* 0x000fe20000400000 */
[--C-:B------:R-:W-:Y:S01]  /*c240*/  FADD R139, R139, -R5.reuse ;  /* 0x800000058b8b7221 */ /* 0x100fe20000000000 */
[----:B------:R-:W-:Y:S01]  /*c250*/  FADD R100, R100, -R10 ;  /* 0x8000000a64647221 */ /* 0x000fe20000000000 */
[----:B------:R-:W2:Y:S01]  /*c260*/  LDL.LU R204, [R1+0x744] ;  /* 0x0007440001cc7983 */ /* 0x000ea20000300800 */
[----:B------:R-:W-:Y:S01]  /*c270*/  FMUL R97, R97, 1.4426950216293334961 ;  /* 0x3fb8aa3b61617820 */ /* 0x000fe20000400000 */
[----:B------:R0:W-:Y:S01]  /*c280*/  MUFU.EX2 R245, R92 ;  /* 0x0000005c00f57308 */ /* 0x0001e20000000800 */
[----:B-1----:R-:W-:Y:S01]  /*c290*/  FADD R91, R205, -R14 ;  /* 0x8000000ecd5b7221 */ /* 0x002fe20000000000 */
[----:B------:R-:W-:Y:S01]  /*c2a0*/  FADD R142, R142, -R5 ;  /* 0x800000058e8e7221 */ /* 0x000fe20000000000 */
[--C-:B------:R-:W-:Y:S01]  /*c2b0*/  FADD R101, R101, -R10.reuse ;  /* 0x8000000a65657221 */ /* 0x100fe20000000000 */
[----:B------:R-:W3:Y:S01]  /*c2c0*/  LDL.LU R205, [R1+0x740] ;  /* 0x0007400001cd7983 */ /* 0x000ee20000300800 */
[----:B------:R-:W-:Y:S01]  /*c2d0*/  FMUL R98, R98, 1.4426950216293334961 ;  /* 0x3fb8aa3b62627820 */ /* 0x000fe20000400000 */
[----:B------:R-:W-:-:S02]  /*c2e0*/  FADD R102, R102, -R10 ;  /* 0x8000000a66667221 */ /* 0x000fc40000000000 */
[----:B------:R1:W-:Y:S01]  /*c2f0*/  MUFU.EX2 R244, R93 ;  /* 0x0000005d00f47308 */ /* 0x0003e20000000800 */
[----:B0-----:R-:W-:Y:S01]  /*c300*/  FADD R92, R208, -R14 ;  /* 0x8000000ed05c7221 */ /* 0x001fe20000000000 */
[----:B------:R-:W-:Y:S01]  /*c310*/  FADD R243, R95, -R4 ;  /* 0x800000045ff37221 */ /* 0x000fe20000000000 */
[----:B------:R-:W4:Y:S01]  /*c320*/  LDL.LU R208, [R1+0x73c] ;  /* 0x00073c0001d07983 */ /* 0x000f220000300800 */
[----:B------:R-:W-:Y:S01]  /*c330*/  FMUL R99, R99, 1.4426950216293334961 ;  /* 0x3fb8aa3b63637820 */ /* 0x000fe20000400000 */
[----:B------:R-:W-:Y:S01]  /*c340*/  FMUL R138, R138, 1.4426950216293334961 ;  /* 0x3fb8aa3b8a8a7820 */ /* 0x000fe20000400000 */
[----:B------:R-:W-:Y:S02]  /*c350*/  FADD R103, R103, -R5 ;  /* 0x8000000567677221 */ /* 0x000fe40000000000 */
[----:B------:R0:W-:Y:S01]  /*c360*/  MUFU.EX2 R242, R94 ;  /* 0x0000005e00f27308 */ /* 0x0001e20000000800 */
[----:B-1----:R-:W-:Y:S01]  /*c370*/  FADD R93, R209, -R14 ;  /* 0x8000000ed15d7221 */ /* 0x002fe20000000000 */
[----:B------:R-:W-:Y:S01]  /*c380*/  FMUL R139, R139, 1.4426950216293334961 ;  /* 0x3fb8aa3b8b8b7820 */ /* 0x000fe20000400000 */
[----:B------:R-:W2:Y:S01]  /*c390*/  LDL.LU R209, [R1+0x738] ;  /* 0x0007380001d17983 */ /* 0x000ea20000300800 */
[----:B------:R-:W-:Y:S01]  /*c3a0*/  FADD R104, R104, -R10 ;  /* 0x8000000a68687221 */ /* 0x000fe20000000000 */
[----:B------:R-:W-:Y:S01]  /*c3b0*/  FMUL R100, R100, 1.4426950216293334961 ;  /* 0x3fb8aa3b64647820 */ /* 0x000fe20000400000 */
[--C-:B------:R-:W-:Y:S01]  /*c3c0*/  FADD R95, R213, -R14.reuse ;  /* 0x8000000ed55f7221 */ /* 0x100fe20000000000 */
[----:B------:R-:W-:Y:S01]  /*c3d0*/  FMUL R142, R142, 1.4426950216293334961 ;  /* 0x3fb8aa3b8e8e7820 */ /* 0x000fe20000400000 */
[----:B------:R1:W-:Y:S01]  /*c3e0*/  MUFU.EX2 R241, R96 ;  /* 0x0000006000f17308 */ /* 0x0003e20000000800 */
[----:B0-----:R-:W-:Y:S01]  /*c3f0*/  FADD R94, R212, -R14 ;  /* 0x8000000ed45e7221 */ /* 0x001fe20000000000 */
[----:B------:R-:W-:Y:S01]  /*c400*/  FADD R105, R105, -R10 ;  /* 0x8000000a69697221 */ /* 0x000fe20000000000 */
[----:B------:R-:W3:Y:S01]  /*c410*/  LDL.LU R212, [R1+0x734] ;  /* 0x0007340001d47983 */ /* 0x000ee20000300800 */
[----:B------:R-:W-:Y:S01]  /*c420*/  FMUL R101, R101, 1.4426950216293334961 ;  /* 0x3fb8aa3b65657820 */ /* 0x000fe20000400000 */
[----:B------:R-:W-:-:S02]  /*c430*/  FMUL R102, R102, 1.4426950216293334961 ;  /* 0x3fb8aa3b66667820 */ /* 0x000fc40000400000 */
[----:B------:R-:W4:Y:S01]  /*c440*/  LDL.LU R213, [R1+0x730] ;  /* 0x0007300001d57983 */ /* 0x000f220000300800 */
[----:B------:R0:W-:Y:S01]  /*c450*/  MUFU.EX2 R240, R97 ;  /* 0x0000006100f07308 */ /* 0x0001e20000000800 */
[----:B-1----:R-:W-:Y:S01]  /*c460*/  FADD R96, R154, -R14 ;  /* 0x8000000e9a607221 */ /* 0x002fe20000000000 */
[----:B------:R-:W-:Y:S01]  /*c470*/  FMUL R103, R103, 1.4426950216293334961 ;  /* 0x3fb8aa3b67677820 */ /* 0x000fe20000400000 */
[----:B------:R-:W2:Y:S01]  /*c480*/  LDL.LU R154, [R1+0x72c] ;  /* 0x00072c00019a7983 */ /* 0x000ea20000300800 */
[----:B------:R-:W-:Y:S01]  /*c490*/  FMUL R104, R104, 1.4426950216293334961 ;  /* 0x3fb8aa3b68687820 */ /* 0x000fe20000400000 */
[----:B------:R-:W-:-:S03]  /*c4a0*/  FMUL R105, R105, 1.4426950216293334961 ;  /* 0x3fb8aa3b69697820 */ /* 0x000fc60000400000 */
[----:B------:R1:W-:Y:S01]  /*c4b0*/  MUFU.EX2 R145, R98 ;  /* 0x0000006200917308 */ /* 0x0003e20000000800 */
[--C-:B0-----:R-:W-:Y:S02]  /*c4c0*/  FADD R97, R155, -R14.reuse ;  /* 0x8000000e9b617221 */ /* 0x101fe40000000000 */
[----:B------:R-:W2:Y:S05]  /*c4d0*/  LDL.LU R155, [R1+0x728] ;  /* 0x00072800019b7983 */ /* 0x000eaa0000300800 */
[----:B------:R0:W-:Y:S01]  /*c4e0*/  MUFU.EX2 R144, R99 ;  /* 0x0000006300907308 */ /* 0x0001e20000000800 */
[--C-:B-1----:R-:W-:Y:S02]  /*c4f0*/  FADD R98, R158, -R14.reuse ;  /* 0x8000000e9e627221 */ /* 0x102fe40000000000 */
[----:B------:R-:W2:Y:S05]  /*c500*/  LDL.LU R158, [R1+0x724] ;  /* 0x00072400019e7983 */ /* 0x000eaa0000300800 */
[----:B------:R-:W-:Y:S01]  /*c510*/  MUFU.EX2 R151, R138 ;  /* 0x0000008a00977308 */ /* 0x000fe20000000800 */
[----:B0-----:R-:W-:-:S02]  /*c520*/  FADD R99, R159, -R14 ;  /* 0x8000000e9f637221 */ /* 0x001fc40000000000 */
[----:B------:R-:W2:Y:S05]  /*c530*/  LDL.LU R159, [R1+0x720] ;  /* 0x00072000019f7983 */ /* 0x000eaa0000300800 */
[----:B------:R0:W-:Y:S01]  /*c540*/  MUFU.EX2 R137, R100 ;  /* 0x0000006400897308 */ /* 0x0001e20000000800 */
[----:B------:R1:W-:Y:S07]  /*c550*/  STS.U16 [R7+UR7+0x10200], R174 ;  /* 0x010200ae07007988 */ /* 0x0003ee0008000407 */
[----:B------:R-:W-:Y:S01]  /*c560*/  MUFU.EX2 R150, R139 ;  /* 0x0000008b00967308 */ /* 0x000fe20000000800 */
[----:B0-----:R-:W-:-:S02]  /*c570*/  FADD R100, R162, -R14 ;  /* 0x8000000ea2647221 */ /* 0x001fc40000000000 */
[----:B------:R-:W2:Y:S05]  /*c580*/  LDL.LU R162, [R1+0x71c] ;  /* 0x00071c0001a27983 */ /* 0x000eaa0000300800 */
[----:B------:R0:W-:Y:S01]  /*c590*/  MUFU.EX2 R138, R101 ;  /* 0x00000065008a7308 */ /* 0x0001e20000000800 */
[----:B------:R-:W-:Y:S01]  /*c5a0*/  FADD R125, R125, -R4 ;  /* 0x800000047d7d7221 */ /* 0x000fe20000000000 */
[----:B------:R1:W-:Y:S06]  /*c5b0*/  STS.U16 [R7+UR7+0x10600], R175 ;  /* 0x010600af07007988 */ /* 0x0003ec0008000407 */
[----:B------:R-:W-:Y:S01]  /*c5c0*/  MUFU.EX2 R149, R142 ;  /* 0x0000008e00957308 */ /* 0x000fe20000000800 */
[----:B0-----:R-:W-:-:S02]  /*c5d0*/  FADD R101, R163, -R14 ;  /* 0x8000000ea3657221 */ /* 0x001fc40000000000 */
[----:B------:R-:W2:Y:S05]  /*c5e0*/  LDL.LU R163, [R1+0x718] ;  /* 0x0007180001a37983 */ /* 0x000eaa0000300800 */
[----:B------:R0:W-:Y:S01]  /*c5f0*/  MUFU.EX2 R139, R102 ;  /* 0x00000066008b7308 */ /* 0x0001e20000000800 */
[----:B------:R1:W-:Y:S07]  /*c600*/  STS.U16 [R7+UR7+0x10a00], R178 ;  /* 0x010a00b207007988 */ /* 0x0003ee0008000407 */
[----:B------:R1:W-:Y:S01]  /*c610*/  MUFU.EX2 R142, R103 ;  /* 0x00000067008e7308 */ /* 0x0003e20000000800 */
[----:B0-----:R-:W-:-:S02]  /*c620*/  FADD R102, R166, -R14 ;  /* 0x8000000ea6667221 */ /* 0x001fc40000000000 */
[----:B------:R-:W2:Y:S05]  /*c630*/  LDL.LU R166, [R1+0x714] ;  /* 0x0007140001a67983 */ /* 0x000eaa0000300800 */
[----:B------:R0:W-:Y:S01]  /*c640*/  MUFU.EX2 R140, R104 ;  /* 0x00000068008c7308 */ /* 0x0001e20000000800 */
[--C-:B-1----:R-:W-:Y:S02]  /*c650*/  FADD R103, R167, -R14.reuse ;  /* 0x8000000ea7677221 */ /* 0x102fe40000000000 */
[----:B------:R-:W2:Y:S05]  /*c660*/  LDL.LU R167, [R1+0x710] ;  /* 0x0007100001a77983 */ /* 0x000eaa0000300800 */
[----:B------:R1:W-:Y:S01]  /*c670*/  MUFU.EX2 R141, R105 ;  /* 0x00000069008d7308 */ /* 0x0003e20000000800 */
[----:B0-----:R-:W-:-:S02]  /*c680*/  FADD R104, R170, -R14 ;  /* 0x8000000eaa687221 */ /* 0x001fc40000000000 */
[----:B------:R-:W2:Y:S01]  /*c690*/  LDL.LU R170, [R1+0x70c] ;  /* 0x00070c0001aa7983 */ /* 0x000ea20000300800 */
[----:B-1----:R-:W-:-:S03]  /*c6a0*/  FADD R105, R171, -R14 ;  /* 0x8000000eab697221 */ /* 0x002fc60000000000 */
[----:B------:R-:W2:Y:S04]  /*c6b0*/  LDL.LU R171, [R1+0x708] ;  /* 0x0007080001ab7983 */ /* 0x000ea80000300800 */
[----:B------:R-:W2:Y:S01]  /*c6c0*/  LDL.LU R174, [R1+0x704] ;  /* 0x0007040001ae7983 */ /* 0x000ea20000300800 */
[----:B------:R-:W-:-:S03]  /*c6d0*/  FMUL R125, R125, 1.4426950216293334961 ;  /* 0x3fb8aa3b7d7d7820 */ /* 0x000fc60000400000 */
[----:B------:R-:W2:Y:S04]  /*c6e0*/  LDL.LU R175, [R1+0x700] ;  /* 0x0007000001af7983 */ /* 0x000ea80000300800 */
[----:B------:R-:W2:Y:S04]  /*c6f0*/  LDL.LU R178, [R1+0x6fc] ;  /* 0x0006fc0001b27983 */ /* 0x000ea80000300800 */
[----:B------:R0:W-:Y:S04]  /*c700*/  STS.U16 [R7+UR7+0x10e00], R179 ;  /* 0x010e00b307007988 */ /* 0x0001e80008000407 */
[----:B------:R1:W-:Y:S04]  /*c710*/  STS.U16 [R7+UR7+0x11200], R182 ;  /* 0x011200b607007988 */ /* 0x0003e80008000407 */
[----:B------:R1:W-:Y:S04]  /*c720*/  STS.U16 [R7+UR7+0x11600], R183 ;  /* 0x011600b707007988 */ /* 0x0003e80008000407 */
[----:B0-----:R-:W2:Y:S04]  /*c730*/  LDL.LU R179, [R1+0x6f8] ;  /* 0x0006f80001b37983 */ /* 0x001ea80000300800 */
[----:B-1----:R-:W2:Y:S01]  /*c740*/  LDL.LU R182, [R1+0x6f4] ;  /* 0x0006f40001b67983 */ /* 0x002ea20000300800 */
[----:B------:R-:W0:Y:S03]  /*c750*/  MUFU.EX2 R0, R125 ;  /* 0x0000007d00007308 */ /* 0x000e260000000800 */
[----:B------:R-:W2:Y:S04]  /*c760*/  LDL.LU R183, [R1+0x6f0] ;  /* 0x0006f00001b77983 */ /* 0x000ea80000300800 */
[----:B------:R1:W-:Y:S04]  /*c770*/  STS.U16 [R7+UR7+0x11a00], R186 ;  /* 0x011a00ba07007988 */ /* 0x0003e80008000407 */
[----:B------:R0:W-:Y:S04]  /*c780*/  STS.U16 [R7+UR7+0x11e00], R187 ;  /* 0x011e00bb07007988 */ /* 0x0001e80008000407 */
[----:B------:R0:W-:Y:S04]  /*c790*/  STS.U16 [R7+UR7+0x12200], R190 ;  /* 0x012200be07007988 */ /* 0x0001e80008000407 */
[----:B-1----:R-:W2:Y:S04]  /*c7a0*/  LDL.LU R186, [R1+0x6ec] ;  /* 0x0006ec0001ba7983 */ /* 0x002ea80000300800 */
[----:B0-----:R-:W2:Y:S04]  /*c7b0*/  LDL.LU R187, [R1+0x6e8] ;  /* 0x0006e80001bb7983 */ /* 0x001ea80000300800 */
[----:B------:R-:W2:Y:S04]  /*c7c0*/  LDL.LU R190, [R1+0x6e4] ;  /* 0x0006e40001be7983 */ /* 0x000ea80000300800 */
[----:B------:R0:W-:Y:S04]  /*c7d0*/  STS.U16 [R7+UR7+0x12600], R191 ;  /* 0x012600bf07007988 */ /* 0x0001e80008000407 */
[----:B------:R-:W-:Y:S04]  /*c7e0*/  STS.U16 [R7+UR7+0x12a00], R84 ;  /* 0x012a005407007988 */ /* 0x000fe80008000407 */
[----:B------:R-:W-:Y:S04]  /*c7f0*/  STS.U16 [R7+UR7+0x12e00], R73 ;  /* 0x012e004907007988 */ /* 0x000fe80008000407 */
[----:B------:R-:W-:Y:S04]  /*c800*/  STS.U16 [R7+UR7+0x13200], R67 ;  /* 0x0132004307007988 */ /* 0x000fe80008000407 */
[----:B------:R-:W-:Y:S04]  /*c810*/  STS.U16 [R7+UR7+0x13600], R51 ;  /* 0x0136003307007988 */ /* 0x000fe80008000407 */
[----:B------:R-:W-:Y:S04]  /*c820*/  STS.U16 [R7+UR7+0x13a00], R48 ;  /* 0x013a003007007988 */ /* 0x000fe80008000407 */
[----:B------:R-:W-:Y:S04]  /*c830*/  STS.U16 [R7+UR7+0x13e00], R46 ;  /* 0x013e002e07007988 */ /* 0x000fe80008000407 */
[----:B0-----:R-:W2:Y:S04]  /*c840*/  LDL.LU R191, [R1+0x6e0] ;  /* 0x0006e00001bf7983 */ /* 0x001ea80000300800 */
[----:B------:R0:W-:Y:S04]  /*c850*/  STS.U16 [R6+UR7+0x10300], R194 ;  /* 0x010300c206007988 */ /* 0x0001e80008000407 */
[----:B------:R1:W-:Y:S01]  /*c860*/  STS.U16 [R6+UR7+0x10700], R195 ;  /* 0x010700c306007988 */ /* 0x0003e20008000407 */
[----:B------:R-:W-:-:S03]  /*c870*/  FADD R88, R88, -R4 ;  /* 0x8000000458587221 */ /* 0x000fc60000000000 */
[----:B------:R1:W-:Y:S04]  /*c880*/  STS.U16 [R6+UR7+0x10b00], R198 ;  /* 0x010b00c606007988 */ /* 0x0003e80008000407 */
[----:B0-----:R-:W2:Y:S04]  /*c890*/  LDL.LU R194, [R1+0x6dc] ;  /* 0x0006dc0001c27983 */ /* 0x001ea80000300800 */
[----:B-1----:R-:W2:Y:S04]  /*c8a0*/  LDL.LU R195, [R1+0x6d8] ;  /* 0x0006d80001c37983 */ /* 0x002ea80000300800 */
[----:B------:R-:W2:Y:S04]  /*c8b0*/  LDL.LU R198, [R1+0x6d4] ;  /* 0x0006d40001c67983 */ /* 0x000ea80000300800 */
[----:B------:R0:W-:Y:S04]  /*c8c0*/  STS.U16 [R6+UR7+0x10f00], R199 ;  /* 0x010f00c706007988 */ /* 0x0001e80008000407 */
[----:B------:R1:W-:Y:S01]  /*c8d0*/  STS.U16 [R6+UR7+0x11300], R202 ;  /* 0x011300ca06007988 */ /* 0x0003e20008000407 */
[----:B------:R-:W-:-:S03]  /*c8e0*/  FADD R24, R24, -R14 ;  /* 0x8000000e18187221 */ /* 0x000fc60000000000 */
[----:B------:R1:W-:Y:S04]  /*c8f0*/  STS.U16 [R6+UR7+0x11700], R203 ;  /* 0x011700cb06007988 */ /* 0x0003e80008000407 */
[----:B0-----:R-:W2:Y:S04]  /*c900*/  LDL.LU R199, [R1+0x6d0] ;  /* 0x0006d00001c77983 */ /* 0x001ea80000300800 */
[----:B-1----:R-:W2:Y:S01]  /*c910*/  LDL.LU R202, [R1+0x6cc] ;  /* 0x0006cc0001ca7983 */ /* 0x002ea20000300800 */
[----:B------:R-:W-:-:S03]  /*c920*/  FMUL R88, R88, 1.4426950216293334961 ;  /* 0x3fb8aa3b58587820 */ /* 0x000fc60000400000 */
[----:B------:R-:W2:Y:S04]  /*c930*/  LDL.LU R203, [R1+0x6c8] ;  /* 0x0006c80001cb7983 */ /* 0x000ea80000300800 */
[----:B------:R0:W-:Y:S04]  /*c940*/  STS.U16 [R6+UR7+0x11b00], R206 ;  /* 0x011b00ce06007988 */ /* 0x0001e80008000407 */
[----:B------:R1:W-:Y:S04]  /*c950*/  STS.U16 [R6+UR7+0x11f00], R207 ;  /* 0x011f00cf06007988 */ /* 0x0003e80008000407 */
[----:B------:R1:W-:Y:S04]  /*c960*/  STS.U16 [R6+UR7+0x12300], R210 ;  /* 0x012300d206007988 */ /* 0x0003e80008000407 */
[----:B0-----:R-:W2:Y:S04]  /*c970*/  LDL.LU R206, [R1+0x6c4] ;  /* 0x0006c40001ce7983 */ /* 0x001ea80000300800 */
[----:B-1----:R-:W2:Y:S01]  /*c980*/  LDL.LU R207, [R1+0x6c0] ;  /* 0x0006c00001cf7983 */ /* 0x002ea20000300800 */
[----:B------:R-:W-:-:S03]  /*c990*/  FMUL R16, R24, 1.4426950216293334961 ;  /* 0x3fb8aa3b18107820 */ /* 0x000fc60000400000 */
[----:B------:R-:W2:Y:S04]  /*c9a0*/  LDL.LU R210, [R1+0x6bc] ;  /* 0x0006bc0001d27983 */ /* 0x000ea80000300800 */
[----:B------:R0:W-:Y:S01]  /*c9b0*/  STS.U16 [R6+UR7+0x12700], R211 ;  /* 0x012700d306007988 */ /* 0x0001e20008000407 */
[----:B------:R1:W-:Y:S03]  /*c9c0*/  MUFU.EX2 R247, R88 ;  /* 0x0000005800f77308 */ /* 0x0003e60000000800 */
[----:B------:R1:W-:Y:S01]  /*c9d0*/  STS.U16 [R6+UR7+0x12b00], R214 ;  /* 0x012b00d606007988 */ /* 0x0003e20008000407 */
[----:B------:R-:W-:-:S03]  /*c9e0*/  FADD R24, -R14, R2 ;  /* 0x000000020e187221 */ /* 0x000fc60000000100 */
[----:B------:R3:W-:Y:S04]  /*c9f0*/  STS.U16 [R6+UR7+0x12f00], R215 ;  /* 0x012f00d706007988 */ /* 0x0007e80008000407 */
[----:B0-----:R-:W2:Y:S01]  /*ca00*/  LDL.LU R211, [R1+0x6b8] ;  /* 0x0006b80001d37983 */ /* 0x001ea20000300800 */
[----:B-1----:R-:W-:-:S03]  /*ca10*/  FADD R88, -R10, R3 ;  /* 0x000000030a587221 */ /* 0x002fc60000000100 */
[----:B------:R-:W4:Y:S04]  /*ca20*/  LDL.LU R214, [R1+0x6b4] ;  /* 0x0006b40001d67983 */ /* 0x000f280000300800 */
[----:B------:R-:W-:Y:S04]  /*ca30*/  STL [R1+0x68c], R14 ;  /* 0x00068c0e01007387 */ /* 0x000fe80000100800 */
[----:B---3--:R-:W3:Y:S04]  /*ca40*/  LDL.LU R215, [R1+0x6b0] ;  /* 0x0006b00001d77983 */ /* 0x008ee80000300800 */
[----:B------:R-:W2:Y:S04]  /*ca50*/  LDL.LU R2, [R1] ;  /* 0x0000000001027983 */ /* 0x000ea80000300800 */
[----:B------:R-:W-:Y:S04]  /*ca60*/  STS.U16 [R6+UR7+0x13300], R85 ;  /* 0x0133005506007988 */ /* 0x000fe80008000407 */
[----:B------:R-:W-:Y:S04]  /*ca70*/  STS.U16 [R6+UR7+0x13700], R81 ;  /* 0x0137005106007988 */ /* 0x000fe80008000407 */
[----:B------:R-:W-:Y:S04]  /*ca80*/  STS.U16 [R6+UR7+0x13b00], R49 ;  /* 0x013b003106007988 */ /* 0x000fe80008000407 */
[----:B------:R0:W-:Y:S04]  /*ca90*/  STS.U16 [R6+UR7+0x13f00], R47 ;  /* 0x013f002f06007988 */ /* 0x0001e80008000407 */
[----:B------:R-:W2:Y:S04]  /*caa0*/  LDL.LU R3, [R1+0x4] ;  /* 0x0000040001037983 */ /* 0x000ea80000300800 */
[----:B------:R-:W2:Y:S01]  /*cab0*/  LDL.LU R11, [R1+0x8] ;  /* 0x00000800010b7983 */ /* 0x000ea20000300800 */
[----:B0-----:R-:W-:-:S03]  /*cac0*/  IMAD.MOV.U32 R6, RZ, RZ, R0 ;  /* 0x000000ffff067224 */ /* 0x001fc600078e0000 */
[----:B------:R-:W2:Y:S04]  /*cad0*/  LDL.LU R0, [R1+0xc] ;  /* 0x00000c0001007983 */ /* 0x000ea80000300800 */
        /* <DEDUP_REMOVED lines=25> */
[----:B------:R-:W2:Y:S01]  /*cc70*/  LDL.LU R65, [R1+0x78] ;  /* 0x0000780001417983 */ /* 0x000ea20000300800 */
[----:B------:R-:W-:-:S03]  /*cc80*/  FMUL R39, R39, 1.4426950216293334961 ;  /* 0x3fb8aa3b27277820 */ /* 0x000fc60000400000 */
[----:B------:R-:W2:Y:S04]  /*cc90*/  LDL.LU R64, [R1+0x7c] ;  /* 0x00007c0001407983 */ /* 0x000ea80000300800 */
[----:B------:R-:W2:Y:S04]  /*cca0*/  LDL.LU R63, [R1+0x80] ;  /* 0x00008000013f7983 */ /* 0x000ea80000300800 */
[----:B------:R-:W2:Y:S04]  /*ccb0*/  LDL.LU R62, [R1+0x84] ;  /* 0x00008400013e7983 */ /* 0x000ea80000300800 */
[----:B------:R-:W2:Y:S01]  /*ccc0*/  LDL.LU R61, [R1+0x88] ;  /* 0x00008800013d7983 */ /* 0x000ea20000300800 */
[----:B------:R0:W-:Y:S03]  /*ccd0*/  MUFU.EX2 R226, R39 ;  /* 0x0000002700e27308 */ /* 0x0001e60000000800 */
[----:B------:R-:W2:Y:S01]  /*cce0*/  LDL.LU R60, [R1+0x8c] ;  /* 0x00008c00013c7983 */ /* 0x000ea20000300800 */
[----:B------:R-:W-:-:S03]  /*ccf0*/  FADD R146, R146, -R5 ;  /* 0x8000000592927221 */ /* 0x000fc60000000000 */
[----:B------:R-:W2:Y:S01]  /*cd00*/  LDL.LU R59, [R1+0x90] ;  /* 0x00009000013b7983 */ /* 0x000ea20000300800 */
[----:B0-----:R-:W-:-:S03]  /*cd10*/  FADD R39, R147, -R5 ;  /* 0x8000000593277221 */ /* 0x001fc60000000000 */
[----:B------:R-:W2:Y:S01]  /*cd20*/  LDL.LU R58, [R1+0x94] ;  /* 0x00009400013a7983 */ /* 0x000ea20000300800 */
[----:B------:R-:W-:-:S03]  /*cd30*/  FADD R19, R19, -R10 ;  /* 0x8000000a13137221 */ /* 0x000fc60000000000 */
[----:B------:R-:W2:Y:S01]  /*cd40*/  LDL.LU R57, [R1+0x98] ;  /* 0x0000980001397983 */ /* 0x000ea20000300800 */
[----:B------:R-:W-:-:S03]  /*cd50*/  FMUL R146, R146, 1.4426950216293334961 ;  /* 0x3fb8aa3b92927820 */ /* 0x000fc60000400000 */
[----:B------:R-:W2:Y:S01]  /*cd60*/  LDL.LU R56, [R1+0x9c] ;  /* 0x00009c0001387983 */ /* 0x000ea20000300800 */
[----:B------:R-:W-:-:S03]  /*cd70*/  FADD R36, R36, -R10 ;  /* 0x8000000a24247221 */ /* 0x000fc60000000000 */
[----:B------:R-:W2:Y:S01]  /*cd80*/  LDL.LU R55, [R1+0xa0] ;  /* 0x0000a00001377983 */ /* 0x000ea20000300800 */
[----:B------:R-:W-:Y:S01]  /*cd90*/  FMUL R39, R39, 1.4426950216293334961 ;  /* 0x3fb8aa3b27277820 */ /* 0x000fe20000400000 */
[--C-:B------:R-:W-:Y:S02]  /*cda0*/  FADD R22, R22, -R10.reuse ;  /* 0x8000000a16167221 */ /* 0x100fe40000000000 */
[----:B------:R-:W2:Y:S01]  /*cdb0*/  LDL.LU R54, [R1+0xa4] ;  /* 0x0000a40001367983 */ /* 0x000ea20000300800 */
[--C-:B------:R-:W-:Y:S01]  /*cdc0*/  FADD R126, R126, -R5.reuse ;  /* 0x800000057e7e7221 */ /* 0x100fe20000000000 */
[--C-:B------:R-:W-:Y:S02]  /*cdd0*/  FADD R23, R23, -R10.reuse ;  /* 0x8000000a17177221 */ /* 0x100fe40000000000 */
[----:B------:R-:W2:Y:S01]  /*cde0*/  LDL.LU R53, [R1+0xa8] ;  /* 0x0000a80001357983 */ /* 0x000ea20000300800 */
[----:B------:R-:W-:Y:S01]  /*cdf0*/  FADD R38, R38, -R10 ;  /* 0x8000000a26267221 */ /* 0x000fe20000000000 */
[----:B------:R-:W-:-:S02]  /*ce00*/  FADD R127, R127, -R5 ;  /* 0x800000057f7f7221 */ /* 0x000fc40000000000 */
[----:B------:R-:W2:Y:S01]  /*ce10*/  LDL.LU R52, [R1+0xac] ;  /* 0x0000ac0001347983 */ /* 0x000ea20000300800 */
[----:B------:R-:W-:Y:S01]  /*ce20*/  FMUL R19, R19, 1.4426950216293334961 ;  /* 0x3fb8aa3b13137820 */ /* 0x000fe20000400000 */
[--C-:B------:R-:W-:Y:S02]  /*ce30*/  FADD R37, R37, -R10.reuse ;  /* 0x8000000a25257221 */ /* 0x100fe40000000000 */
[----:B------:R-:W2:Y:S01]  /*ce40*/  LDL.LU R51, [R1+0xb0] ;  /* 0x0000b00001337983 */ /* 0x000ea20000300800 */
[----:B------:R-:W-:Y:S01]  /*ce50*/  FMUL R36, R36, 1.4426950216293334961 ;  /* 0x3fb8aa3b24247820 */ /* 0x000fe20000400000 */
[----:B------:R-:W-:Y:S02]  /*ce60*/  FADD R15, R21, -R10 ;  /* 0x8000000a150f7221 */ /* 0x000fe40000000000 */
[----:B------:R-:W2:Y:S01]  /*ce70*/  LDL.LU R49, [R1+0xb4] ;  /* 0x0000b40001317983 */ /* 0x000ea20000300800 */
[----:B------:R-:W-:Y:S01]  /*ce80*/  MUFU.EX2 R147, R146 ;  /* 0x0000009200937308 */ /* 0x000fe20000000800 */
[----:B------:R-:W-:-:S02]  /*ce90*/  FMUL R21, R22, 1.4426950216293334961 ;  /* 0x3fb8aa3b16157820 */ /* 0x000fc40000400000 */
[----:B------:R-:W2:Y:S01]  /*cea0*/  LDL.LU R48, [R1+0xb8] ;  /* 0x0000b80001307983 */ /* 0x000ea20000300800 */
[----:B------:R-:W-:Y:S01]  /*ceb0*/  FMUL R126, R126, 1.4426950216293334961 ;  /* 0x3fb8aa3b7e7e7820 */ /* 0x000fe20000400000 */
[----:B------:R-:W-:Y:S01]  /*cec0*/  FMUL R22, R23, 1.4426950216293334961 ;  /* 0x3fb8aa3b17167820 */ /* 0x000fe20000400000 */
[----:B------:R-:W-:Y:S01]  /*ced0*/  FADD R30, R30, -R14 ;  /* 0x8000000e1e1e7221 */ /* 0x000fe20000000000 */
[----:B------:R-:W2:Y:S01]  /*cee0*/  LDL.LU R47, [R1+0xbc] ;  /* 0x0000bc00012f7983 */ /* 0x000ea20000300800 */
[----:B------:R0:W-:Y:S01]  /*cef0*/  MUFU.EX2 R146, R39 ;  /* 0x0000002700927308 */ /* 0x0001e20000000800 */
[----:B------:R-:W-:Y:S01]  /*cf00*/  FMUL R127, R127, 1.4426950216293334961 ;  /* 0x3fb8aa3b7f7f7820 */ /* 0x000fe20000400000 */
[----:B------:R-:W-:Y:S01]  /*cf10*/  FADD R106, R106, -R5 ;  /* 0x800000056a6a7221 */ /* 0x000fe20000000000 */
[----:B------:R-:W2:Y:S01]  /*cf20*/  LDL.LU R46, [R1+0xc0] ;  /* 0x0000c000012e7983 */ /* 0x000ea20000300800 */
[----:B------:R-:W-:Y:S01]  /*cf30*/  FADD R18, R18, -R10 ;  /* 0x8000000a12127221 */ /* 0x000fe20000000000 */
[----:B------:R-:W-:Y:S01]  /*cf40*/  FMUL R23, R38, 1.4426950216293334961 ;  /* 0x3fb8aa3b26177820 */ /* 0x000fe20000400000 */
[----:B------:R-:W-:Y:S01]  /*cf50*/  FMUL R32, R32, 1.4426950216293334961 ;  /* 0x3fb8aa3b20207820 */ /* 0x000fe20000400000 */
[--C-:B------:R-:W-:Y:S01]  /*cf60*/  FADD R28, R28, -R14.reuse ;  /* 0x8000000e1c1c7221 */ /* 0x100fe20000000000 */
[----:B------:R1:W-:Y:S01]  /*cf70*/  MUFU.EX2 R107, R19 ;  /* 0x00000013006b7308 */ /* 0x0003e20000000800 */
[----:B0-----:R-:W2:Y:S01]  /*cf80*/  LDL.LU R39, [R1+0xc4] ;  /* 0x0000c40001277983 */ /* 0x001ea20000300800 */
[----:B------:R-:W-:Y:S01]  /*cf90*/  FADD R27, R27, -R14 ;  /* 0x8000000e1b1b7221 */ /* 0x000fe20000000000 */
[----:B------:R-:W-:-:S02]  /*cfa0*/  FMUL R30, R30, 1.4426950216293334961 ;  /* 0x3fb8aa3b1e1e7820 */ /* 0x000fc40000400000 */
[----:B------:R-:W2:Y:S01]  /*cfb0*/  LDL.LU R38, [R1+0xc8] ;  /* 0x0000c80001267983 */ /* 0x000ea20000300800 */
[----:B------:R-:W-:Y:S02]  /*cfc0*/  FMUL R106, R106, 1.4426950216293334961 ;  /* 0x3fb8aa3b6a6a7820 */ /* 0x000fe40000400000 */
[----:B------:R0:W-:Y:S01]  /*cfd0*/  MUFU.EX2 R109, R36 ;  /* 0x00000024006d7308 */ /* 0x0001e20000000800 */
[----:B-1----:R-:W-:Y:S01]  /*cfe0*/  FMUL R19, R37, 1.4426950216293334961 ;  /* 0x3fb8aa3b25137820 */ /* 0x002fe20000400000 */
[----:B------:R-:W-:Y:S01]  /*cff0*/  FADD R29, R29, -R14 ;  /* 0x8000000e1d1d7221 */ /* 0x000fe20000000000 */
[----:B------:R-:W2:Y:S01]  /*d000*/  LDL.LU R37, [R1+0xcc] ;  /* 0x0000cc0001257983 */ /* 0x000ea20000300800 */
[----:B------:R-:W-:Y:S01]  /*d010*/  FMUL R18, R18, 1.4426950216293334961 ;  /* 0x3fb8aa3b12127820 */ /* 0x000fe20000400000 */
[----:B------:R-:W-:Y:S01]  /*d020*/  FMUL R28, R28, 1.4426950216293334961 ;  /* 0x3fb8aa3b1c1c7820 */ /* 0x000fe20000400000 */
[----:B------:R-:W-:Y:S01]  /*d030*/  FADD R148, R143, -R5 ;  /* 0x800000058f947221 */ /* 0x000fe20000000000 */
[----:B------:R-:W-:Y:S01]  /*d040*/  FMUL R88, R88, 1.4426950216293334961 ;  /* 0x3fb8aa3b58587820 */ /* 0x000fe20000400000 */
[----:B------:R1:W-:Y:S01]  /*d050*/  MUFU.EX2 R221, R126 ;  /* 0x0000007e00dd7308 */ /* 0x0003e20000000800 */
[----:B0-----:R-:W2:Y:S01]  /*d060*/  LDL.LU R36, [R1+0xd0] ;  /* 0x0000d00001247983 */ /* 0x001ea20000300800 */
[----:B------:R-:W-:-:S03]  /*d070*/  FMUL R27, R27, 1.4426950216293334961 ;  /* 0x3fb8aa3b1b1b7820 */ /* 0x000fc60000400000 */
[----:B------:R-:W2:Y:S03]  /*d080*/  LDL.LU R35, [R1+0xd4] ;  /* 0x0000d40001237983 */ /* 0x000ea60000300800 */
[----:B------:R0:W-:Y:S01]  /*d090*/  MUFU.EX2 R220, R127 ;  /* 0x0000007f00dc7308 */ /* 0x0001e20000000800 */
[--C-:B-1----:R-:W-:Y:S01]  /*d0a0*/  FADD R126, R34, -R10.reuse ;  /* 0x8000000a227e7221 */ /* 0x102fe20000000000 */
[----:B------:R-:W-:Y:S01]  /*d0b0*/  FMUL R24, R24, 1.4426950216293334961 ;  /* 0x3fb8aa3b18187820 */ /* 0x000fe20000400000 */
[----:B------:R-:W2:Y:S01]  /*d0c0*/  LDL.LU R34, [R1+0xd8] ;  /* 0x0000d80001227983 */ /* 0x000ea20000300800 */
[----:B------:R-:W-:Y:S01]  /*d0d0*/  FMUL R8, R8, 1.4426950216293334961 ;  /* 0x3fb8aa3b08087820 */ /* 0x000fe20000400000 */
[----:B------:R-:W-:Y:S01]  /*d0e0*/  FADD R123, R123, -R5 ;  /* 0x800000057b7b7221 */ /* 0x000fe20000000000 */
[----:B------:R-:W-:Y:S01]  /*d0f0*/  FADD R17, R17, -R10 ;  /* 0x8000000a11117221 */ /* 0x000fe20000000000 */
[----:B------:R-:W-:Y:S01]  /*d100*/  FADD R26, R26, -R14 ;  /* 0x8000000e1a1a7221 */ /* 0x000fe20000000000 */
[----:B------:R1:W-:Y:S01]  /*d110*/  MUFU.EX2 R121, R32 ;  /* 0x0000002000797308 */ /* 0x0003e20000000800 */
[--C-:B0-----:R-:W-:Y:S01]  /*d120*/  FADD R127, R33, -R10.reuse ;  /* 0x8000000a217f7221 */ /* 0x101fe20000000000 */
[----:B------:R-:W-:Y:S01]  /*d130*/  FADD R20, R20, -R10 ;  /* 0x8000000a14147221 */ /* 0x000fe20000000000 */
[----:B------:R-:W2:Y:S01]  /*d140*/  LDL.LU R33, [R1+0xdc] ;  /* 0x0000dc0001217983 */ /* 0x000ea20000300800 */
[--C-:B------:R-:W-:Y:S01]  /*d150*/  FADD R25, R25, -R14.reuse ;  /* 0x8000000e19197221 */ /* 0x100fe20000000000 */
[--C-:B------:R-:W-:Y:S01]  /*d160*/  FADD R120, R120, -R14.reuse ;  /* 0x8000000e78787221 */ /* 0x100fe20000000000 */
[--C-:B------:R-:W-:Y:S01]  /*d170*/  FADD R118, R118, -R14.reuse ;  /* 0x8000000e76767221 */ /* 0x100fe20000000000 */
[--C-:B------:R-:W-:Y:S01]  /*d180*/  FADD R116, R116, -R14.reuse ;  /* 0x8000000e74747221 */ /* 0x100fe20000000000 */
[----:B------:R0:W-:Y:S01]  /*d190*/  MUFU.EX2 R111, R18 ;  /* 0x00000012006f7308 */ /* 0x0001e20000000800 */
[----:B-1----:R-:W2:Y:S04]  /*d1a0*/  LDL.LU R32, [R1+0xe0] ;  /* 0x0000e00001207983 */ /* 0x002ea80000300800 */
[----:B------:R-:W2:Y:S03]  /*d1b0*/  LDL.LU R31, [R1+0xe4] ;  /* 0x0000e400011f7983 */ /* 0x000ea60000300800 */
[----:B------:R1:W-:Y:S01]  /*d1c0*/  MUFU.EX2 R7, R30 ;  /* 0x0000001e00077308 */ /* 0x0003e20000000800 */
[----:B0-----:R-:W-:Y:S01]  /*d1d0*/  FMUL R18, R29, 1.4426950216293334961 ;  /* 0x3fb8aa3b1d127820 */ /* 0x001fe20000400000 */
[--C-:B------:R-:W-:Y:S01]  /*d1e0*/  FADD R114, R114, -R14.reuse ;  /* 0x8000000e72727221 */ /* 0x100fe20000000000 */
[--C-:B------:R-:W-:Y:S01]  /*d1f0*/  FADD R112, R112, -R14.reuse ;  /* 0x8000000e70707221 */ /* 0x100fe20000000000 */
[--C-:B------:R-:W-:Y:S01]  /*d200*/  FADD R110, R110, -R14.reuse ;  /* 0x8000000e6e6e7221 */ /* 0x100fe20000000000 */
[----:B------:R-:W-:Y:S01]  /*d210*/  FADD R108, R108, -R14 ;  /* 0x8000000e6c6c7221 */ /* 0x000fe20000000000 */
[----:B------:R-:W-:Y:S01]  /*d220*/  FMUL R9, R9, 1.4426950216293334961 ;  /* 0x3fb8aa3b09097820 */ /* 0x000fe20000400000 */
[----:B------:R0:W-:Y:S06]  /*d230*/  MEMBAR.ALL.CTA ;  /* 0x0000000000007992 */ /* 0x0001ec0000008000 */
[----:B0-----:R-:W0:Y:S01]  /*d240*/  FENCE.VIEW.ASYNC.S ;  /* 0x00000000000073c6 */ /* 0x001e220000000000 */
[----:B------:R-:W-:Y:S03]  /*d250*/  MUFU.EX2 R143, R106 ;  /* 0x0000006a008f7308 */ /* 0x000fe60000000800 */
[----:B-1----:R-:W2:Y:S04]  /*d260*/  LDL.LU R30, [R1+0xe8] ;  /* 0x0000e800011e7983 */ /* 0x002ea80000300800 */
[----:B------:R-:W2:Y:S01]  /*d270*/  LDL.LU R29, [R1+0xec] ;  /* 0x0000ec00011d7983 */ /* 0x000ea20000300800 */
[----:B------:R1:W-:Y:S08]  /*d280*/  MUFU.EX2 R106, R28 ;  /* 0x0000001c006a7308 */ /* 0x0003f00000000800 */
[----:B------:R4:W-:Y:S01]  /*d290*/  MUFU.EX2 R124, R27 ;  /* 0x0000001b007c7308 */ /* 0x0009e20000000800 */
[----:B-1----:R-:W2:Y:S04]  /*d2a0*/  LDL.LU R28, [R1+0xf0] ;  /* 0x0000f000011c7983 */ /* 0x002ea80000300800 */
[----:B----4-:R-:W4:Y:S03]  /*d2b0*/  LDL.LU R27, [R1+0xf4] ;  /* 0x0000f400011b7983 */ /* 0x010f260000300800 */
[----:B------:R-:W1:Y:S01]  /*d2c0*/  MUFU.EX2 R125, R24 ;  /* 0x00000018007d7308 */ /* 0x000e620000000800 */
[----:B------:R-:W-:Y:S01]  /*d2d0*/  FMUL R123, R123, 1.4426950216293334961 ;  /* 0x3fb8aa3b7b7b7820 */ /* 0x000fe20000400000 */
[----:B------:R-:W-:-:S06]  /*d2e0*/  FMUL R17, R17, 1.4426950216293334961 ;  /* 0x3fb8aa3b11117820 */ /* 0x000fcc0000400000 */
[----:B------:R-:W0:Y:S01]  /*d2f0*/  MUFU.EX2 R88, R88 ;  /* 0x0000005800587308 */ /* 0x000e220000000800 */
[----:B------:R-:W-:-:S07]  /*d300*/  FMUL R26, R26, 1.4426950216293334961 ;  /* 0x3fb8aa3b1a1a7820 */ /* 0x000fce0000400000 */
[----:B------:R-:W2:Y:S01]  /*d310*/  MUFU.EX2 R8, R8 ;  /* 0x0000000800087308 */ /* 0x000ea20000000800 */
[-C--:B-1----:R-:W-:Y:S01]  /*d320*/  FMUL R214, R214, R125.reuse ;  /* 0x0000007dd6d67220 */ /* 0x082fe20000400000 */
[----:B---3--:R-:W-:-:S06]  /*d330*/  FMUL R215, R215, R125 ;  /* 0x0000007dd7d77220 */ /* 0x008fcc0000400000 */
[----:B------:R-:W-:Y:S01]  /*d340*/  MUFU.EX2 R222, R123 ;  /* 0x0000007b00de7308 */ /* 0x000fe20000000800 */
[----:B0-----:R-:W-:-:S07]  /*d350*/  FMUL R212, R212, R88 ;  /* 0x00000058d4d47220 */ /* 0x001fce0000400000 */
[----:B------:R0:W-:Y:S01]  /*d360*/  MUFU.EX2 R113, R17 ;  /* 0x0000001100717308 */ /* 0x0001e20000000800 */
[----:B------:R-:W-:-:S07]  /*d370*/  FMUL R213, R213, R88 ;  /* 0x00000058d5d57220 */ /* 0x000fce0000400000 */
[----:B------:R1:W-:Y:S01]  /*d380*/  MUFU.EX2 R123, R26 ;  /* 0x0000001a007b7308 */ /* 0x0003e20000000800 */
[----:B0-----:R-:W-:Y:S01]  /*d390*/  FMUL R17, R20, 1.4426950216293334961 ;  /* 0x3fb8aa3b14117820 */ /* 0x001fe20000400000 */
[----:B------:R-:W-:Y:S01]  /*d3a0*/  FMUL R20, R25, 1.4426950216293334961 ;  /* 0x3fb8aa3b19147820 */ /* 0x000fe20000400000 */
[-C--:B--2---:R-:W-:Y:S01]  /*d3b0*/  FMUL R210, R210, R125.reuse ;  /* 0x0000007dd2d27220 */ /* 0x084fe20000400000 */
[----:B-1----:R-:W2:Y:S04]  /*d3c0*/  LDL.LU R26, [R1+0xf8] ;  /* 0x0000f800011a7983 */ /* 0x002ea80000300800 */
[----:B------:R-:W3:Y:S04]  /*d3d0*/  LDL.LU R25, [R1+0xfc] ;  /* 0x0000fc0001197983 */ /* 0x000ee80000300800 */
[----:B------:R-:W3:Y:S01]  /*d3e0*/  LDL.LU R14, [R1+0x128] ;  /* 0x00012800010e7983 */ /* 0x000ee20000300800 */
[----:B------:R-:W-:-:S03]  /*d3f0*/  FMUL R211, R211, R125 ;  /* 0x0000007dd3d37220 */ /* 0x000fc60000400000 */
[----:B------:R-:W3:Y:S01]  /*d400*/  LDL.LU R10, [R1+0x12c] ;  /* 0x00012c00010a7983 */ /* 0x000ee20000300800 */
[----:B------:R-:W-:-:S03]  /*d410*/  FMUL R2, R2, R8 ;  /* 0x0000000802027220 */ /* 0x000fc60000400000 */
[----:B------:R-:W3:Y:S01]  /*d420*/  LDL.LU R5, [R1+0x124] ;  /* 0x0001240001057983 */ /* 0x000ee20000300800 */
[-C--:B------:R-:W-:Y:S01]  /*d430*/  FMUL R3, R3, R8.reuse ;  /* 0x0000000803037220 */ /* 0x080fe20000400000 */
[-C--:B------:R-:W-:Y:S02]  /*d440*/  FMUL R250, R250, R8.reuse ;  /* 0x00000008fafa7220 */ /* 0x080fe40000400000 */
[----:B------:R-:W3:Y:S01]  /*d450*/  LDL.LU R4, [R1+0x120] ;  /* 0x0001200001047983 */ /* 0x000ee20000300800 */
[-C--:B------:R-:W-:Y:S01]  /*d460*/  FMUL R251, R251, R8.reuse ;  /* 0x00000008fbfb7220 */ /* 0x080fe20000400000 */
[-C--:B------:R-:W-:Y:S01]  /*d470*/  FMUL R87, R87, R8.reuse ;  /* 0x0000000857577220 */ /* 0x080fe20000400000 */
[-C--:B------:R-:W-:Y:S01]  /*d480*/  FMUL R86, R86, R8.reuse ;  /* 0x0000000856567220 */ /* 0x080fe20000400000 */
[----:B------:R-:W2:Y:S01]  /*d490*/  LDL.LU R24, [R1+0x1c] ;  /* 0x00001c0001187983 */ /* 0x000ea20000300800 */
[-C--:B------:R-:W-:Y:S01]  /*d4a0*/  FMUL R83, R83, R8.reuse ;  /* 0x0000000853537220 */ /* 0x080fe20000400000 */
[----:B------:R-:W-:Y:S01]  /*d4b0*/  FMUL R82, R82, R8 ;  /* 0x0000000852527220 */ /* 0x000fe20000400000 */
[-C--:B------:R-:W-:Y:S01]  /*d4c0*/  FMUL R208, R208, R88.reuse ;  /* 0x00000058d0d07220 */ /* 0x080fe20000400000 */
[----:B------:R0:W-:Y:S01]  /*d4d0*/  STL [R1+0x690], R8 ;  /* 0x0006900801007387 */ /* 0x0001e20000100800 */
[-C--:B------:R-:W-:Y:S01]  /*d4e0*/  FMUL R209, R209, R88.reuse ;  /* 0x00000058d1d17220 */ /* 0x080fe20000400000 */
[-C--:B------:R-:W-:Y:S01]  /*d4f0*/  FMUL R206, R206, R125.reuse ;  /* 0x0000007dcece7220 */ /* 0x080fe20000400000 */
[-C--:B------:R-:W-:Y:S01]  /*d500*/  FMUL R207, R207, R125.reuse ;  /* 0x0000007dcfcf7220 */ /* 0x080fe20000400000 */
[-C--:B------:R-:W-:Y:S01]  /*d510*/  FMUL R204, R204, R88.reuse ;  /* 0x00000058cccc7220 */ /* 0x080fe20000400000 */
[----:B------:R-:W-:Y:S01]  /*d520*/  FMUL R205, R205, R88 ;  /* 0x00000058cdcd7220 */ /* 0x000fe20000400000 */
[-C--:B------:R-:W-:Y:S01]  /*d530*/  FMUL R79, R79, R8.reuse ;  /* 0x000000084f4f7220 */ /* 0x080fe20000400000 */
[-C--:B------:R-:W-:Y:S01]  /*d540*/  FMUL R202, R202, R125.reuse ;  /* 0x0000007dcaca7220 */ /* 0x080fe20000400000 */
[----:B------:R-:W-:Y:S01]  /*d550*/  FMUL R78, R78, R8 ;  /* 0x000000084e4e7220 */ /* 0x000fe20000400000 */
[-C--:B------:R-:W-:Y:S01]  /*d560*/  FMUL R203, R203, R125.reuse ;  /* 0x0000007dcbcb7220 */ /* 0x080fe20000400000 */
[-C--:B------:R-:W-:Y:S01]  /*d570*/  FMUL R200, R200, R88.reuse ;  /* 0x00000058c8c87220 */ /* 0x080fe20000400000 */
[-C--:B------:R-:W-:Y:S01]  /*d580*/  FMUL R201, R201, R88.reuse ;  /* 0x00000058c9c97220 */ /* 0x080fe20000400000 */
[-C--:B------:R-:W-:Y:S01]  /*d590*/  FMUL R198, R198, R125.reuse ;  /* 0x0000007dc6c67220 */ /* 0x080fe20000400000 */
[-C--:B------:R-:W-:Y:S01]  /*d5a0*/  FMUL R199, R199, R125.reuse ;  /* 0x0000007dc7c77220 */ /* 0x080fe20000400000 */
[----:B------:R-:W-:Y:S01]  /*d5b0*/  FMUL R196, R196, R88 ;  /* 0x00000058c4c47220 */ /* 0x000fe20000400000 */
[-C--:B------:R-:W-:Y:S01]  /*d5c0*/  FMUL R75, R75, R8.reuse ;  /* 0x000000084b4b7220 */ /* 0x080fe20000400000 */
[----:B------:R-:W-:Y:S01]  /*d5d0*/  FMUL R74, R74, R8 ;  /* 0x000000084a4a7220 */ /* 0x000fe20000400000 */
[-C--:B------:R-:W-:Y:S01]  /*d5e0*/  FMUL R197, R197, R88.reuse ;  /* 0x00000058c5c57220 */ /* 0x080fe20000400000 */
[-C--:B------:R-:W-:Y:S01]  /*d5f0*/  FMUL R194, R194, R125.reuse ;  /* 0x0000007dc2c27220 */ /* 0x080fe20000400000 */
[-C--:B------:R-:W-:Y:S01]  /*d600*/  FMUL R195, R195, R125.reuse ;  /* 0x0000007dc3c37220 */ /* 0x080fe20000400000 */
[----:B------:R-:W-:Y:S01]  /*d610*/  FMUL R192, R192, R88 ;  /* 0x00000058c0c07220 */ /* 0x000fe20000400000 */
[-C--:B------:R-:W-:Y:S01]  /*d620*/  FMUL R71, R71, R8.reuse ;  /* 0x0000000847477220 */ /* 0x080fe20000400000 */
[----:B------:R-:W-:Y:S01]  /*d630*/  FMUL R70, R70, R8 ;  /* 0x0000000846467220 */ /* 0x000fe20000400000 */
[----:B------:R-:W-:Y:S01]  /*d640*/  FMUL R193, R193, R88 ;  /* 0x00000058c1c17220 */ /* 0x000fe20000400000 */
        /* <DEDUP_REMOVED lines=22> */
[----:B------:R-:W-:Y:S01]  /*d7b0*/  FMUL R35, R35, R8 ;  /* 0x0000000823237220 */ /* 0x000fe20000400000 */
[-C--:B------:R-:W-:Y:S01]  /*d7c0*/  FMUL R183, R183, R125.reuse ;  /* 0x0000007db7b77220 */ /* 0x080fe20000400000 */
[----:B------:R-:W1:Y:S01]  /*d7d0*/  MUFU.EX2 R9, R9 ;  /* 0x0000000900097308 */ /* 0x000e620000000800 */
        /* <DEDUP_REMOVED lines=15> */
[----:B----4-:R-:W-:-:S02]  /*d8d0*/  FMUL R27, R27, R8 ;  /* 0x000000081b1b7220 */ /* 0x010fc40000400000 */
[----:B0-----:R-:W4:Y:S04]  /*d8e0*/  LDL.LU R8, [R1+0x11c] ;  /* 0x00011c0001087983 */ /* 0x001f280000300800 */
[----:B------:R-:W-:Y:S04]  /*d8f0*/  STL.64 [R1+0x668], R214 ;  /* 0x000668d601007387 */ /* 0x000fe80000100a00 */
        /* <DEDUP_REMOVED lines=13> */
[----:B------:R-:W-:Y:S01]  /*d9d0*/  STL.64 [R1+0x5f8], R186 ;  /* 0x0005f8ba01007387 */ /* 0x000fe20000100a00 */
[----:B------:R-:W-:-:S03]  /*d9e0*/  FMUL R168, R168, R88 ;  /* 0x00000058a8a87220 */ /* 0x000fc60000400000 */
[----:B------:R-:W-:Y:S01]  /*d9f0*/  STL.64 [R1+0x5f0], R184 ;  /* 0x0005f0b801007387 */ /* 0x000fe20000100a00 */
[----:B------:R-:W-:-:S03]  /*da00*/  FMUL R169, R169, R88 ;  /* 0x00000058a9a97220 */ /* 0x000fc60000400000 */
[----:B------:R-:W-:Y:S01]  /*da10*/  STL.64 [R1+0x5e8], R182 ;  /* 0x0005e8b601007387 */ /* 0x000fe20000100a00 */
[-C--:B------:R-:W-:Y:S01]  /*da20*/  FMUL R166, R166, R125.reuse ;  /* 0x0000007da6a67220 */ /* 0x080fe20000400000 */
[-C--:B------:R-:W-:Y:S02]  /*da30*/  FMUL R167, R167, R125.reuse ;  /* 0x0000007da7a77220 */ /* 0x080fe40000400000 */
[----:B------:R-:W-:Y:S01]  /*da40*/  STL.64 [R1+0x5e0], R180 ;  /* 0x0005e0b401007387 */ /* 0x000fe20000100a00 */
[-C--:B------:R-:W-:Y:S01]  /*da50*/  FMUL R164, R164, R88.reuse ;  /* 0x00000058a4a47220 */ /* 0x080fe20000400000 */
[----:B------:R-:W-:Y:S02]  /*da60*/  FMUL R165, R165, R88 ;  /* 0x00000058a5a57220 */ /* 0x000fe40000400000 */
[----:B------:R-:W-:Y:S01]  /*da70*/  STL.64 [R1+0x5d8], R178 ;  /* 0x0005d8b201007387 */ /* 0x000fe20000100a00 */
[-C--:B------:R-:W-:Y:S01]  /*da80*/  FMUL R162, R162, R125.reuse ;  /* 0x0000007da2a27220 */ /* 0x080fe20000400000 */
[----:B------:R-:W-:-:S02]  /*da90*/  FMUL R163, R163, R125 ;  /* 0x0000007da3a37220 */ /* 0x000fc40000400000 */
        /* <DEDUP_REMOVED lines=11> */
[----:B------:R-:W-:Y:S02]  /*db50*/  FMUL R155, R155, R125 ;  /* 0x0000007d9b9b7220 */ /* 0x000fe40000400000 */
[----:B------:R-:W-:Y:S01]  /*db60*/  STL.64 [R1+0x5b0], R168 ;  /* 0x0005b0a801007387 */ /* 0x000fe20000100a00 */
[-C--:B------:R-:W-:Y:S01]  /*db70*/  FMUL R152, R152, R88.reuse ;  /* 0x0000005898987220 */ /* 0x080fe20000400000 */
[----:B------:R-:W-:Y:S02]  /*db80*/  FMUL R153, R153, R88 ;  /* 0x0000005899997220 */ /* 0x000fe40000400000 */
[----:B------:R-:W-:Y:S04]  /*db90*/  STL.64 [R1+0x5a8], R166 ;  /* 0x0005a8a601007387 */ /* 0x000fe80000100a00 */
[----:B------:R-:W-:Y:S01]  /*dba0*/  STL.64 [R1+0x5a0], R164 ;  /* 0x0005a0a401007387 */ /* 0x000fe20000100a00 */
[----:B-1----:R-:W-:-:S03]  /*dbb0*/  FMUL R11, R11, R9 ;  /* 0x000000090b0b7220 */ /* 0x002fc60000400000 */
[----:B------:R-:W-:Y:S01]  /*dbc0*/  STL.64 [R1+0x598], R162 ;  /* 0x000598a201007387 */ /* 0x000fe20000100a00 */
[----:B------:R-:W-:-:S03]  /*dbd0*/  FMUL R0, R0, R9 ;  /* 0x0000000900007220 */ /* 0x000fc60000400000 */
[----:B------:R-:W-:Y:S04]  /*dbe0*/  STL.64 [R1+0x590], R160 ;  /* 0x000590a001007387 */ /* 0x000fe80000100a00 */
[----:B------:R0:W-:Y:S04]  /*dbf0*/  STL.64 [R1+0x588], R158 ;  /* 0x0005889e01007387 */ /* 0x0001e80000100a00 */
[----:B------:R1:W-:Y:S01]  /*dc00*/  STL.64 [R1+0x580], R156 ;  /* 0x0005809c01007387 */ /* 0x0003e20000100a00 */
[----:B------:R-:W-:-:S03]  /*dc10*/  FMUL R252, R252, R9 ;  /* 0x00000009fcfc7220 */ /* 0x000fc60000400000 */
[----:B------:R3:W-:Y:S04]  /*dc20*/  STL.64 [R1+0x578], R154 ;  /* 0x0005789a01007387 */ /* 0x0007e80000100a00 */
[----:B------:R2:W-:Y:S01]  /*dc30*/  STL.64 [R1+0x570], R152 ;  /* 0x0005709801007387 */ /* 0x0005e20000100a00 */
[----:B0-----:R-:W-:Y:S01]  /*dc40*/  IMAD.MOV.U32 R158, RZ, RZ, R252 ;  /* 0x000000ffff9e7224 */ /* 0x001fe200078e00fc */
[----:B-1----:R-:W-:Y:S01]  /*dc50*/  MOV R156, R250 ;  /* 0x000000fa009c7202 */ /* 0x002fe20000000f00 */
[----:B------:R-:W-:Y:S02]  /*dc60*/  IMAD.MOV.U32 R157, RZ, RZ, R251 ;  /* 0x000000ffff9d7224 */ /* 0x000fe400078e00fb */
[----:B---3--:R-:W-:Y:S01]  /*dc70*/  IMAD.MOV.U32 R154, RZ, RZ, R11 ;  /* 0x000000ffff9a7224 */ /* 0x008fe200078e000b */
[----:B--2---:R-:W-:Y:S01]  /*dc80*/  MOV R152, R2 ;  /* 0x0000000200987202 */ /* 0x004fe20000000f00 */
[----:B------:R-:W-:Y:S01]  /*dc90*/  IMAD.MOV.U32 R153, RZ, RZ, R3 ;  /* 0x000000ffff997224 */ /* 0x000fe200078e0003 */
[----:B------:R-:W2:Y:S01]  /*dca0*/  LDL.LU R2, [R1+0x6ac] ;  /* 0x0006ac0001027983 */ /* 0x000ea20000300800 */
[----:B------:R-:W-:-:S03]  /*dcb0*/  IMAD.MOV.U32 R155, RZ, RZ, R0 ;  /* 0x000000ffff9b7224 */ /* 0x000fc600078e0000 */
[----:B------:R-:W3:Y:S04]  /*dcc0*/  LDL.LU R3, [R1+0x6a8] ;  /* 0x0006a80001037983 */ /* 0x000ee80000300800 */
[----:B------:R-:W3:Y:S04]  /*dcd0*/  LDL.LU R11, [R1+0x6a4] ;  /* 0x0006a400010b7983 */ /* 0x000ee80000300800 */
[----:B------:R-:W4:Y:S04]  /*dce0*/  LDL.LU R0, [R1+0x6a0] ;  /* 0x0006a00001007983 */ /* 0x000f280000300800 */
[----:B------:R-:W4:Y:S04]  /*dcf0*/  LDL.LU R250, [R1+0x69c] ;  /* 0x00069c0001fa7983 */ /* 0x000f280000300800 */
[----:B------:R-:W2:Y:S04]  /*dd00*/  LDL.LU R251, [R1+0x698] ;  /* 0x0006980001fb7983 */ /* 0x000ea80000300800 */
[----:B------:R-:W2:Y:S01]  /*dd10*/  LDL.LU R252, [R1+0x694] ;  /* 0x0006940001fc7983 */ /* 0x000ea20000300800 */
        /* <DEDUP_REMOVED lines=29> */
[----:B------:R-:W-:Y:S01]  /*def0*/  IMAD.MOV.U32 R159, RZ, RZ, R24 ;  /* 0x000000ffff9f7224 */ /* 0x000fe200078e0018 */
[----:B------:R-:W-:Y:S01]  /*df00*/  MOV R160, R87 ;  /* 0x0000005700a07202 */ /* 0x000fe20000000f00 */
        /* <DEDUP_REMOVED lines=26> */
[----:B------:R-:W-:-:S02]  /*e0b0*/  IMAD.MOV.U32 R178, RZ, RZ, R69 ;  /* 0x000000ffffb27224 */ /* 0x000fc400078e0045 */
[----:B------:R-:W-:Y:S02]  /*e0c0*/  IMAD.MOV.U32 R179, RZ, RZ, R68 ;  /* 0x000000ffffb37224 */ /* 0x000fe400078e0044 */
[----:B------:R-:W-:Y:S02]  /*e0d0*/  IMAD.MOV.U32 R181, RZ, RZ, R66 ;  /* 0x000000ffffb57224 */ /* 0x000fe400078e0042 */
[----:B------:R-:W-:Y:S02]  /*e0e0*/  IMAD.MOV.U32 R182, RZ, RZ, R65 ;  /* 0x000000ffffb67224 */ /* 0x000fe400078e0041 */
[----:B------:R-:W-:Y:S02]  /*e0f0*/  IMAD.MOV.U32 R183, RZ, RZ, R64 ;  /* 0x000000ffffb77224 */ /* 0x000fe400078e0040 */
[----:B------:R-:W-:Y:S02]  /*e100*/  IMAD.MOV.U32 R185, RZ, RZ, R62 ;  /* 0x000000ffffb97224 */ /* 0x000fe400078e003e */
        /* <DEDUP_REMOVED lines=22> */
[----:B------:R-:W-:Y:S01]  /*e270*/  IMAD.MOV.U32 R215, RZ, RZ, R25 ;  /* 0x000000ffffd77224 */ /* 0x000fe200078e0019 */
[----:B------:R-:W-:Y:S02]  /*e280*/  F2FP.BF16.F32.PACK_AB R25, R238, R239 ;  /* 0x000000efee19723e */ /* 0x000fe400000010ff */
[----:B------:R-:W-:Y:S01]  /*e290*/  F2FP.BF16.F32.PACK_AB R27, R236, R237 ;  /* 0x000000edec1b723e */ /* 0x000fe200000010ff */
[----:B------:R-:W-:Y:S01]  /*e2a0*/  FMUL R233, R233, 1.4426950216293334961 ;  /* 0x3fb8aa3be9e97820 */ /* 0x000fe20000400000 */
[----:B------:R-:W-:-:S05]  /*e2b0*/  FMUL R232, R232, 1.4426950216293334961 ;  /* 0x3fb8aa3be8e87820 */ /* 0x000fca0000400000 */
[----:B------:R-:W-:Y:S08]  /*e2c0*/  MUFU.EX2 R233, R233 ;  /* 0x000000e900e97308 */ /* 0x000ff00000000800 */
[----:B------:R-:W0:Y:S01]  /*e2d0*/  MUFU.EX2 R232, R232 ;  /* 0x000000e800e87308 */ /* 0x000e220000000800 */
[----:B------:R-:W-:Y:S02]  /*e2e0*/  F2FP.BF16.F32.PACK_AB R29, R234, R235 ;  /* 0x000000ebea1d723e */ /* 0x000fe400000010ff */
[----:B0-----:R-:W-:-:S02]  /*e2f0*/  F2FP.BF16.F32.PACK_AB R31, R232, R233 ;  /* 0x000000e9e81f723e */ /* 0x001fc400000010ff */
[----:B----4-:R-:W-:Y:S02]  /*e300*/  F2FP.BF16.F32.PACK_AB R26, R0, R250 ;  /* 0x000000fa001a723e */ /* 0x010fe400000010ff */
[----:B--2---:R-:W-:Y:S01]  /*e310*/  F2FP.BF16.F32.PACK_AB R24, R251, R252 ;  /* 0x000000fcfb18723e */ /* 0x004fe200000010ff */
[----:B------:R-:W-:Y:S06]  /*e320*/  BAR.SYNC.DEFER_BLOCKING 0x0 ;  /* 0x0000000000007b1d */ /* 0x000fec0000010000 */
[----:B------:R-:W-:-:S06]  /*e330*/  WARPGROUP.ARRIVE ;  /* 0x00000000000079c5 */ /* 0x000fcc0000000000 */
[----:B------:R-:W-:Y:S01]  /*e340*/  HGMMA.64x128x16.F32.BF16 R152, R24, gdesc[UR16], R152, gsb0 ;  /* 0x01e0001018987df0 */ /* 0x000fe20008001898 */
[----:B---3--:R-:W-:Y:S02]  /*e350*/  F2FP.BF16.F32.PACK_AB R28, R3, R11 ;  /* 0x0000000b031c723e */ /* 0x008fe400000010ff */
[----:B------:R-:W-:Y:S02]  /*e360*/  F2FP.BF16.F32.PACK_AB R30, R10, R2 ;  /* 0x000000020a1e723e */ /* 0x000fe400000010ff */
[----:B------:R-:W-:Y:S02]  /*e370*/  F2FP.BF16.F32.PACK_AB R32, R5, R14 ;  /* 0x0000000e0520723e */ /* 0x000fe400000010ff */
[----:B------:R-:W-:Y:S02]  /*e380*/  F2FP.BF16.F32.PACK_AB R33, R230, R231 ;  /* 0x000000e7e621723e */ /* 0x000fe400000010ff */
[----:B------:R-:W-:Y:S02]  /*e390*/  F2FP.BF16.F32.PACK_AB R34, R8, R4 ;  /* 0x000000040822723e */ /* 0x000fe400000010ff */
[----:B------:R-:W-:Y:S01]  /*e3a0*/  F2FP.BF16.F32.PACK_AB R35, R228, R229 ;  /* 0x000000e5e423723e */ /* 0x000fe200000010ff */
[----:B------:R-:W-:-:S02]  /*e3b0*/  WARPGROUP.DEPBAR.LE gsb0, 0x0 ;  /* 0x00008000000079c5 */ /* 0x000fc40000010000 */
[----:B------:R-:W-:Y:S01]  /*e3c0*/  WARPGROUP.ARRIVE ;  /* 0x00000000000079c5 */ /* 0x000fe20000000000 */
[----:B------:R-:W-:Y:S02]  /*e3d0*/  F2FP.BF16.F32.PACK_AB R36, R50, R45 ;  /* 0x0000002d3224723e */ /* 0x000fe400000010ff */
[----:B------:R-:W-:Y:S02]  /*e3e0*/  F2FP.BF16.F32.PACK_AB R40, R41, R40 ;  /* 0x000000282928723e */ /* 0x000fe400000010ff */
[----:B------:R-:W-:Y:S01]  /*e3f0*/  F2FP.BF16.F32.PACK_AB R42, R6, R42 ;  /* 0x0000002a062a723e */ /* 0x000fe200000010ff */
[----:B------:R-:W-:Y:S01]  /*e400*/  HGMMA.64x128x16.F32.BF16 R152, R28, gdesc[UR40], R152, gsb0 ;  /* 0x01e000281c987df0 */ /* 0x000fe20008001898 */
[----:B------:R-:W-:Y:S01]  /*e410*/  F2FP.BF16.F32.PACK_AB R37, R226, R227 ;  /* 0x000000e3e225723e */ /* 0x000fe200000010ff */
[----:B------:R-:W-:Y:S01]  /*e420*/  FMUL R248, R248, 1.4426950216293334961 ;  /* 0x3fb8aa3bf8f87820 */ /* 0x000fe20000400000 */
[----:B------:R-:W-:Y:S01]  /*e430*/  F2FP.BF16.F32.PACK_AB R38, R44, R43 ;  /* 0x0000002b2c26723e */ /* 0x000fe200000010ff */
[----:B------:R-:W-:Y:S01]  /*e440*/  FMUL R217, R217, 1.4426950216293334961 ;  /* 0x3fb8aa3bd9d97820 */ /* 0x000fe20000400000 */
[----:B------:R-:W-:Y:S01]  /*e450*/  F2FP.BF16.F32.PACK_AB R39, R224, R225 ;  /* 0x000000e1e027723e */ /* 0x000fe200000010ff */
[----:B------:R-:W-:Y:S01]  /*e460*/  FMUL R243, R243, 1.4426950216293334961 ;  /* 0x3fb8aa3bf3f37820 */ /* 0x000fe20000400000 */
[----:B------:R-:W-:Y:S01]  /*e470*/  F2FP.BF16.F32.PACK_AB R46, R246, R247 ;  /* 0x000000f7f62e723e */ /* 0x000fe200000010ff */
[----:B------:R-:W-:Y:S01]  /*e480*/  FMUL R148, R148, 1.4426950216293334961 ;  /* 0x3fb8aa3b94947820 */ /* 0x000fe20000400000 */
[----:B------:R-:W-:Y:S01]  /*e490*/  F2FP.BF16.F32.PACK_AB R48, R244, R245 ;  /* 0x000000f5f430723e */ /* 0x000fe200000010ff */
[----:B------:R-:W2:Y:S01]  /*e4a0*/  LDL.LU R25, [R1+0x108] ;  /* 0x0001080001197983 */ /* 0x000ea20000300800 */
[----:B------:R-:W-:-:S02]  /*e4b0*/  WARPGROUP.DEPBAR.LE gsb0, 0x0 ;  /* 0x00008000000079c5 */ /* 0x000fc40000010000 */
[----:B------:R-:W-:Y:S01]  /*e4c0*/  WARPGROUP.ARRIVE ;  /* 0x00000000000079c5 */ /* 0x000fe20000000000 */
[----:B------:R-:W-:Y:S02]  /*e4d0*/  F2FP.BF16.F32.PACK_AB R41, R222, R223 ;  /* 0x000000dfde29723e */ /* 0x000fe400000010ff */
[----:B------:R-:W-:Y:S01]  /*e4e0*/  F2FP.BF16.F32.PACK_AB R43, R220, R221 ;  /* 0x000000dddc2b723e */ /* 0x000fe200000010ff */
[----:B------:R-:W0:Y:S01]  /*e4f0*/  MUFU.EX2 R248, R248 ;  /* 0x000000f800f87308 */ /* 0x000e220000000800 */
[----:B------:R-:W-:Y:S01]  /*e500*/  F2FP.BF16.F32.PACK_AB R45, R218, R219 ;  /* 0x000000dbda2d723e */ /* 0x000fe200000010ff */
[----:B------:R-:W-:Y:S01]  /*e510*/  HGMMA.64x128x16.F32.BF16 R152, R32, gdesc[UR20], R152, gsb0 ;  /* 0x01e0001420987df0 */ /* 0x000fe20008001898 */
[----:B------:R-:W-:Y:S01]  /*e520*/  F2FP.BF16.F32.PACK_AB R49, R150, R151 ;  /* 0x000000979631723e */ /* 0x000fe200000010ff */
[----:B------:R-:W3:Y:S04]  /*e530*/  LDL.LU R24, [R1+0x10c] ;  /* 0x00010c0001187983 */ /* 0x000ee80000300800 */
[----:B------:R-:W1:Y:S01]  /*e540*/  MUFU.EX2 R217, R217 ;  /* 0x000000d900d97308 */ /* 0x000e620000000800 */
[----:B------:R-:W-:Y:S01]  /*e550*/  F2FP.BF16.F32.PACK_AB R52, R240, R241 ;  /* 0x000000f1f034723e */ /* 0x000fe200000010ff */
[----:B------:R-:W4:Y:S06]  /*e560*/  LDL.LU R26, [R1+0x104] ;  /* 0x00010400011a7983 */ /* 0x000f2c0000300800 */
[----:B------:R-:W1:Y:S01]  /*e570*/  MUFU.EX2 R243, R243 ;  /* 0x000000f300f37308 */ /* 0x000e620000000800 */
[----:B0-----:R-:W-:Y:S01]  /*e580*/  F2FP.BF16.F32.PACK_AB R44, R248, R249 ;  /* 0x000000f9f82c723e */ /* 0x001fe200000010ff */
[----:B------:R-:W4:Y:S06]  /*e590*/  LDL.LU R27, [R1+0x100] ;  /* 0x00010000011b7983 */ /* 0x000f2c0000300800 */
[----:B------:R-:W0:Y:S01]  /*e5a0*/  MUFU.EX2 R148, R148 ;  /* 0x0000009400947308 */ /* 0x000e220000000800 */
[----:B------:R-:W-:-:S02]  /*e5b0*/  WARPGROUP.DEPBAR.LE gsb0, 0x0 ;  /* 0x00008000000079c5 */ /* 0x000fc40000010000 */
[----:B------:R-:W-:Y:S01]  /*e5c0*/  WARPGROUP.ARRIVE ;  /* 0x00000000000079c5 */ /* 0x000fe20000000000 */
[----:B-1----:R-:W-:Y:S01]  /*e5d0*/  F2FP.BF16.F32.PACK_AB R47, R216, R217 ;  /* 0x000000d9d82f723e */ /* 0x002fe200000010ff */
[----:B------:R-:W2:Y:S04]  /*e5e0*/  LDL.LU R31, [R1+0x110] ;  /* 0x00011000011f7983 */ /* 0x000ea80000300800 */
[----:B------:R-:W-:Y:S01]  /*e5f0*/  HGMMA.64x128x16.F32.BF16 R152, R36, gdesc[UR24], R152, gsb0 ;  /* 0x01e0001824987df0 */ /* 0x000fe20008001898 */
[----:B------:R-:W-:Y:S01]  /*e600*/  F2FP.BF16.F32.PACK_AB R50, R242, R243 ;  /* 0x000000f3f232723e */ /* 0x000fe200000010ff */
[----:B------:R-:W3:Y:S01]  /*e610*/  LDL.LU R30, [R1+0x114] ;  /* 0x00011400011e7983 */ /* 0x000ee20000300800 */
[----:B0-----:R-:W-:Y:S02]  /*e620*/  F2FP.BF16.F32.PACK_AB R51, R148, R149 ;  /* 0x000000959433723e */ /* 0x001fe400000010ff */
[----:B------:R-:W-:Y:S01]  /*e630*/  F2FP.BF16.F32.PACK_AB R53, R146, R147 ;  /* 0x000000939235723e */ /* 0x000fe200000010ff */
[----:B------:R-:W4:Y:S01]  /*e640*/  LDL.LU R29, [R1+0x118] ;  /* 0x00011800011d7983 */ /* 0x000f220000300800 */
[----:B------:R-:W-:-:S02]  /*e650*/  WARPGROUP.DEPBAR.LE gsb0, 0x0 ;  /* 0x00008000000079c5 */ /* 0x000fc40000010000 */
[----:B------:R-:W-:-:S06]  /*e660*/  WARPGROUP.ARRIVE ;  /* 0x00000000000079c5 */ /* 0x000fcc0000000000 */
[----:B------:R-:W-:Y:S03]  /*e670*/  HGMMA.64x128x16.F32.BF16 R152, R40, gdesc[UR28], R152, gsb0 ;  /* 0x01e0001c28987df0 */ /* 0x000fe60008001898 */
[----:B------:R-:W-:Y:S02]  /*e680*/  WARPGROUP.DEPBAR.LE gsb0, 0x0 ;  /* 0x00008000000079c5 */ /* 0x000fe40000010000 */
[----:B------:R-:W-:-:S07]  /*e690*/  WARPGROUP.ARRIVE ;  /* 0x00000000000079c5 */ /* 0x000fce0000000000 */
[----:B------:R-:W-:Y:S01]  /*e6a0*/  HGMMA.64x128x16.F32.BF16 R152, R44, gdesc[UR32], R152, gsb0 ;  /* 0x01e000202c987df0 */ /* 0x000fe20008001898 */
[----:B------:R-:W-:Y:S02]  /*e6b0*/  F2FP.BF16.F32.PACK_AB R54, R144, R145 ;  /* 0x000000919036723e */ /* 0x000fe400000010ff */
[----:B------:R-:W-:Y:S01]  /*e6c0*/  F2FP.BF16.F32.PACK_AB R55, R142, R143 ;  /* 0x0000008f8e37723e */ /* 0x000fe200000010ff */
[----:B------:R-:W-:Y:S02]  /*e6d0*/  WARPGROUP.DEPBAR.LE gsb0, 0x0 ;  /* 0x00008000000079c5 */ /* 0x000fe40000010000 */
[----:B------:R-:W-:-:S06]  /*e6e0*/  WARPGROUP.ARRIVE ;  /* 0x00000000000079c5 */ /* 0x000fcc0000000000 */
[----:B------:R-:W-:Y:S01]  /*e6f0*/  HGMMA.64x128x16.F32.BF16 R152, R48, gdesc[UR36], R152, gsb0 ;  /* 0x01e0002430987df0 */ /* 0x000fe20008001898 */
[----:B------:R-:W-:Y:S01]  /*e700*/  MOV R28, R8 ;  /* 0x00000008001c7202 */ /* 0x000fe20000000f00 */
[----:B------:R-:W-:Y:S01]  /*e710*/  IMAD.MOV.U32 R33, RZ, RZ, R14 ;  /* 0x000000ffff217224 */ /* 0x000fe200078e000e */
[----:B------:R-:W2:Y:S01]  /*e720*/  LDL.LU R8, [R1+0x690] ;  /* 0x0006900001087983 */ /* 0x000ea20000300800 */
[----:B------:R-:W-:Y:S01]  /*e730*/  IMAD.MOV.U32 R32, RZ, RZ, R10 ;  /* 0x000000ffff207224 */ /* 0x000fe200078e000a */
[----:B------:R-:W-:Y:S01]  /*e740*/  MOV R35, R4 ;  /* 0x0000000400237202 */ /* 0x000fe20000000f00 */
[----:B------:R-:W-:Y:S01]  /*e750*/  IMAD.MOV.U32 R34, RZ, RZ, R5 ;  /* 0x000000ffff227224 */ /* 0x000fe200078e0005 */
[----:B------:R-:W2:Y:S01]  /*e760*/  LDL.LU R14, [R1+0x68c] ;  /* 0x00068c00010e7983 */ /* 0x000ea20000300800 */
[----:B------:R-:W-:-:S03]  /*e770*/  IMAD.MOV.U32 R39, RZ, RZ, R2 ;  /* 0x000000ffff277224 */ /* 0x000fc600078e0002 */
[----:B------:R-:W2:Y:S01]  /*e780*/  LDL.LU R10, [R1+0x688] ;  /* 0x00068800010a7983 */ /* 0x000ea20000300800 */
[----:B------:R-:W-:-:S03]  /*e790*/  IMAD.MOV.U32 R36, RZ, RZ, R0 ;  /* 0x000000ffff247224 */ /* 0x000fc600078e0000 */
[----:B------:R-:W2:Y:S01]  /*e7a0*/  LDL.LU R5, [R1+0x684] ;  /* 0x0006840001057983 */ /* 0x000ea20000300800 */
[----:B------:R-:W-:-:S03]  /*e7b0*/  IMAD.MOV.U32 R38, RZ, RZ, R3 ;  /* 0x000000ffff267224 */ /* 0x000fc600078e0003 */
[----:B------:R-:W2:Y:S01]  /*e7c0*/  LDL.LU R4, [R1+0x680] ;  /* 0x0006800001047983 */ /* 0x000ea20000300800 */
[----:B------:R-:W-:-:S03]  /*e7d0*/  MOV R37, R11 ;  /* 0x0000000b00257202 */ /* 0x000fc60000000f00 */
[----:B------:R-:W2:Y:S04]  /*e7e0*/  LDL.LU R2, [R1+0x67c] ;  /* 0x00067c0001027983 */ /* 0x000ea80000300800 */
[----:B------:R1:W5:Y:S04]  /*e7f0*/  LDL.LU R0, [R1+0x678] ;  /* 0x0006780001007983 */ /* 0x0003680000300800 */
[----:B------:R-:W2:Y:S04]  /*e800*/  LDL.LU R3, [R1+0x674] ;  /* 0x0006740001037983 */ /* 0x000ea80000300800 */
[----:B------:R-:W2:Y:S01]  /*e810*/  LDL.LU R11, [R1+0x670] ;  /* 0x00067000010b7983 */ /* 0x000ea20000300800 */
[----:B------:R-:W-:-:S02]  /*e820*/  WARPGROUP.DEPBAR.LE gsb0, 0x0 ;  /* 0x00008000000079c5 */ /* 0x000fc40000010000 */
[----:B------:R-:W-:-:S06]  /*e830*/  WARPGROUP.ARRIVE ;  /* 0x00000000000079c5 */ /* 0x000fcc0000000000 */
[----:B------:R-:W-:Y:S03]  /*e840*/  HGMMA.64x128x16.F32.BF16 R152, R52, gdesc[UR8], R152, gsb0 ;  /* 0x01e0000834987df0 */ /* 0x000fe60008001898 */
[----:B------:R-:W-:Y:S02]  /*e850*/  WARPGROUP.DEPBAR.LE gsb0, 0x0 ;  /* 0x00008000000079c5 */ /* 0x000fe40000010000 */
[----:B------:R-:W-:Y:S04]  /*e860*/  STL.64 [R1], R152 ;  /* 0x0000009801007387 */ /* 0x000fe80000100a00 */
        /* <DEDUP_REMOVED lines=30> */
[----:B------:R0:W-:Y:S04]  /*ea50*/  STL.64 [R1+0xf8], R214 ;  /* 0x0000f8d601007387 */ /* 0x0001e80000100a00 */
[----:B0-----:R-:W3:Y:S04]  /*ea60*/  LDL.LU.64 R214, [R1+0x668] ;  /* 0x0006680001d67983 */ /* 0x001ee80000300a00 */
[----:B------:R-:W3:Y:S04]  /*ea70*/  LDL.LU.64 R212, [R1+0x660] ;  /* 0x0006600001d47983 */ /* 0x000ee80000300a00 */
        /* <DEDUP_REMOVED lines=29> */
[----:B------:R-:W3:Y:S01]  /*ec50*/  LDL.LU.64 R152, [R1+0x570] ;  /* 0x0005700001987983 */ /* 0x000ee20000300a00 */
[----:B------:R-:W-:Y:S01]  /*ec60*/  FMUL R122, R122, 1.4426950216293334961 ;  /* 0x3fb8aa3b7a7a7820 */ /* 0x000fe20000400000 */
[----:B------:R-:W-:Y:S01]  /*ec70*/  FMUL R89, R89, 1.4426950216293334961 ;  /* 0x3fb8aa3b59597820 */ /* 0x000fe20000400000 */
[----:B------:R-:W-:Y:S01]  /*ec80*/  FMUL R90, R90, 1.4426950216293334961 ;  /* 0x3fb8aa3b5a5a7820 */ /* 0x000fe20000400000 */
[----:B------:R-:W-:-:S03]  /*ec90*/  FMUL R91, R91, 1.4426950216293334961 ;  /* 0x3fb8aa3b5b5b7820 */ /* 0x000fc60000400000 */
[----:B------:R-:W-:Y:S08]  /*eca0*/  MUFU.EX2 R122, R122 ;  /* 0x0000007a007a7308 */ /* 0x000ff00000000800 */
[----:B------:R-:W0:Y:S08]  /*ecb0*/  MUFU.EX2 R89, R89 ;  /* 0x0000005900597308 */ /* 0x000e300000000800 */
[----:B------:R-:W-:Y:S08]  /*ecc0*/  MUFU.EX2 R90, R90 ;  /* 0x0000005a005a7308 */ /* 0x000ff00000000800 */
[----:B------:R-:W1:Y:S01]  /*ecd0*/  MUFU.EX2 R91, R91 ;  /* 0x0000005b005b7308 */ /* 0x000e620000000800 */
[----:B------:R-:W-:-:S02]  /*ece0*/  F2FP.BF16.F32.PACK_AB R56, R140, R141 ;  /* 0x0000008d8c38723e */ /* 0x000fc400000010ff */
[----:B------:R-:W-:Y:S02]  /*ecf0*/  F2FP.BF16.F32.PACK_AB R58, R138, R139 ;  /* 0x0000008b8a3a723e */ /* 0x000fe400000010ff */
[----:B0-----:R-:W-:Y:S02]  /*ed00*/  F2FP.BF16.F32.PACK_AB R57, R89, R122 ;  /* 0x0000007a5939723e */ /* 0x001fe400000010ff */
[----:B-1----:R-:W-:Y:S01]  /*ed10*/  F2FP.BF16.F32.PACK_AB R59, R91, R90 ;  /* 0x0000005a5b3b723e */ /* 0x002fe200000010ff */
[----:B------:R-:W-:Y:S01]  /*ed20*/  FMUL R136, R136, 1.4426950216293334961 ;  /* 0x3fb8aa3b88887820 */ /* 0x000fe20000400000 */
[----:B------:R-:W-:Y:S01]  /*ed30*/  FMUL R135, R135, 1.4426950216293334961 ;  /* 0x3fb8aa3b87877820 */ /* 0x000fe20000400000 */
[----:B------:R-:W-:Y:S01]  /*ed40*/  FMUL R92, R92, 1.4426950216293334961 ;  /* 0x3fb8aa3b5c5c7820 */ /* 0x000fe20000400000 */
[----:B------:R-:W-:Y:S01]  /*ed50*/  FMUL R93, R93, 1.4426950216293334961 ;  /* 0x3fb8aa3b5d5d7820 */ /* 0x000fe20000400000 */
[----:B------:R-:W-:Y:S01]  /*ed60*/  FMUL R94, R94, 1.4426950216293334961 ;  /* 0x3fb8aa3b5e5e7820 */ /* 0x000fe20000400000 */
[----:B------:R-:W-:Y:S01]  /*ed70*/  FMUL R95, R95, 1.4426950216293334961 ;  /* 0x3fb8aa3b5f5f7820 */ /* 0x000fe20000400000 */
[----:B------:R-:W0:Y:S08]  /*ed80*/  MUFU.EX2 R136, R136 ;  /* 0x0000008800887308 */ /* 0x000e300000000800 */
[----:B------:R-:W-:Y:S08]  /*ed90*/  MUFU.EX2 R135, R135 ;  /* 0x0000008700877308 */ /* 0x000ff00000000800 */
[----:B------:R-:W-:Y:S08]  /*eda0*/  MUFU.EX2 R92, R92 ;  /* 0x0000005c005c7308 */ /* 0x000ff00000000800 */
[----:B------:R-:W1:Y:S08]  /*edb0*/  MUFU.EX2 R93, R93 ;  /* 0x0000005d005d7308 */ /* 0x000e700000000800 */
[----:B------:R-:W-:Y:S08]  /*edc0*/  MUFU.EX2 R94, R94 ;  /* 0x0000005e005e7308 */ /* 0x000ff00000000800 */
[----:B------:R-:W4:Y:S01]  /*edd0*/  MUFU.EX2 R95, R95 ;  /* 0x0000005f005f7308 */ /* 0x000f220000000800 */
[----:B0-----:R-:W-:-:S02]  /*ede0*/  F2FP.BF16.F32.PACK_AB R60, R136, R137 ;  /* 0x00000089883c723e */ /* 0x001fc400000010ff */
[----:B-1----:R-:W-:Y:S02]  /*edf0*/  F2FP.BF16.F32.PACK_AB R61, R93, R92 ;  /* 0x0000005c5d3d723e */ /* 0x002fe400000010ff */
[----:B------:R-:W-:Y:S02]  /*ee00*/  F2FP.BF16.F32.PACK_AB R62, R134, R135 ;  /* 0x00000087863e723e */ /* 0x000fe400000010ff */
[----:B----4-:R-:W-:Y:S01]  /*ee10*/  F2FP.BF16.F32.PACK_AB R63, R95, R94 ;  /* 0x0000005e5f3f723e */ /* 0x010fe200000010ff */
[----:B------:R-:W-:Y:S01]  /*ee20*/  FMUL R96, R96, 1.4426950216293334961 ;  /* 0x3fb8aa3b60607820 */ /* 0x000fe20000400000 */
[----:B------:R-:W-:Y:S01]  /*ee30*/  FMUL R97, R97, 1.4426950216293334961 ;  /* 0x3fb8aa3b61617820 */ /* 0x000fe20000400000 */
[----:B------:R-:W-:Y:S01]  /*ee40*/  FMUL R98, R98, 1.4426950216293334961 ;  /* 0x3fb8aa3b62627820 */ /* 0x000fe20000400000 */
[----:B------:R-:W-:Y:S01]  /*ee50*/  FMUL R99, R99, 1.4426950216293334961 ;  /* 0x3fb8aa3b63637820 */ /* 0x000fe20000400000 */
[----:B---3--:R-:W-:-:S06]  /*ee60*/  WARPGROUP.ARRIVE ;  /* 0x00000000000079c5 */ /* 0x008fcc0000000000 */
[----:B------:R-:W-:Y:S01]  /*ee70*/  HGMMA.64x128x16.F32.BF16 R152, R56, gdesc[UR16], R152, gsb0 ;  /* 0x01e0001038987df0 */ /* 0x000fe20008001898 */
[----:B------:R-:W-:Y:S08]  /*ee80*/  MUFU.EX2 R96, R96 ;  /* 0x0000006000607308 */ /* 0x000ff00000000800 */
[----:B------:R-:W0:Y:S08]  /*ee90*/  MUFU.EX2 R97, R97 ;  /* 0x0000006100617308 */ /* 0x000e300000000800 */
[----:B------:R-:W-:Y:S08]  /*eea0*/  MUFU.EX2 R98, R98 ;  /* 0x0000006200627308 */ /* 0x000ff00000000800 */
[----:B------:R-:W1:Y:S01]  /*eeb0*/  MUFU.EX2 R99, R99 ;  /* 0x0000006300637308 */ /* 0x000e620000000800 */
[----:B------:R-:W-:-:S02]  /*eec0*/  F2FP.BF16.F32.PACK_AB R64, R132, R133 ;  /* 0x000000858440723e */ /* 0x000fc400000010ff */
[----:B0-----:R-:W-:Y:S02]  /*eed0*/  F2FP.BF16.F32.PACK_AB R65, R97, R96 ;  /* 0x000000606141723e */ /* 0x001fe400000010ff */
[----:B------:R-:W-:Y:S01]  /*eee0*/  F2FP.BF16.F32.PACK_AB R66, R130, R131 ;  /* 0x000000838242723e */ /* 0x000fe200000010ff */
[----:B------:R-:W-:Y:S02]  /*eef0*/  WARPGROUP.DEPBAR.LE gsb0, 0x0 ;  /* 0x00008000000079c5 */ /* 0x000fe40000010000 */
[----:B------:R-:W-:-:S06]  /*ef00*/  WARPGROUP.ARRIVE ;  /* 0x00000000000079c5 */ /* 0x000fcc0000000000 */
[----:B------:R-:W-:Y:S01]  /*ef10*/  HGMMA.64x128x16.F32.BF16 R152, R60, gdesc[UR40], R152, gsb0 ;  /* 0x01e000283c987df0 */ /* 0x000fe20008001898 */
[----:B-1----:R-:W-:Y:S01]  /*ef20*/  F2FP.BF16.F32.PACK_AB R67, R99, R98 ;  /* 0x000000626343723e */ /* 0x002fe200000010ff */
[----:B------:R-:W-:Y:S01]  /*ef30*/  FMUL R127, R127, 1.4426950216293334961 ;  /* 0x3fb8aa3b7f7f7820 */ /* 0x000fe20000400000 */
[----:B------:R-:W-:Y:S01]  /*ef40*/  FMUL R126, R126, 1.4426950216293334961 ;  /* 0x3fb8aa3b7e7e7820 */ /* 0x000fe20000400000 */
[----:B------:R-:W-:Y:S01]  /*ef50*/  FMUL R100, R100, 1.4426950216293334961 ;  /* 0x3fb8aa3b64647820 */ /* 0x000fe20000400000 */
[----:B------:R-:W-:Y:S01]  /*ef60*/  FMUL R101, R101, 1.4426950216293334961 ;  /* 0x3fb8aa3b65657820 */ /* 0x000fe20000400000 */
[----:B------:R-:W-:Y:S01]  /*ef70*/  FMUL R102, R102, 1.4426950216293334961 ;  /* 0x3fb8aa3b66667820 */ /* 0x000fe20000400000 */
[----:B------:R-:W-:Y:S01]  /*ef80*/  FMUL R103, R103, 1.4426950216293334961 ;  /* 0x3fb8aa3b67677820 */ /* 0x000fe20000400000 */
[----:B------:R-:W-:Y:S08]  /*ef90*/  MUFU.EX2 R127, R127 ;  /* 0x0000007f007f7308 */ /* 0x000ff00000000800 */
[----:B------:R-:W-:Y:S08]  /*efa0*/  MUFU.EX2 R126, R126 ;  /* 0x0000007e007e7308 */ /* 0x000ff00000000800 */
[----:B------:R-:W-:Y:S08]  /*efb0*/  MUFU.EX2 R100, R100 ;  /* 0x0000006400647308 */ /* 0x000ff00000000800 */
[----:B------:R-:W0:Y:S08]  /*efc0*/  MUFU.EX2 R101, R101 ;  /* 0x0000006500657308 */ /* 0x000e300000000800 */
[----:B------:R-:W-:Y:S08]  /*efd0*/  MUFU.EX2 R102, R102 ;  /* 0x0000006600667308 */ /* 0x000ff00000000800 */
[----:B------:R-:W1:Y:S01]  /*efe0*/  MUFU.EX2 R103, R103 ;  /* 0x0000006700677308 */ /* 0x000e620000000800 */
[----:B------:R-:W-:-:S02]  /*eff0*/  WARPGROUP.DEPBAR.LE gsb0, 0x0 ;  /* 0x00008000000079c5 */ /* 0x000fc40000010000 */
[----:B------:R-:W-:-:S06]  /*f000*/  WARPGROUP.ARRIVE ;  /* 0x00000000000079c5 */ /* 0x000fcc0000000000 */
[----:B------:R-:W-:Y:S01]  /*f010*/  HGMMA.64x128x16.F32.BF16 R152, R64, gdesc[UR20], R152, gsb0 ;  /* 0x01e0001440987df0 */ /* 0x000fe20008001898 */
[----:B------:R-:W-:Y:S02]  /*f020*/  F2FP.BF16.F32.PACK_AB R68, R128, R129 ;  /* 0x000000818044723e */ /* 0x000fe400000010ff */
[----:B0-----:R-:W-:Y:S02]  /*f030*/  F2FP.BF16.F32.PACK_AB R69, R101, R100 ;  /* 0x000000646545723e */ /* 0x001fe400000010ff */
[----:B------:R-:W-:Y:S02]  /*f040*/  F2FP.BF16.F32.PACK_AB R70, R126, R127 ;  /* 0x0000007f7e46723e */ /* 0x000fe400000010ff */
[----:B-1----:R-:W-:Y:S01]  /*f050*/  F2FP.BF16.F32.PACK_AB R71, R103, R102 ;  /* 0x000000666747723e */ /* 0x002fe200000010ff */
        /* <DEDUP_REMOVED lines=8> */
[----:B------:R-:W-:Y:S01]  /*f0e0*/  F2FP.BF16.F32.PACK_AB R72, R13, R12 ;  /* 0x0000000c0d48723e */ /* 0x000fe200000010ff */
[----:B------:R-:W-:-:S02]  /*f0f0*/  WARPGROUP.DEPBAR.LE gsb0, 0x0 ;  /* 0x00008000000079c5 */ /* 0x000fc40000010000 */
[----:B------:R-:W-:-:S06]  /*f100*/  WARPGROUP.ARRIVE ;  /* 0x00000000000079c5 */ /* 0x000fcc0000000000 */
[----:B------:R-:W-:Y:S01]  /*f110*/  HGMMA.64x128x16.F32.BF16 R152, R68, gdesc[UR24], R152, gsb0 ;  /* 0x01e0001844987df0 */ /* 0x000fe20008001898 */
[----:B0-----:R-:W-:Y:S02]  /*f120*/  F2FP.BF16.F32.PACK_AB R73, R105, R104 ;  /* 0x000000686949723e */ /* 0x001fe400000010ff */
[----:B------:R-:W-:Y:S02]  /*f130*/  F2FP.BF16.F32.PACK_AB R74, R119, R121 ;  /* 0x00000079774a723e */ /* 0x000fe400000010ff */
[----:B-1----:R-:W-:Y:S01]  /*f140*/  F2FP.BF16.F32.PACK_AB R75, R118, R120 ;  /* 0x00000078764b723e */ /* 0x002fe200000010ff */
[----:B------:R-:W-:-:S04]  /*f150*/  FADD R251, R252, R251 ;  /* 0x000000fbfcfb7221 */ /* 0x000fc80000000000 */
        /* <DEDUP_REMOVED lines=9> */
[----:B------:R-:W-:Y:S01]  /*f1f0*/  FADD R250, R28, R250 ;  /* 0x000000fa1cfa7221 */ /* 0x000fe20000000000 */
[----:B------:R-:W-:Y:S01]  /*f200*/  FMUL R115, R115, 1.4426950216293334961 ;  /* 0x3fb8aa3b73737820 */ /* 0x000fe20000400000 */
[----:B------:R-:W-:Y:S01]  /*f210*/  FMUL R116, R116, 1.4426950216293334961 ;  /* 0x3fb8aa3b74747820 */ /* 0x000fe20000400000 */
[----:B------:R-:W-:Y:S01]  /*f220*/  FMUL R114, R114, 1.4426950216293334961 ;  /* 0x3fb8aa3b72727820 */ /* 0x000fe20000400000 */
[----:B------:R-:W-:Y:S01]  /*f230*/  FADD R250, R29, R250 ;  /* 0x000000fa1dfa7221 */ /* 0x000fe20000000000 */
[----:B------:R-:W-:Y:S01]  /*f240*/  FMUL R112, R112, 1.4426950216293334961 ;  /* 0x3fb8aa3b70707820 */ /* 0x000fe20000400000 */
[----:B------:R-:W-:Y:S01]  /*f250*/  FMUL R110, R110, 1.4426950216293334961 ;  /* 0x3fb8aa3b6e6e7820 */ /* 0x000fe20000400000 */
[----:B------:R-:W3:Y:S01]  /*f260*/  LDL.LU R28, [R1+0x14c] ;  /* 0x00014c00011c7983 */ /* 0x000ee20000300800 */
[----:B------:R-:W-:-:S04]  /*f270*/  FADD R250, R30, R250 ;  /* 0x000000fa1efa7221 */ /* 0x000fc80000000000 */
[----:B--2---:R-:W-:-:S04]  /*f280*/  FADD R250, R31, R250 ;  /* 0x000000fa1ffa7221 */ /* 0x004fc80000000000 */
[----:B------:R-:W-:Y:S01]  /*f290*/  FADD R250, R24, R250 ;  /* 0x000000fa18fa7221 */ /* 0x000fe20000000000 */
[----:B------:R-:W-:Y:S02]  /*f2a0*/  WARPGROUP.DEPBAR.LE gsb0, 0x0 ;  /* 0x00008000000079c5 */ /* 0x000fe40000010000 */
[----:B------:R-:W-:-:S06]  /*f2b0*/  WARPGROUP.ARRIVE ;  /* 0x00000000000079c5 */ /* 0x000fcc0000000000 */
[----:B------:R-:W-:Y:S01]  /*f2c0*/  HGMMA.64x128x16.F32.BF16 R152, R72, gdesc[UR28], R152, gsb0 ;  /* 0x01e0001c48987df0 */ /* 0x000fe20008001898 */
[----:B------:R-:W-:Y:S01]  /*f2d0*/  FADD R250, R25, R250 ;  /* 0x000000fa19fa7221 */ /* 0x000fe20000000000 */
[----:B------:R-:W0:Y:S03]  /*f2e0*/  MUFU.EX2 R115, R115 ;  /* 0x0000007300737308 */ /* 0x000e260000000800 */
[----:B------:R-:W-:-:S05]  /*f2f0*/  FADD R250, R26, R250 ;  /* 0x000000fa1afa7221 */ /* 0x000fca0000000000 */
[----:B------:R-:W-:Y:S01]  /*f300*/  MUFU.EX2 R116, R116 ;  /* 0x0000007400747308 */ /* 0x000fe20000000800 */
[----:B------:R-:W-:Y:S02]  /*f310*/  FADD R250, R27, R250 ;  /* 0x000000fa1bfa7221 */ /* 0x000fe40000000000 */
[----:B------:R-:W2:Y:S04]  /*f320*/  LDL.LU R27, [R1+0x148] ;  /* 0x00014800011b7983 */ /* 0x000ea80000300800 */
[----:B------:R-:W4:Y:S01]  /*f330*/  LDL.LU R26, [R1+0x144] ;  /* 0x00014400011a7983 */ /* 0x000f220000300800 */
[----:B------:R-:W1:Y:S03]  /*f340*/  MUFU.EX2 R114, R114 ;  /* 0x0000007200727308 */ /* 0x000e660000000800 */
[----:B------:R-:W4:Y:S05]  /*f350*/  LDL.LU R25, [R1+0x140] ;  /* 0x0001400001197983 */ /* 0x000f2a0000300800 */
[----:B------:R-:W-:Y:S08]  /*f360*/  MUFU.EX2 R112, R112 ;  /* 0x0000007000707308 */ /* 0x000ff00000000800 */
[----:B------:R-:W1:Y:S01]  /*f370*/  MUFU.EX2 R110, R110 ;  /* 0x0000006e006e7308 */ /* 0x000e620000000800 */
[----:B0-----:R-:W-:Y:S01]  /*f380*/  F2FP.BF16.F32.PACK_AB R76, R115, R117 ;  /* 0x00000075734c723e */ /* 0x001fe200000010ff */
[----:B------:R-:W4:Y:S01]  /*f390*/  LDL R24, [R1+0x55c] ;  /* 0x00055c0001187983 */ /* 0x000f220000100800 */
[----:B-1----:R-:W-:-:S02]  /*f3a0*/  F2FP.BF16.F32.PACK_AB R77, R114, R116 ;  /* 0x00000074724d723e */ /* 0x002fc400000010ff */
[----:B------:R-:W-:Y:S02]  /*f3b0*/  F2FP.BF16.F32.PACK_AB R78, R111, R113 ;  /* 0x000000716f4e723e */ /* 0x000fe400000010ff */
[----:B------:R-:W-:Y:S01]  /*f3c0*/  F2FP.BF16.F32.PACK_AB R79, R110, R112 ;  /* 0x000000706e4f723e */ /* 0x000fe200000010ff */
[----:B------:R-:W-:Y:S01]  /*f3d0*/  FMUL R15, R15, 1.4426950216293334961 ;  /* 0x3fb8aa3b0f0f7820 */ /* 0x000fe20000400000 */
[----:B------:R-:W-:Y:S01]  /*f3e0*/  FMUL R108, R108, 1.4426950216293334961 ;  /* 0x3fb8aa3b6c6c7820 */ /* 0x000fe20000400000 */
[----:B------:R-:W-:Y:S01]  /*f3f0*/  MUFU.EX2 R17, R17 ;  /* 0x0000001100117308 */ /* 0x000fe20000000800 */
[----:B------:R-:W-:Y:S02]  /*f400*/  WARPGROUP.DEPBAR.LE gsb0, 0x0 ;  /* 0x00008000000079c5 */ /* 0x000fe40000010000 */
[----:B------:R-:W-:-:S06]  /*f410*/  WARPGROUP.ARRIVE ;  /* 0x00000000000079c5 */ /* 0x000fcc0000000000 */
        /* <DEDUP_REMOVED lines=8> */
[----:B------:R-:W-:Y:S01]  /*f4a0*/  FADD R238, R239, R238 ;  /* 0x000000eeefee7221 */ /* 0x000fe20000000000 */
[----:B------:R-:W-:Y:S01]  /*f4b0*/  FADD R140, R141, R140 ;  /* 0x0000008c8d8c7221 */ /* 0x000fe20000000000 */
[----:B------:R-:W-:Y:S02]  /*f4c0*/  FADD R89, R122, R89 ;  /* 0x000000597a597221 */ /* 0x000fe40000000000 */
[----:B------:R-:W-:Y:S01]  /*f4d0*/  FADD R237, R237, R238 ;  /* 0x000000eeeded7221 */ /* 0x000fe20000000000 */
[----:B-1----:R-:W-:Y:S01]  /*f4e0*/  F2FP.BF16.F32.PACK_AB R83, R18, R16 ;  /* 0x000000101253723e */ /* 0x002fe200000010ff */
[----:B------:R-:W-:Y:S01]  /*f4f0*/  FADD R140, R139, R140 ;  /* 0x0000008c8b8c7221 */ /* 0x000fe20000000000 */
[----:B------:R-:W-:Y:S01]  /*f500*/  FADD R89, R90, R89 ;  /* 0x000000595a597221 */ /* 0x000fe20000000000 */
[----:B------:R-:W-:-:S02]  /*f510*/  FADD R237, R236, R237 ;  /* 0x000000edeced7221 */ /* 0x000fc40000000000 */
[----:B------:R-:W-:Y:S01]  /*f520*/  FADD R140, R138, R140 ;  /* 0x0000008c8a8c7221 */ /* 0x000fe20000000000 */
[----:B------:R-:W-:Y:S01]  /*f530*/  FADD R89, R91, R89 ;  /* 0x000000595b597221 */ /* 0x000fe20000000000 */
[----:B------:R-:W-:Y:S02]  /*f540*/  FADD R237, R235, R237 ;  /* 0x000000edebed7221 */ /* 0x000fe40000000000 */
[----:B------:R-:W-:Y:S01]  /*f550*/  FADD R140, R137, R140 ;  /* 0x0000008c898c7221 */ /* 0x000fe20000000000 */
[----:B------:R-:W-:Y:S01]  /*f560*/  FADD R89, R92, R89 ;  /* 0x000000595c597221 */ /* 0x000fe20000000000 */
[----:B------:R-:W-:Y:S02]  /*f570*/  FADD R237, R234, R237 ;  /* 0x000000edeaed7221 */ /* 0x000fe40000000000 */
        /* <DEDUP_REMOVED lines=26> */
[----:B------:R-:W-:Y:S01]  /*f720*/  FADD R237, R225, R237 ;  /* 0x000000ede1ed7221 */ /* 0x000fe20000000000 */
[----:B------:R-:W-:Y:S02]  /*f730*/  WARPGROUP.DEPBAR.LE gsb0, 0x0 ;  /* 0x00008000000079c5 */ /* 0x000fe40000010000 */
[----:B------:R-:W-:-:S06]  /*f740*/  WARPGROUP.ARRIVE ;  /* 0x00000000000079c5 */ /* 0x000fcc0000000000 */
[----:B------:R-:W-:Y:S01]  /*f750*/  HGMMA.64x128x16.F32.BF16 R152, R80, gdesc[UR36], R152, gsb0 ;  /* 0x01e0002450987df0 */ /* 0x000fe20008001898 */
        /* <DEDUP_REMOVED lines=28> */
[----:B------:R-:W-:Y:S01]  /*f920*/  MUFU.EX2 R19, R19 ;  /* 0x0000001300137308 */ /* 0x000fe20000000800 */
[----:B------:R-:W-:Y:S01]  /*f930*/  FADD R140, R113, R140 ;  /* 0x0000008c718c7221 */ /* 0x000fe20000000000 */
[----:B------:R-:W-:Y:S01]  /*f940*/  FADD R89, R112, R89 ;  /* 0x0000005970597221 */ /* 0x000fe20000000000 */
[----:B------:R-:W-:Y:S01]  /*f950*/  FADD R250, R246, R250 ;  /* 0x000000faf6fa7221 */ /* 0x000fe20000000000 */
[----:B------:R-:W-:-:S04]  /*f960*/  FADD R237, R216, R237 ;  /* 0x000000edd8ed7221 */ /* 0x000fc80000000000 */
[----:B------:R-:W0:Y:S01]  /*f970*/  MUFU.EX2 R21, R21 ;  /* 0x0000001500157308 */ /* 0x000e220000000800 */
[----:B------:R-:W-:Y:S01]  /*f980*/  FADD R140, R111, R140 ;  /* 0x0000008c6f8c7221 */ /* 0x000fe20000000000 */
[----:B------:R-:W-:-:S06]  /*f990*/  FADD R89, R110, R89 ;  /* 0x000000596e597221 */ /* 0x000fcc0000000000 */
[----:B------:R-:W-:Y:S01]  /*f9a0*/  MUFU.EX2 R22, R22 ;  /* 0x0000001600167308 */ /* 0x000fe20000000800 */
[----:B------:R-:W-:-:S07]  /*f9b0*/  FADD R250, R245, R250 ;  /* 0x000000faf5fa7221 */ /* 0x000fce0000000000 */
[----:B------:R-:W1:Y:S01]  /*f9c0*/  MUFU.EX2 R23, R23 ;  /* 0x0000001700177308 */ /* 0x000e620000000800 */
[----:B------:R-:W-:-:S07]  /*f9d0*/  FADD R237, R151, R237 ;  /* 0x000000ed97ed7221 */ /* 0x000fce0000000000 */
[----:B------:R-:W1:Y:S01]  /*f9e0*/  MUFU.EX2 R20, R20 ;  /* 0x0000001400147308 */ /* 0x000e620000000800 */
        /* <DEDUP_REMOVED lines=9> */
[----:B0-----:R-:W-:Y:S01]  /*fa80*/  F2FP.BF16.F32.PACK_AB R84, R21, R19 ;  /* 0x000000131554723e */ /* 0x001fe200000010ff */
[----:B------:R-:W-:Y:S01]  /*fa90*/  FADD R89, R16, R89 ;  /* 0x0000005910597221 */ /* 0x000fe20000000000 */
[----:B-1----:R-:W-:Y:S01]  /*faa0*/  F2FP.BF16.F32.PACK_AB R86, R23, R22 ;  /* 0x000000161756723e */ /* 0x002fe200000010ff */
[----:B------:R-:W-:Y:S01]  /*fab0*/  FADD R250, R242, R250 ;  /* 0x000000faf2fa7221 */ /* 0x000fe20000000000 */
[----:B------:R-:W-:Y:S01]  /*fac0*/  F2FP.BF16.F32.PACK_AB R87, R124, R123 ;  /* 0x0000007b7c57723e */ /* 0x000fe200000010ff */
[----:B------:R-:W-:Y:S01]  /*fad0*/  FADD R237, R148, R237 ;  /* 0x000000ed94ed7221 */ /* 0x000fe20000000000 */
[----:B------:R-:W-:Y:S01]  /*fae0*/  F2FP.BF16.F32.PACK_AB R85, R7, R20 ;  /* 0x000000140755723e */ /* 0x000fe200000010ff */
        /* <DEDUP_REMOVED lines=17> */
[----:B------:R-:W-:-:S02]  /*fc00*/  FADD R89, R124, R89 ;  /* 0x000000597c597221 */ /* 0x000fc40000000000 */
[----:B------:R-:W0:Y:S04]  /*fc10*/  SHFL.BFLY PT, R6, R250, 0x2, 0x1f ;  /* 0x0c401f00fa067f89 */ /* 0x000e2800000e0000 */
[----:B------:R-:W1:Y:S04]  /*fc20*/  SHFL.BFLY PT, R7, R237, 0x2, 0x1f ;  /* 0x0c401f00ed077f89 */ /* 0x000e6800000e0000 */
[----:B------:R-:W1:Y:S04]  /*fc30*/  SHFL.BFLY PT, R12, R140, 0x2, 0x1f ;  /* 0x0c401f008c0c7f89 */ /* 0x000e6800000e0000 */
[----:B------:R-:W3:Y:S01]  /*fc40*/  SHFL.BFLY PT, R13, R89, 0x2, 0x1f ;  /* 0x0c401f00590d7f89 */ /* 0x000ee200000e0000 */
[----:B------:R-:W-:-:S02]  /*fc50*/  WARPGROUP.DEPBAR.LE gsb0, 0x0 ;  /* 0x00008000000079c5 */ /* 0x000fc40000010000 */
[----:B------:R-:W-:-:S06]  /*fc60*/  WARPGROUP.ARRIVE ;  /* 0x00000000000079c5 */ /* 0x000fcc0000000000 */
[----:B------:R-:W-:Y:S01]  /*fc70*/  HGMMA.64x128x16.F32.BF16 R152, R84, gdesc[UR8], R152, gsb0 ;  /* 0x01e0000854987df0 */ /* 0x000fe20008001898 */
[----:B0-----:R-:W-:Y:S01]  /*fc80*/  FADD R6, R250, R6 ;  /* 0x00000006fa067221 */ /* 0x001fe20000000000 */
[----:B-1----:R-:W-:Y:S01]  /*fc90*/  FADD R7, R237, R7 ;  /* 0x00000007ed077221 */ /* 0x002fe20000000000 */
[----:B------:R-:W-:Y:S01]  /*fca0*/  FADD R12, R140, R12 ;  /* 0x0000000c8c0c7221 */ /* 0x000fe20000000000 */
[----:B---3--:R-:W-:Y:S01]  /*fcb0*/  FADD R13, R89, R13 ;  /* 0x0000000d590d7221 */ /* 0x008fe20000000000 */
[----:B------:R-:W0:Y:S01]  /*fcc0*/  S2R R29, SR_CTAID.X ;  /* 0x00000000001d7919 */ /* 0x000e220000002500 */
[----:B------:R-:W1:Y:S04]  /*fcd0*/  SHFL.BFLY PT, R15, R6, 0x1, 0x1f ;  /* 0x0c201f00060f7f89 */ /* 0x000e6800000e0000 */
[----:B------:R-:W3:Y:S04]  /*fce0*/  SHFL.BFLY PT, R16, R7, 0x1, 0x1f ;  /* 0x0c201f0007107f89 */ /* 0x000ee800000e0000 */
[----:B------:R-:W2:Y:S04]  /*fcf0*/  SHFL.BFLY PT, R17, R12, 0x1, 0x1f ;  /* 0x0c201f000c117f89 */ /* 0x000ea800000e0000 */
[----:B------:R-:W0:Y:S01]  /*fd00*/  SHFL.BFLY PT, R18, R13, 0x1, 0x1f ;  /* 0x0c201f000d127f89 */ /* 0x000e2200000e0000 */
[----:B------:R-:W-:Y:S01]  /*fd10*/  UIADD3 UR5, UP0, UR5, 0x80, URZ ;  /* 0x0000008005057890 */ /* 0x000fe2000ff1e03f */
[----:B-1----:R-:W-:Y:S01]  /*fd20*/  FADD R15, R6, R15 ;  /* 0x0000000f060f7221 */ /* 0x002fe20000000000 */
[----:B---3--:R-:W-:-:S03]  /*fd30*/  FADD R16, R7, R16 ;  /* 0x0000001007107221 */ /* 0x008fc60000000000 */
[----:B------:R-:W-:Y:S01]  /*fd40*/  FFMA R28, R8, R28, R15 ;  /* 0x0000001c081c7223 */ /* 0x000fe2000000000f */
[----:B--2---:R-:W-:Y:S01]  /*fd50*/  FADD R17, R12, R17 ;  /* 0x000000110c117221 */ /* 0x004fe20000000000 */
[----:B------:R-:W-:Y:S01]  /*fd60*/  FFMA R27, R9, R27, R16 ;  /* 0x0000001b091b7223 */ /* 0x000fe20000000010 */
[----:B0-----:R-:W-:Y:S02]  /*fd70*/  FADD R18, R13, R18 ;  /* 0x000000120d127221 */ /* 0x001fe40000000000 */
[----:B----4-:R-:W-:Y:S01]  /*fd80*/  FFMA R26, R88, R26, R17 ;  /* 0x0000001a581a7223 */ /* 0x010fe20000000011 */
[----:B------:R-:W-:Y:S02]  /*fd90*/  IMAD.SHL.U32 R29, R29, 0x100, RZ ;  /* 0x000001001d1d7824 */ /* 0x000fe400078e00ff */
[----:B------:R-:W-:Y:S01]  /*fda0*/  FFMA R25, R125, R25, R18 ;  /* 0x000000197d197223 */ /* 0x000fe20000000012 */
[----:B------:R1:W-:Y:S01]  /*fdb0*/  STL [R1+0x14c], R28 ;  /* 0x00014c1c01007387 */ /* 0x0003e20000100800 */
[----:B------:R-:W-:Y:S01]  /*fdc0*/  UIADD3.X UR4, URZ, UR4, URZ, UP0, !UPT ;  /* 0x000000043f047290 */ /* 0x000fe200087fe43f */
[----:B------:R-:W-:-:S02]  /*fdd0*/  VIADD R29, R29, 0x100 ;  /* 0x000001001d1d7836 */ /* 0x000fc40000000000 */
[----:B------:R1:W-:Y:S04]  /*fde0*/  STL [R1+0x148], R27 ;  /* 0x0001481b01007387 */ /* 0x0003e80000100800 */
[----:B------:R1:W-:Y:S04]  /*fdf0*/  STL [R1+0x144], R26 ;  /* 0x0001441a01007387 */ /* 0x0003e80000100800 */
[----:B------:R1:W-:Y:S01]  /*fe00*/  STL [R1+0x140], R25 ;  /* 0x0001401901007387 */ /* 0x0003e20000100800 */
[----:B------:R-:W-:-:S03]  /*fe10*/  IMAD.U32 R19, RZ, RZ, UR4 ;  /* 0x00000004ff137e24 */ /* 0x000fc6000f8e00ff */
[----:B------:R1:W-:Y:S01]  /*fe20*/  STL [R1+0x13c], R14 ;  /* 0x00013c0e01007387 */ /* 0x0003e20000100800 */
[----:B------:R-:W-:-:S03]  /*fe30*/  ISETP.LE.U32.AND P0, PT, R29, UR5, PT ;  /* 0x000000051d007c0c */ /* 0x000fc6000bf03070 */
[----:B------:R1:W-:Y:S04]  /*fe40*/  STL [R1+0x138], R10 ;  /* 0x0001380a01007387 */ /* 0x0003e80000100800 */
[----:B------:R1:W-:Y:S04]  /*fe50*/  STL [R1+0x134], R5 ;  /* 0x0001340501007387 */ /* 0x0003e80000100800 */
[----:B------:R1:W-:Y:S01]  /*fe60*/  STL [R1+0x130], R4 ;  /* 0x0001300401007387 */ /* 0x0003e20000100800 */
[----:B------:R-:W-:Y:S01]  /*fe70*/  ISETP.GE.U32.AND.EX P0, PT, R19, RZ, PT, P0 ;  /* 0x000000ff1300720c */ /* 0x000fe20003f06100 */
[----:B------:R-:W-:Y:S01]  /*fe80*/  IMAD R3, R11, 0x80, R3 ;  /* 0x000000800b037824 */ /* 0x000fe200078e0203 */
[----:B------:R-:W-:Y:S01]  /*fe90*/  LEA R2, R24, R2, 0x7 ;  /* 0x0000000218027211 */ /* 0x000fe200078e38ff */
[----:B------:R-:W-:-:S02]  /*fea0*/  IMAD.MOV.U32 R6, RZ, RZ, R14 ;  /* 0x000000ffff067224 */ /* 0x000fc400078e000e */
[----:B------:R-:W-:Y:S01]  /*feb0*/  IMAD.MOV.U32 R7, RZ, RZ, R10 ;  /* 0x000000ffff077224 */ /* 0x000fe200078e000a */
[----:B------:R-:W-:-:S07]  /*fec0*/  WARPGROUP.DEPBAR.LE gsb0, 0x0 ;  /* 0x00008000000079c5 */ /* 0x000fce0000010000 */
[----:B-1----:R-:W-:Y:S05]  /*fed0*/  @!P0 BRA `(.L_x_1) ;  /* 0xffffff5c00f88947 */ /* 0x002fea000383ffff */
.L_x_0:
[----:B------:R-:W2:Y:S01]  /*fee0*/  LDL.LU R23, [R1+0x140] ;  /* 0x0001400001177983 */ /* 0x000ea20000300800 */
[----:B------:R-:W0:Y:S01]  /*fef0*/  S2R R128, SR_TID.X ;  /* 0x0000000000807919 */ /* 0x000e220000002100 */
[----:B------:R-:W-:Y:S01]  /*ff00*/  FMUL R11, R210, 0.25 ;  /* 0x3e800000d20b7820 */ /* 0x000fe20000400000 */
[----:B------:R-:W-:Y:S01]  /*ff10*/  ULDC.64 UR4, c[0x0][0x270] ;  /* 0x00009c0000047ab9 */ /* 0x000fe20000000a00 */
[----:B------:R-:W3:Y:S04]  /*ff20*/  LDL.LU R14, [R1+0x148] ;  /* 0x00014800010e7983 */ /* 0x000ee80000300800 */
[----:B------:R-:W4:Y:S04]  /*ff30*/  LDL.LU R16, [R1+0xec] ;  /* 0x0000ec0001107983 */ /* 0x000f280000300800 */
[----:B------:R-:W4:Y:S04]  /*ff40*/  LDL.LU R15, [R1+0xe8] ;  /* 0x0000e800010f7983 */ /* 0x000f280000300800 */
[----:B------:R-:W4:Y:S04]  /*ff50*/  LDL.LU R20, [R1+0xd8] ;  /* 0x0000d80001147983 */ /* 0x000f280000300800 */
[----:B------:R-:W4:Y:S04]  /*ff60*/  LDL.LU R19, [R1+0xcc] ;  /* 0x0000cc0001137983 */ /* 0x000f280000300800 */
[----:B------:R-:W4:Y:S04]  /*ff70*/  LDL.LU R18, [R1+0xc8] ;  /* 0x0000c80001127983 */ /* 0x000f280000300800 */
[----:B------:R-:W4:Y:S04]  /*ff80*/  LDL.LU R17, [R1+0xbc] ;  /* 0x0000bc0001117983 */ /* 0x000f280000300800 */
[----:B------:R-:W3:Y:S04]  /*ff90*/  LDL.LU R22, [R1+0xfc] ;  /* 0x0000fc0001167983 */ /* 0x000ee80000300800 */
[----:B------:R-:W4:Y:S04]  /*ffa0*/  LDL.LU R21, [R1+0xf8] ;  /* 0x0000f80001157983 */ /* 0x000f280000300800 */
[----:B------:R-:W4:Y:S04]  /*ffb0*/  LDL.LU R12, [R1+0x14c] ;  /* 0x00014c00010c7983 */ /* 0x000f280000300800 */
[----:B------:R-:W4:Y:S01]  /*ffc0*/  LDL.LU R10, [R1+0x144] ;  /* 0x00014400010a7983 */ /* 0x000f220000300800 */
[C---:B0-----:R-:W-:Y:S01]  /*ffd0*/  IMAD.SHL.U32 R2, R128.reuse, 0x80, RZ ;  /* 0x0000008080027824 */ /* 0x041fe200078e00ff */
[C---:B-----5:R-:W-:Y:S01]  /*ffe0*/  SHF.L.U32 R0, R128.reuse, 0x4, RZ ;  /* 0x0000000480007819 */ /* 0x060fe200000006ff */
[C---:B------:R-:W-:Y:S01]  /*fff0*/  IMAD.SHL.U32 R8, R128.reuse, 0x8, RZ ;  /* 0x0000000880087824 */ /* 0x040fe200078e00ff */
[----:B------:R-:W4:Y:S01]  /*10000*/  LDL.LU R49, [R1+0xdc] ;  /* 0x0000dc0001317983 */ /* 0x000f220000300800 */
[----:B------:R-:W-:Y:S01]  /*10010*/  IMAD.SHL.U32 R9, R128, 0x4, RZ ;  /* 0x0000000480097824 */ /* 0x000fe200078e00ff */
[----:B------:R-:W-:-:S02]  /*10020*/  LOP3.LUT R0, R0, 0xf0, RZ, 0xc0, !PT ;  /* 0x000000f000007812 */ /* 0x000fc400078ec0ff */
[----:B------:R-:W-:Y:S01]  /*10030*/  LOP3.LUT R3, R2, 0x800, RZ, 0xc0, !PT ;  /* 0x0000080002037812 */ /* 0x000fe200078ec0ff */
[----:B------:R-:W4:Y:S01]  /*10040*/  LDL.LU R28, [R1+0xb8] ;  /* 0x0000b800011c7983 */ /* 0x000f220000300800 */
[----:B------:R-:W-:Y:S02]  /*10050*/  LOP3.LUT R8, R8, 0x38, RZ, 0xc0, !PT ;  /* 0x0000003808087812 */ /* 0x000fe400078ec0ff */
[----:B------:R-:W-:Y:S01]  /*10060*/  IADD3 R0, R3, UR7, R0 ;  /* 0x0000000703007c10 */ /* 0x000fe2000fffe000 */
[----:B------:R-:W4:Y:S01]  /*10070*/  LDL.LU R27, [R1+0xac] ;  /* 0x0000ac00011b7983 */ /* 0x000f220000300800 */
[----:B------:R-:W-:Y:S02]  /*10080*/  LOP3.LUT R3, R128, 0xe0, RZ, 0xc0, !PT ;  /* 0x000000e080037812 */ /* 0x000fe400078ec0ff */
[----:B------:R-:W-:Y:S01]  /*10090*/  LOP3.LUT R9, R9, 0x3c0, RZ, 0xc0, !PT ;  /* 0x000003c009097812 */ /* 0x000fe200078ec0ff */
[----:B------:R-:W4:Y:S01]  /*100a0*/  LDL.LU R26, [R1+0xa8] ;  /* 0x0000a800011a7983 */ /* 0x000f220000300800 */
[----:B------:R-:W-:-:S02]  /*100b0*/  LEA R0, R3, R0, 0x3 ;  /* 0x0000000003007211 */ /* 0x000fc400078e18ff */
[----:B------:R-:W-:Y:S01]  /*100c0*/  IADD3 R13, R9, UR7, R8 ;  /* 0x00000007090d7c10 */ /* 0x000fe2000fffe008 */
[----:B------:R-:W-:Y:S01]  /*100d0*/  FMUL R9, R214, 0.25 ;  /* 0x3e800000d6097820 */ /* 0x000fe20000400000 */
[----:B------:R-:W-:Y:S01]  /*100e0*/  FMUL R8, R215, 0.25 ;  /* 0x3e800000d7087820 */ /* 0x000fe20000400000 */
[----:B------:R-:W4:Y:S01]  /*100f0*/  LDL.LU R25, [R1+0x9c] ;  /* 0x00009c0001197983 */ /* 0x000f220000300800 */
[----:B------:R-:W-:-:S04]  /*10100*/  SHF.R.U32.HI R2, RZ, 0x1, R128 ;  /* 0x00000001ff027819 */ /* 0x000fc80000011680 */
[----:B------:R-:W-:-:S05]  /*10110*/  LOP3.LUT R2, R2, 0x4, RZ, 0xc0, !PT ;  /* 0x0000000402027812 */ /* 0x000fca00078ec0ff */
[----:B------:R-:W-:Y:S02]  /*10120*/  IMAD.IADD R2, R2, 0x1, R13 ;  /* 0x0000000102027824 */ /* 0x000fe400078e020d */
[----:B------:R-:W-:Y:S01]  /*10130*/  FMUL R13, R190, 0.25 ;  /* 0x3e800000be0d7820 */ /* 0x000fe20000400000 */
[----:B------:R-:W-:Y:S01]  /*10140*/  BAR.SYNC.DEFER_BLOCKING 0x0 ;  /* 0x0000000000007b1d */ /* 0x000fe20000010000 */
[----:B--2---:R-:W-:-:S05]  /*10150*/  IMAD.MOV.U32 R3, RZ, RZ, R23 ;  /* 0x000000ffff037224 */ /* 0x004fca00078e0017 */
[----:B------:R-:W-:-:S04]  /*10160*/  FSETP.GT.AND P3, PT, |R3|, 8.50705917302346158658e+37, PT ;  /* 0x7e8000000300780b */ /* 0x000fc80003f64200 */
[----:B------:R-:W-:Y:S01]  /*10170*/  FSEL R32, R9, R214, P3 ;  /* 0x000000d609207208 */ /* 0x000fe20001800000 */
[----:B------:R-:W-:Y:S01]  /*10180*/  FMUL R9, R206, 0.25 ;  /* 0x3e800000ce097820 */ /* 0x000fe20000400000 */
        /* <DEDUP_REMOVED lines=31> */
[----:B---3--:R-:W-:Y:S01]  /*10380*/  IMAD.MOV.U32 R23, RZ, RZ, R22 ;  /* 0x000000ffff177224 */ /* 0x008fe200078e0016 */
[----:B------:R-:W-:Y:S01]  /*10390*/  FSEL R162, R11, R162, P3 ;  /* 0x000000a20ba27208 */ /* 0x000fe20001800000 */
[----:B------:R-:W-:Y:S01]  /*103a0*/  FMUL R11, R154, 0.25 ;  /* 0x3e8000009a0b7820 */ /* 0x000fe20000400000 */
[----:B------:R-:W-:Y:S01]  /*103b0*/  FSEL R158, R9, R158, P3 ;  /* 0x0000009e099e7208 */ /* 0x000fe20001800000 */
[----:B------:R-:W-:Y:S01]  /*103c0*/  FMUL R9, R212, 0.25 ;  /* 0x3e800000d4097820 */ /* 0x000fe20000400000 */
[----:B----4-:R-:W-:Y:S01]  /*103d0*/  IMAD.MOV.U32 R22, RZ, RZ, R21 ;  /* 0x000000ffff167224 */ /* 0x010fe200078e0015 */
[----:B------:R-:W-:Y:S01]  /*103e0*/  MOV R21, R12 ;  /* 0x0000000c00157202 */ /* 0x000fe20000000f00 */
[----:B------:R-:W-:Y:S01]  /*103f0*/  IMAD.MOV.U32 R24, RZ, RZ, R10 ;  /* 0x000000ffff187224 */ /* 0x000fe200078e000a */
[----:B------:R-:W-:Y:S01]  /*10400*/  FSEL R154, R11, R154, P3 ;  /* 0x0000009a0b9a7208 */ /* 0x000fe20001800000 */
[----:B------:R-:W-:Y:S01]  /*10410*/  FMUL R11, R208, 0.25 ;  /* 0x3e800000d00b7820 */ /* 0x000fe20000400000 */
[----:B------:R-:W-:Y:S01]  /*10420*/  IMAD.MOV.U32 R50, RZ, RZ, R22 ;  /* 0x000000ffff327224 */ /* 0x000fe200078e0016 */
[----:B------:R-:W-:Y:S01]  /*10430*/  MOV R42, R21 ;  /* 0x00000015002a7202 */ /* 0x000fe20000000f00 */
[----:B------:R-:W-:Y:S01]  /*10440*/  IMAD.MOV.U32 R8, RZ, RZ, R24 ;  /* 0x000000ffff087224 */ /* 0x000fe200078e0018 */
[----:B------:R-:W-:Y:S01]  /*10450*/  MOV R24, R14 ;  /* 0x0000000e00187202 */ /* 0x000fe20000000f00 */
[----:B------:R-:W-:-:S02]  /*10460*/  IMAD.MOV.U32 R22, RZ, RZ, R18 ;  /* 0x000000ffff167224 */ /* 0x000fc400078e0012 */
[----:B------:R-:W-:Y:S01]  /*10470*/  FMUL R10, R211, 0.25 ;  /* 0x3e800000d30a7820 */ /* 0x000fe20000400000 */
[----:B------:R-:W-:Y:S01]  /*10480*/  IMAD.MOV.U32 R51, RZ, RZ, R23 ;  /* 0x000000ffff337224 */ /* 0x000fe200078e0017 */
[----:B------:R-:W-:Y:S01]  /*10490*/  FSETP.GT.AND P2, PT, |R8|, 8.50705917302346158658e+37, PT ;  /* 0x7e8000000800780b */ /* 0x000fe20003f44200 */
[----:B------:R-:W-:Y:S01]  /*104a0*/  FMUL R18, R16, 0.25 ;  /* 0x3e80000010127820 */ /* 0x000fe20000400000 */
[----:B------:R-:W-:Y:S01]  /*104b0*/  MOV R21, R17 ;  /* 0x0000001100157202 */ /* 0x000fe20000000f00 */
[----:B------:R-:W-:Y:S01]  /*104c0*/  IMAD.MOV.U32 R48, RZ, RZ, R20 ;  /* 0x000000ffff307224 */ /* 0x000fe200078e0014 */
[----:B------:R-:W-:Y:S01]  /*104d0*/  FSEL R212, R9, R212, P2 ;  /* 0x000000d409d47208 */ /* 0x000fe20001000000 */
[----:B------:R-:W-:Y:S01]  /*104e0*/  FMUL R9, R200, 0.25 ;  /* 0x3e800000c8097820 */ /* 0x000fe20000400000 */
[----:B------:R-:W-:Y:S01]  /*104f0*/  FSEL R208, R11, R208, P2 ;  /* 0x000000d00bd07208 */ /* 0x000fe20001000000 */
[----:B------:R-:W-:Y:S01]  /*10500*/  FMUL R11, R196, 0.25 ;  /* 0x3e800000c40b7820 */ /* 0x000fe20000400000 */
[----:B------:R-:W-:Y:S01]  /*10510*/  FMUL R14, R193, 0.25 ;  /* 0x3e800000c10e7820 */ /* 0x000fe20000400000 */
[----:B------:R-:W-:Y:S01]  /*10520*/  FSEL R33, R10, R211, P3 ;  /* 0x000000d30a217208 */ /* 0x000fe20001800000 */
[----:B------:R-:W-:Y:S01]  /*10530*/  FMUL R17, R15, 0.25 ;  /* 0x3e8000000f117820 */ /* 0x000fe20000400000 */
[----:B------:R-:W-:Y:S01]  /*10540*/  FSEL R200, R9, R200, P2 ;  /* 0x000000c809c87208 */ /* 0x000fe20001000000 */
[----:B------:R-:W-:Y:S01]  /*10550*/  FMUL R9, R192, 0.25 ;  /* 0x3e800000c0097820 */ /* 0x000fe20000400000 */
[----:B------:R-:W-:Y:S01]  /*10560*/  FSEL R196, R11, R196, P2 ;  /* 0x000000c40bc47208 */ /* 0x000fe20001000000 */
[----:B------:R-:W-:Y:S01]  /*10570*/  FMUL R11, R188, 0.25 ;  /* 0x3e800000bc0b7820 */ /* 0x000fe20000400000 */
[----:B------:R-:W-:-:S02]  /*10580*/  IMAD.MOV.U32 R23, RZ, RZ, R19 ;  /* 0x000000ffff177224 */ /* 0x000fc400078e0013 */
        /* <DEDUP_REMOVED lines=20> */
[----:B------:R-:W-:Y:S01]  /*106d0*/  IMAD.MOV.U32 R9, RZ, RZ, R24 ;  /* 0x000000ffff097224 */ /* 0x000fe200078e0018 */
[----:B------:R-:W-:Y:S01]  /*106e0*/  FSEL R156, R11, R156, P2 ;  /* 0x0000009c0b9c7208 */ /* 0x000fe20001000000 */
[----:B------:R-:W2:Y:S01]  /*106f0*/  LDL.LU R24, [R1+0x98] ;  /* 0x0000980001187983 */ /* 0x000ea20000300800 */
[----:B------:R-:W-:Y:S01]  /*10700*/  FSEL R153, R14, R153, P2 ;  /* 0x000000990e997208 */ /* 0x000fe20001000000 */
[----:B------:R-:W-:Y:S01]  /*10710*/  FMUL R12, R199, 0.25 ;  /* 0x3e800000c70c7820 */ /* 0x000fe20000400000 */
[----:B------:R-:W-:Y:S01]  /*10720*/  FSEL R203, R10, R203, P3 ;  /* 0x000000cb0acb7208 */ /* 0x000fe20001800000 */
[----:B------:R-:W3:Y:S01]  /*10730*/  LDL.LU R36, [R1+0x8c] ;  /* 0x00008c0001247983 */ /* 0x000ee20000300800 */
[----:B------:R-:W-:Y:S01]  /*10740*/  FSETP.GT.AND P0, PT, |R9|, 8.50705917302346158658e+37, PT ;  /* 0x7e8000000900780b */ /* 0x000fe20003f04200 */
[----:B------:R-:W-:Y:S01]  /*10750*/  FMUL R11, R152, 0.25 ;  /* 0x3e800000980b7820 */ /* 0x000fe20000400000 */
[----:B------:R-:W-:Y:S01]  /*10760*/  FMUL R14, R23, 0.25 ;  /* 0x3e800000170e7820 */ /* 0x000fe20000400000 */
[----:B------:R-:W4:Y:S01]  /*10770*/  LDL.LU R35, [R1+0x88] ;  /* 0x0000880001237983 */ /* 0x000f220000300800 */
[----:B------:R-:W-:Y:S01]  /*10780*/  FMUL R10, R191, 0.25 ;  /* 0x3e800000bf0a7820 */ /* 0x000fe20000400000 */
[----:B------:R-:W-:Y:S01]  /*10790*/  FSEL R199, R12, R199, P3 ;  /* 0x000000c70cc77208 */ /* 0x000fe20001800000 */
[----:B------:R-:W-:Y:S01]  /*107a0*/  FMUL R12, R179, 0.25 ;  /* 0x3e800000b30c7820 */ /* 0x000fe20000400000 */
[----:B------:R-:W4:Y:S01]  /*107b0*/  LDL.LU R31, [R1+0x7c] ;  /* 0x00007c00011f7983 */ /* 0x000f220000300800 */
[----:B------:R-:W-:-:S02]  /*107c0*/  FSEL R18, R18, R16, P0 ;  /* 0x0000001012127208 */ /* 0x000fc40000000000 */
[----:B------:R-:W-:Y:S01]  /*107d0*/  FSEL R17, R17, R15, P0 ;  /* 0x0000000f11117208 */ /* 0x000fe20000000000 */
[----:B------:R-:W4:Y:S01]  /*107e0*/  LDL.LU R30, [R1+0x78] ;  /* 0x00007800011e7983 */ /* 0x000f220000300800 */
[----:B------:R-:W-:Y:S02]  /*107f0*/  FSEL R19, R19, R50, P0 ;  /* 0x0000003213137208 */ /* 0x000fe40000000000 */
[----:B------:R-:W-:Y:S01]  /*10800*/  FSEL R152, R11, R152, P2 ;  /* 0x000000980b987208 */ /* 0x000fe20001000000 */
[----:B------:R-:W2:Y:S01]  /*10810*/  LDL.LU R29, [R1+0x6c] ;  /* 0x00006c00011d7983 */ /* 0x000ea20000300800 */
[----:B------:R-:W-:Y:S02]  /*10820*/  FSEL R20, R20, R51, P0 ;  /* 0x0000003314147208 */ /* 0x000fe40000000000 */
[----:B------:R-:W-:Y:S01]  /*10830*/  FSEL R14, R14, R23, P0 ;  /* 0x000000170e0e7208 */ /* 0x000fe20000000000 */
[----:B------:R-:W3:Y:S01]  /*10840*/  LDL.LU R41, [R1+0x68] ;  /* 0x0000680001297983 */ /* 0x000ee20000300800 */
[----:B------:R-:W-:Y:S01]  /*10850*/  FSEL R191, R10, R191, P3 ;  /* 0x000000bf0abf7208 */ /* 0x000fe20001800000 */
[----:B------:R-:W-:Y:S01]  /*10860*/  FMUL R16, R49, 0.25 ;  /* 0x3e80000031107820 */ /* 0x000fe20000400000 */
[----:B------:R-:W-:Y:S01]  /*10870*/  FMUL R15, R48, 0.25 ;  /* 0x3e800000300f7820 */ /* 0x000fe20000400000 */
[----:B------:R-:W4:Y:S01]  /*10880*/  LDL.LU R40, [R1+0x5c] ;  /* 0x00005c0001287983 */ /* 0x000f220000300800 */
[----:B------:R-:W-:Y:S01]  /*10890*/  FMUL R11, R28, 0.25 ;  /* 0x3e8000001c0b7820 */ /* 0x000fe20000400000 */
[----:B------:R-:W-:Y:S01]  /*108a0*/  FMUL R10, R183, 0.25 ;  /* 0x3e800000b70a7820 */ /* 0x000fe20000400000 */
[----:B------:R-:W-:Y:S01]  /*108b0*/  FSEL R179, R12, R179, P3 ;  /* 0x000000b30cb37208 */ /* 0x000fe20001800000 */
[----:B------:R-:W4:Y:S01]  /*108c0*/  LDL.LU R39, [R1+0x58] ;  /* 0x0000580001277983 */ /* 0x000f220000300800 */
[----:B------:R-:W-:Y:S01]  /*108d0*/  FSEL R16, R16, R49, P0 ;  /* 0x0000003110107208 */ /* 0x000fe20000000000 */
[----:B------:R-:W-:Y:S01]  /*108e0*/  FMUL R12, R159, 0.25 ;  /* 0x3e8000009f0c7820 */ /* 0x000fe20000400000 */
[----:B------:R-:W-:Y:S01]  /*108f0*/  FSEL R15, R15, R48, P0 ;  /* 0x000000300f0f7208 */ /* 0x000fe20000000000 */
[----:B------:R-:W4:Y:S01]  /*10900*/  LDL.LU R38, [R1+0x4c] ;  /* 0x00004c0001267983 */ /* 0x000f220000300800 */
[----:B------:R-:W-:-:S02]  /*10910*/  FSEL R11, R11, R28, P0 ;  /* 0x0000001c0b0b7208 */ /* 0x000fc40000000000 */
[----:B------:R-:W-:Y:S01]  /*10920*/  FSEL R183, R10, R183, P3 ;  /* 0x000000b70ab77208 */ /* 0x000fe20001800000 */
[----:B------:R-:W4:Y:S01]  /*10930*/  LDL.LU R37, [R1+0x48] ;  /* 0x0000480001257983 */ /* 0x000f220000300800 */
[----:B------:R-:W-:Y:S01]  /*10940*/  FMUL R10, R171, 0.25 ;  /* 0x3e800000ab0a7820 */ /* 0x000fe20000400000 */
[----:B------:R-:W-:Y:S01]  /*10950*/  FSEL R159, R12, R159, P3 ;  /* 0x0000009f0c9f7208 */ /* 0x000fe20001800000 */
[----:B------:R-:W-:Y:S01]  /*10960*/  FMUL R12, R155, 0.25 ;  /* 0x3e8000009b0c7820 */ /* 0x000fe20000400000 */
[----:B------:R-:W4:Y:S01]  /*10970*/  LDL.LU R47, [R1+0x3c] ;  /* 0x00003c00012f7983 */ /* 0x000f220000300800 */
[----:B------:R-:W-:Y:S01]  /*10980*/  FSEL R190, R13, R190, P3 ;  /* 0x000000be0dbe7208 */ /* 0x000fe20001800000 */
[----:B------:R-:W-:Y:S01]  /*10990*/  FMUL R13, R170, 0.25 ;  /* 0x3e800000aa0d7820 */ /* 0x000fe20000400000 */
        /* <DEDUP_REMOVED lines=33> */
[----:B------:R-:W-:Y:S01]  /*10bb0*/  FMUL R10, R189, 0.25 ;  /* 0x3e800000bd0a7820 */ /* 0x000fe20000400000 */
[----:B------:R-:W-:Y:S01]  /*10bc0*/  FSEL R177, R12, R177, P2 ;  /* 0x000000b10cb17208 */ /* 0x000fe20001000000 */
[----:B------:R-:W-:Y:S01]  /*10bd0*/  FMUL R12, R165, 0.25 ;  /* 0x3e800000a50c7820 */ /* 0x000fe20000400000 */
[----:B------:R-:W4:Y:S02]  /*10be0*/  LDL.LU R52, [R1+0xe4] ;  /* 0x0000e40001347983 */ /* 0x000f240000300800 */
[----:B------:R-:W-:Y:S01]  /*10bf0*/  FSEL R189, R10, R189, P2 ;  /* 0x000000bd0abd7208 */ /* 0x000fe20001000000 */
[----:B------:R-:W-:Y:S01]  /*10c00*/  FMUL R10, R181, 0.25 ;  /* 0x3e800000b50a7820 */ /* 0x000fe20000400000 */
[----:B------:R-:W4:Y:S01]  /*10c10*/  LDL.LU R50, [R1+0xe0] ;  /* 0x0000e00001327983 */ /* 0x000f220000300800 */
[----:B------:R-:W-:Y:S01]  /*10c20*/  FSEL R165, R12, R165, P2 ;  /* 0x000000a50ca57208 */ /* 0x000fe20001000000 */
[----:B------:R-:W-:-:S02]  /*10c30*/  FMUL R12, R157, 0.25 ;  /* 0x3e8000009d0c7820 */ /* 0x000fc40000400000 */
[----:B------:R-:W4:Y:S01]  /*10c40*/  LDL.LU R49, [R1+0xd4] ;  /* 0x0000d40001317983 */ /* 0x000f220000300800 */
[----:B------:R-:W-:Y:S01]  /*10c50*/  FSEL R181, R10, R181, P2 ;  /* 0x000000b50ab57208 */ /* 0x000fe20001000000 */
[----:B------:R-:W-:Y:S01]  /*10c60*/  FMUL R10, R169, 0.25 ;  /* 0x3e800000a90a7820 */ /* 0x000fe20000400000 */
[----:B------:R-:W-:Y:S01]  /*10c70*/  FSEL R157, R12, R157, P2 ;  /* 0x0000009d0c9d7208 */ /* 0x000fe20001000000 */
[----:B------:R-:W4:Y:S01]  /*10c80*/  LDL.LU R48, [R1+0xd0] ;  /* 0x0000d00001307983 */ /* 0x000f220000300800 */
[----:B--2---:R-:W-:-:S03]  /*10c90*/  FMUL R28, R29, 0.25 ;  /* 0x3e8000001d1c7820 */ /* 0x004fc60000400000 */
[----:B------:R-:W2:Y:S01]  /*10ca0*/  LDL.LU R76, [R1+0xc4] ;  /* 0x0000c400014c7983 */ /* 0x000ea20000300800 */
[----:B------:R-:W-:Y:S01]  /*10cb0*/  FMUL R23, R24, 0.25 ;  /* 0x3e80000018177820 */ /* 0x000fe20000400000 */
[----:B------:R-:W-:Y:S01]  /*10cc0*/  FSEL R169, R10, R169, P2 ;  /* 0x000000a90aa97208 */ /* 0x000fe20001000000 */
[----:B------:R-:W-:Y:S01]  /*10cd0*/  FMUL R12, R21, 0.25 ;  /* 0x3e800000150c7820 */ /* 0x000fe20000400000 */
[----:B------:R-:W2:Y:S01]  /*10ce0*/  LDL.LU R75, [R1+0xc0] ;  /* 0x0000c000014b7983 */ /* 0x000ea20000300800 */
[----:B------:R-:W-:Y:S01]  /*10cf0*/  FSEL R28, R28, R29, P0 ;  /* 0x0000001d1c1c7208 */ /* 0x000fe20000000000 */
[----:B------:R-:W-:Y:S02]  /*10d00*/  FMUL R10, R161, 0.25 ;  /* 0x3e800000a10a7820 */ /* 0x000fe40000400000 */
[----:B------:R-:W2:Y:S01]  /*10d10*/  LDL.LU R74, [R1+0xb4] ;  /* 0x0000b400014a7983 */ /* 0x000ea20000300800 */
[----:B---3--:R-:W-:Y:S01]  /*10d20*/  FMUL R29, R41, 0.25 ;  /* 0x3e800000291d7820 */ /* 0x008fe20000400000 */
[----:B------:R-:W-:-:S02]  /*10d30*/  FSEL R23, R23, R24, P0 ;  /* 0x0000001817177208 */ /* 0x000fc40000000000 */
[----:B------:R-:W3:Y:S01]  /*10d40*/  LDL.LU R73, [R1+0xb0] ;  /* 0x0000b00001497983 */ /* 0x000ee20000300800 */
[----:B------:R-:W-:Y:S01]  /*10d50*/  FMUL R13, R22, 0.25 ;  /* 0x3e800000160d7820 */ /* 0x000fe20000400000 */
[----:B------:R-:W-:Y:S02]  /*10d60*/  FSEL R12, R12, R21, P0 ;  /* 0x000000150c0c7208 */ /* 0x000fe40000000000 */
[----:B------:R-:W3:Y:S01]  /*10d70*/  LDL.LU R72, [R1+0xa4] ;  /* 0x0000a40001487983 */ /* 0x000ee20000300800 */
[----:B------:R-:W-:-:S03]  /*10d80*/  FSEL R161, R10, R161, P2 ;  /* 0x000000a10aa17208 */ /* 0x000fc60001000000 */
[----:B------:R-:W3:Y:S04]  /*10d90*/  LDL.LU R82, [R1+0xa0] ;  /* 0x0000a00001527983 */ /* 0x000ee80000300800 */
[----:B------:R-:W3:Y:S04]  /*10da0*/  LDL.LU R81, [R1+0x94] ;  /* 0x0000940001517983 */ /* 0x000ee80000300800 */
[----:B------:R-:W3:Y:S04]  /*10db0*/  LDL.LU R80, [R1+0x90] ;  /* 0x0000900001507983 */ /* 0x000ee80000300800 */
[----:B------:R-:W3:Y:S04]  /*10dc0*/  LDL.LU R78, [R1+0x84] ;  /* 0x00008400014e7983 */ /* 0x000ee80000300800 */
[----:B------:R-:W3:Y:S04]  /*10dd0*/  LDL.LU R77, [R1+0x80] ;  /* 0x00008000014d7983 */ /* 0x000ee80000300800 */
[----:B------:R-:W3:Y:S04]  /*10de0*/  LDL.LU R79, [R1+0x74] ;  /* 0x00007400014f7983 */ /* 0x000ee80000300800 */
[----:B------:R-:W3:Y:S04]  /*10df0*/  LDL.LU R71, [R1+0x70] ;  /* 0x0000700001477983 */ /* 0x000ee80000300800 */
[----:B------:R-:W3:Y:S04]  /*10e00*/  LDL.LU R70, [R1+0x64] ;  /* 0x0000640001467983 */ /* 0x000ee80000300800 */
[----:B------:R-:W3:Y:S01]  /*10e10*/  LDL.LU R69, [R1+0x60] ;  /* 0x0000600001457983 */ /* 0x000ee20000300800 */
[----:B------:R-:W-:-:S03]  /*10e20*/  FSEL R29, R29, R41, P0 ;  /* 0x000000291d1d7208 */ /* 0x000fc60000000000 */
[----:B------:R-:W3:Y:S01]  /*10e30*/  LDL.LU R68, [R1+0x54] ;  /* 0x0000540001447983 */ /* 0x000ee20000300800 */
[----:B----4-:R-:W-:-:S03]  /*10e40*/  FMUL R41, R43, 0.25 ;  /* 0x3e8000002b297820 */ /* 0x010fc60000400000 */
[----:B------:R-:W4:Y:S04]  /*10e50*/  LDL.LU R63, [R1+0x50] ;  /* 0x00005000013f7983 */ /* 0x000f280000300800 */
[----:B------:R-:W4:Y:S04]  /*10e60*/  LDL.LU R62, [R1+0x44] ;  /* 0x00004400013e7983 */ /* 0x000f280000300800 */
[----:B------:R-:W4:Y:S04]  /*10e70*/  LDL.LU R61, [R1+0x40] ;  /* 0x00004000013d7983 */ /* 0x000f280000300800 */
[----:B------:R-:W4:Y:S04]  /*10e80*/  LDL.LU R60, [R1+0x34] ;  /* 0x00003400013c7983 */ /* 0x000f280000300800 */
[----:B------:R-:W4:Y:S01]  /*10e90*/  LDL.LU R59, [R1+0x30] ;  /* 0x00003000013b7983 */ /* 0x000f220000300800 */
[----:B------:R-:W-:-:S03]  /*10ea0*/  FSEL R41, R41, R43, P0 ;  /* 0x0000002b29297208 */ /* 0x000fc60000000000 */
[----:B------:R-:W4:Y:S04]  /*10eb0*/  LDL.LU R58, [R1+0x24] ;  /* 0x00002400013a7983 */ /* 0x000f280000300800 */
[----:B------:R-:W4:Y:S04]  /*10ec0*/  LDL.LU R55, [R1+0x20] ;  /* 0x0000200001377983 */ /* 0x000f280000300800 */
[----:B------:R-:W4:Y:S04]  /*10ed0*/  LDL.LU R54, [R1+0x14] ;  /* 0x0000140001367983 */ /* 0x000f280000300800 */
[----:B------:R-:W4:Y:S04]  /*10ee0*/  LDL.LU R51, [R1+0x10] ;  /* 0x0000100001337983 */ /* 0x000f280000300800 */
[----:B------:R-:W4:Y:S01]  /*10ef0*/  LDL.LU R43, [R1+0x4] ;  /* 0x00000400012b7983 */ /* 0x000f220000300800 */
[----:B------:R-:W-:-:S05]  /*10f00*/  FMUL R24, R36, 0.25 ;  /* 0x3e80000024187820 */ /* 0x000fca0000400000 */
[----:B------:R-:W-:Y:S01]  /*10f10*/  FSEL R24, R24, R36, P0 ;  /* 0x0000002418187208 */ /* 0x000fe20000000000 */
[----:B------:R-:W-:-:S05]  /*10f20*/  FMUL R36, R37, 0.25 ;  /* 0x3e80000025247820 */ /* 0x000fca0000400000 */
[----:B------:R-:W-:Y:S01]  /*10f30*/  FSEL R36, R36, R37, P0 ;  /* 0x0000002524247208 */ /* 0x000fe20000000000 */
[----:B------:R-:W-:-:S05]  /*10f40*/  FMUL R37, R47, 0.25 ;  /* 0x3e8000002f257820 */ /* 0x000fca0000400000 */
[----:B------:R-:W-:Y:S02]  /*10f50*/  FSEL R37, R37, R47, P0 ;  /* 0x0000002f25257208 */ /* 0x000fe40000000000 */
[----:B------:R-:W4:Y:S01]  /*10f60*/  LDL.LU R47, [R1] ;  /* 0x00000000012f7983 */ /* 0x000f220000300800 */
[----:B------:R-:W-:Y:S01]  /*10f70*/  FSEL R13, R13, R22, P0 ;  /* 0x000000160d0d7208 */ /* 0x000fe20000000000 */
[----:B------:R-:W-:Y:S01]  /*10f80*/  FMUL R21, R26, 0.25 ;  /* 0x3e8000001a157820 */ /* 0x000fe20000400000 */
[----:B------:R-:W-:Y:S01]  /*10f90*/  FMUL R10, R27, 0.25 ;  /* 0x3e8000001b0a7820 */ /* 0x000fe20000400000 */
[----:B------:R-:W-:Y:S01]  /*10fa0*/  FMUL R22, R25, 0.25 ;  /* 0x3e80000019167820 */ /* 0x000fe20000400000 */
[----:B------:R-:W-:Y:S02]  /*10fb0*/  FSETP.GT.AND P1, PT, |R42|, 8.50705917302346158658e+37, PT ;  /* 0x7e8000002a00780b */ /* 0x000fe40003f24200 */
[----:B------:R-:W-:Y:S01]  /*10fc0*/  FSEL R21, R21, R26, P0 ;  /* 0x0000001a15157208 */ /* 0x000fe20000000000 */
[----:B------:R-:W-:Y:S01]  /*10fd0*/  FMUL R26, R31, 0.25 ;  /* 0x3e8000001f1a7820 */ /* 0x000fe20000400000 */
[----:B------:R-:W-:Y:S01]  /*10fe0*/  FSEL R10, R10, R27, P0 ;  /* 0x0000001b0a0a7208 */ /* 0x000fe20000000000 */
[----:B------:R-:W-:Y:S01]  /*10ff0*/  FMUL R27, R30, 0.25 ;  /* 0x3e8000001e1b7820 */ /* 0x000fe20000400000 */
[----:B------:R-:W-:Y:S01]  /*11000*/  FSEL R22, R22, R25, P0 ;  /* 0x0000001916167208 */ /* 0x000fe20000000000 */
[----:B------:R-:W-:Y:S01]  /*11010*/  FMUL R25, R35, 0.25 ;  /* 0x3e80000023197820 */ /* 0x000fe20000400000 */
[----:B------:R-:W-:-:S02]  /*11020*/  FSETP.GEU.AND P4, PT, R42, 1.175494350822287508e-38, PT ;  /* 0x008000002a00780b */ /* 0x000fc40003f8e000 */
[----:B------:R-:W-:Y:S01]  /*11030*/  FSEL R26, R26, R31, P0 ;  /* 0x0000001f1a1a7208 */ /* 0x000fe20000000000 */
[----:B------:R-:W-:Y:S01]  /*11040*/  FMUL R31, R39, 0.25 ;  /* 0x3e800000271f7820 */ /* 0x000fe20000400000 */
[----:B------:R-:W-:Y:S02]  /*11050*/  FSETP.GEU.AND P6, PT, R9, 1.175494350822287508e-38, PT ;  /* 0x008000000900780b */ /* 0x000fe40003fce000 */
[----:B------:R-:W-:Y:S02]  /*11060*/  FSEL R103, RZ, -23, P4 ;  /* 0xc1b80000ff677808 */ /* 0x000fe40002000000 */
[----:B------:R-:W-:Y:S01]  /*11070*/  FSEL R25, R25, R35, P0 ;  /* 0x0000002319197208 */ /* 0x000fe20000000000 */
[----:B------:R-:W-:Y:S01]  /*11080*/  FMUL R35, R38, 0.25 ;  /* 0x3e80000026237820 */ /* 0x000fe20000400000 */
[----:B------:R-:W-:Y:S01]  /*11090*/  FSEL R27, R27, R30, P0 ;  /* 0x0000001e1b1b7208 */ /* 0x000fe20000000000 */
[----:B------:R-:W-:Y:S01]  /*110a0*/  FMUL R30, R40, 0.25 ;  /* 0x3e800000281e7820 */ /* 0x000fe20000400000 */
[----:B------:R-:W-:-:S02]  /*110b0*/  FSEL R97, RZ, -23, P6 ;  /* 0xc1b80000ff617808 */ /* 0x000fc40003000000 */
        /* <DEDUP_REMOVED lines=20> */
[----:B------:R-:W-:-:S02]  /*11200*/  FSETP.GEU.AND P5, PT, R8, 1.175494350822287508e-38, PT ;  /* 0x008000000800780b */ /* 0x000fc40003fae000 */
[----:B------:R-:W-:Y:S01]  /*11210*/  FSEL R67, R67, R56, P1 ;  /* 0x0000003843437208 */ /* 0x000fe20000800000 */
[----:B------:R-:W-:Y:S01]  /*11220*/  FMUL R56, R48, 0.25 ;  /* 0x3e80000030387820 */ /* 0x000fe20000400000 */
[----:B------:R-:W-:Y:S02]  /*11230*/  FSEL R66, R66, R53, P1 ;  /* 0x0000003542427208 */ /* 0x000fe40000800000 */
[----:B------:R-:W-:Y:S02]  /*11240*/  FSEL R64, R64, R50, P1 ;  /* 0x0000003240407208 */ /* 0x000fe40000800000 */
[----:B------:R-:W-:Y:S02]  /*11250*/  FSEL R65, R65, R52, P1 ;  /* 0x0000003441417208 */ /* 0x000fe40000800000 */
[----:B------:R-:W-:Y:S02]  /*11260*/  FSEL R57, R57, R49, P1 ;  /* 0x0000003139397208 */ /* 0x000fe40000800000 */
[----:B------:R-:W-:-:S02]  /*11270*/  FSEL R56, R56, R48, P1 ;  /* 0x0000003038387208 */ /* 0x000fc40000800000 */
[----:B------:R-:W-:Y:S01]  /*11280*/  FSEL R95, RZ, -23, P5 ;  /* 0xc1b80000ff5f7808 */ /* 0x000fe20002800000 */
[----:B--2---:R-:W-:Y:S01]  /*11290*/  FMUL R53, R76, 0.25 ;  /* 0x3e8000004c357820 */ /* 0x004fe20000400000 */
[----:B------:R-:W-:Y:S01]  /*112a0*/  FMUL R52, R75, 0.25 ;  /* 0x3e8000004b347820 */ /* 0x000fe20000400000 */
[----:B------:R-:W-:Y:S01]  /*112b0*/  FMUL R50, R74, 0.25 ;  /* 0x3e8000004a327820 */ /* 0x000fe20000400000 */
[----:B---3--:R-:W-:Y:S02]  /*112c0*/  FMUL R49, R73, 0.25 ;  /* 0x3e80000049317820 */ /* 0x008fe40000400000 */
[----:B------:R-:W-:Y:S02]  /*112d0*/  FSEL R53, R53, R76, P1 ;  /* 0x0000004c35357208 */ /* 0x000fe40000800000 */
[----:B------:R-:W-:Y:S01]  /*112e0*/  FSEL R50, R50, R74, P1 ;  /* 0x0000004a32327208 */ /* 0x000fe20000800000 */
[----:B------:R-:W-:Y:S01]  /*112f0*/  FMUL R48, R72, 0.25 ;  /* 0x3e80000048307820 */ /* 0x000fe20000400000 */
[----:B------:R-:W-:-:S02]  /*11300*/  FSEL R52, R52, R75, P1 ;  /* 0x0000004b34347208 */ /* 0x000fc40000800000 */
[----:B------:R-:W-:Y:S01]  /*11310*/  FSEL R49, R49, R73, P1 ;  /* 0x0000004931317208 */ /* 0x000fe20000800000 */
[----:B------:R-:W-:Y:S01]  /*11320*/  FMUL R73, R81, 0.25 ;  /* 0x3e80000051497820 */ /* 0x000fe20000400000 */
[----:B------:R-:W-:Y:S01]  /*11330*/  FMUL R74, R80, 0.25 ;  /* 0x3e800000504a7820 */ /* 0x000fe20000400000 */
[----:B------:R-:W-:Y:S01]  /*11340*/  FMUL R75, R78, 0.25 ;  /* 0x3e8000004e4b7820 */ /* 0x000fe20000400000 */
[----:B------:R-:W-:Y:S01]  /*11350*/  FMUL R76, R77, 0.25 ;  /* 0x3e8000004d4c7820 */ /* 0x000fe20000400000 */
[----:B------:R-:W-:Y:S01]  /*11360*/  FSEL R48, R48, R72, P1 ;  /* 0x0000004830307208 */ /* 0x000fe20000800000 */
[----:B----4-:R-:W-:Y:S01]  /*11370*/  FMUL R96, R58, 0.25 ;  /* 0x3e8000003a607820 */ /* 0x010fe20000400000 */
[----:B------:R-:W-:Y:S01]  /*11380*/  FMUL R104, R54, 0.25 ;  /* 0x3e80000036687820 */ /* 0x000fe20000400000 */
[----:B------:R-:W-:-:S04]  /*11390*/  FMUL R107, R43, 0.25 ;  /* 0x3e8000002b6b7820 */ /* 0x000fc80000400000 */
[----:B------:R-:W-:Y:S02]  /*113a0*/  FSEL R104, R104, R54, P1 ;  /* 0x0000003668687208 */ /* 0x000fe40000800000 */
[----:B------:R-:W-:Y:S01]  /*113b0*/  FSEL R107, R107, R43, P1 ;  /* 0x0000002b6b6b7208 */ /* 0x000fe20000800000 */
[----:B------:R-:W-:Y:S01]  /*113c0*/  FMUL R43, R42, 8388608 ;  /* 0x4b0000002a2b7820 */ /* 0x000fe20000400000 */
[----:B------:R-:W-:Y:S01]  /*113d0*/  FSEL R96, R96, R58, P1 ;  /* 0x0000003a60607208 */ /* 0x000fe20000800000 */
[----:B------:R-:W-:Y:S01]  /*113e0*/  FMUL R54, R9, 8388608 ;  /* 0x4b00000009367820 */ /* 0x000fe20000400000 */
[----:B------:R-:W-:Y:S02]  /*113f0*/  FMUL R58, R3, 8388608 ;  /* 0x4b000000033a7820 */ /* 0x000fe40000400000 */
[----:B------:R-:W-:Y:S02]  /*11400*/  FSEL R86, R43, R42, !P4 ;  /* 0x0000002a2b567208 */ /* 0x000fe40006000000 */
[----:B------:R-:W-:-:S02]  /*11410*/  FSETP.GEU.AND P4, PT, R3, 1.175494350822287508e-38, PT ;  /* 0x008000000300780b */ /* 0x000fc40003f8e000 */
[----:B------:R-:W-:Y:S02]  /*11420*/  FSEL R89, R54, R9, !P6 ;  /* 0x0000000936597208 */ /* 0x000fe40007000000 */
[C---:B------:R-:W-:Y:S02]  /*11430*/  FSETP.GEU.AND P6, PT, |R3|.reuse, 1.175494350822287508e-38, PT ;  /* 0x008000000300780b */ /* 0x040fe40003fce200 */
[----:B------:R-:W-:Y:S01]  /*11440*/  FSEL R87, R58, R3, !P4 ;  /* 0x000000033a577208 */ /* 0x000fe20006000000 */
[----:B------:R-:W-:Y:S01]  /*11450*/  @P3 FMUL R3, R3, 0.25 ;  /* 0x3e80000003033820 */ /* 0x000fe20000400000 */
[C---:B------:R-:W-:Y:S01]  /*11460*/  FSETP.GEU.AND P3, PT, |R9|.reuse, 1.175494350822287508e-38, PT ;  /* 0x008000000900780b */ /* 0x040fe20003f6e200 */
[----:B------:R-:W-:Y:S01]  /*11470*/  @P0 FMUL R9, R9, 0.25 ;  /* 0x3e80000009090820 */ /* 0x000fe20000400000 */
[C---:B------:R-:W-:Y:S01]  /*11480*/  FMUL R43, R8.reuse, 8388608 ;  /* 0x4b000000082b7820 */ /* 0x040fe20000400000 */
[----:B------:R-:W-:Y:S02]  /*11490*/  FSEL R93, RZ, -23, P4 ;  /* 0xc1b80000ff5d7808 */ /* 0x000fe40002000000 */
[----:B------:R-:W-:-:S02]  /*114a0*/  FSETP.GEU.AND P4, PT, |R8|, 1.175494350822287508e-38, PT ;  /* 0x008000000800780b */ /* 0x000fc40003f8e200 */
[----:B------:R-:W-:-:S06]  /*114b0*/  FSEL R88, R43, R8, !P5 ;  /* 0x000000082b587208 */ /* 0x000fcc0006800000 */
[----:B------:R-:W-:Y:S01]  /*114c0*/  @!P3 FMUL R9, R9, 16777216 ;  /* 0x4b8000000909b820 */ /* 0x000fe20000400000 */
[----:B------:R-:W-:Y:S01]  /*114d0*/  @P2 FMUL R8, R8, 0.25 ;  /* 0x3e80000008082820 */ /* 0x000fe20000400000 */
[----:B------:R-:W-:Y:S01]  /*114e0*/  VIADD R101, R86, 0xc0cafb0d ;  /* 0xc0cafb0d56657836 */ /* 0x000fe20000000000 */
[----:B------:R-:W-:-:S03]  /*114f0*/  FSETP.GEU.AND P2, PT, |R42|, 1.175494350822287508e-38, PT ;  /* 0x008000002a00780b */ /* 0x000fc60003f4e200 */
[----:B------:R-:W0:Y:S01]  /*11500*/  MUFU.RCP R9, R9 ;  /* 0x0000000900097308 */ /* 0x000e220000001000 */
[----:B------:R-:W-:Y:S01]  /*11510*/  VIADD R99, R88, 0xc0cafb0d ;  /* 0xc0cafb0d58637836 */ /* 0x000fe20000000000 */
[----:B------:R-:W-:Y:S01]  /*11520*/  IADD3 R100, R87, -0x3f3504f3, RZ ;  /* 0xc0cafb0d57647810 */ /* 0x000fe20007ffe0ff */
[----:B------:R-:W-:Y:S01]  /*11530*/  FMUL R85, R62, 0.25 ;  /* 0x3e8000003e557820 */ /* 0x000fe20000400000 */
[----:B------:R-:W-:Y:S01]  /*11540*/  FMUL R92, R60, 0.25 ;  /* 0x3e8000003c5c7820 */ /* 0x000fe20000400000 */
[----:B------:R-:W-:Y:S02]  /*11550*/  LOP3.LUT R101, R101, 0xff800000, RZ, 0xc0, !PT ;  /* 0xff80000065657812 */ /* 0x000fe400078ec0ff */
[----:B------:R-:W-:Y:S02]  /*11560*/  LOP3.LUT R99, R99, 0xff800000, RZ, 0xc0, !PT ;  /* 0xff80000063637812 */ /* 0x000fe400078ec0ff */
[----:B------:R-:W-:Y:S01]  /*11570*/  LOP3.LUT R100, R100, 0xff800000, RZ, 0xc0, !PT ;  /* 0xff80000064647812 */ /* 0x000fe200078ec0ff */
        /* <DEDUP_REMOVED lines=8> */
[----:B------:R-:W-:Y:S01]  /*11600*/  @P1 FMUL R42, R42, 0.25 ;  /* 0x3e8000002a2a1820 */ /* 0x000fe20000400000 */
[----:B------:R-:W-:Y:S01]  /*11610*/  FSEL R85, R85, R62, P1 ;  /* 0x0000003e55557208 */ /* 0x000fe20000800000 */
[----:B------:R-:W-:Y:S01]  /*11620*/  FMUL R78, R71, 0.25 ;  /* 0x3e800000474e7820 */ /* 0x000fe20000400000 */
[----:B------:R-:W-:Y:S01]  /*11630*/  FSEL R92, R92, R60, P1 ;  /* 0x0000003c5c5c7208 */ /* 0x000fe20000800000 */
[----:B------:R-:W-:Y:S01]  /*11640*/  FMUL R81, R69, 0.25 ;  /* 0x3e80000045517820 */ /* 0x000fe20000400000 */
[----:B------:R-:W-:Y:S01]  /*11650*/  I2FP.F32.S32 R54, R101 ;  /* 0x0000006500367245 */ /* 0x000fe20000201400 */
[----:B------:R-:W-:Y:S01]  /*11660*/  FMUL R83, R68, 0.25 ;  /* 0x3e80000044537820 */ /* 0x000fe20000400000 */
[----:B------:R-:W-:Y:S01]  /*11670*/  FMUL R91, R61, 0.25 ;  /* 0x3e8000003d5b7820 */ /* 0x000fe20000400000 */
[----:B------:R-:W-:Y:S01]  /*11680*/  I2FP.F32.S32 R60, R99 ;  /* 0x00000063003c7245 */ /* 0x000fe20000201400 */
[----:B------:R-:W-:Y:S01]  /*11690*/  @!P4 FMUL R8, R8, 16777216 ;  /* 0x4b8000000808c820 */ /* 0x000fe20000400000 */
[----:B------:R-:W-:Y:S01]  /*116a0*/  I2FP.F32.S32 R62, R100 ;  /* 0x00000064003e7245 */ /* 0x000fe20000201400 */
[----:B------:R-:W-:Y:S01]  /*116b0*/  @!P6 FMUL R3, R3, 16777216 ;  /* 0x4b8000000303e820 */ /* 0x000fe20000400000 */
        /* <DEDUP_REMOVED lines=33> */
[----:B------:R-:W-:Y:S01]  /*118d0*/  FSEL R72, R72, R82, P1 ;  /* 0x0000005248487208 */ /* 0x000fe20000800000 */
[----:B------:R-:W-:Y:S01]  /*118e0*/  FFMA.FTZ R103, R54, 1.1920928955078125e-07, R103 ;  /* 0x3400000036677823 */ /* 0x000fe20000010067 */
[----:B------:R-:W-:Y:S01]  /*118f0*/  FSEL R77, R77, R79, P1 ;  /* 0x0000004f4d4d7208 */ /* 0x000fe20000800000 */
[----:B------:R-:W-:Y:S01]  /*11900*/  FFMA.FTZ R95, R60, 1.1920928955078125e-07, R95 ;  /* 0x340000003c5f7823 */ /* 0x000fe2000001005f */
[----:B------:R-:W-:Y:S01]  /*11910*/  FSEL R80, R80, R70, P1 ;  /* 0x0000004650507208 */ /* 0x000fe20000800000 */
[----:B------:R-:W-:Y:S01]  /*11920*/  FFMA.FTZ R93, R62, 1.1920928955078125e-07, R93 ;  /* 0x340000003e5d7823 */ /* 0x000fe2000001005d */
[----:B------:R-:W-:Y:S01]  /*11930*/  FSEL R84, R84, R63, P1 ;  /* 0x0000003f54547208 */ /* 0x000fe20000800000 */
[----:B------:R-:W1:Y:S01]  /*11940*/  MUFU.RCP R54, R3 ;  /* 0x0000000300367308 */ /* 0x000e620000001000 */
[----:B------:R-:W-:Y:S01]  /*11950*/  FSEL R78, R78, R71, P1 ;  /* 0x000000474e4e7208 */ /* 0x000fe20000800000 */
[----:B0-----:R-:W-:Y:S01]  /*11960*/  FMUL R63, R9, R17 ;  /* 0x00000011093f7220 */ /* 0x001fe20000400000 */
[----:B------:R-:W-:Y:S01]  /*11970*/  FSEL R81, R81, R69, P1 ;  /* 0x0000004551517208 */ /* 0x000fe20000800000 */
[----:B------:R-:W-:Y:S01]  /*11980*/  FMUL R70, R9, R14 ;  /* 0x0000000e09467220 */ /* 0x000fe20000400000 */
[----:B------:R-:W-:Y:S01]  /*11990*/  FSEL R83, R83, R68, P1 ;  /* 0x0000004453537208 */ /* 0x000fe20000800000 */
[----:B------:R-:W-:Y:S01]  /*119a0*/  FMUL R79, R9, R12 ;  /* 0x0000000c094f7220 */ /* 0x000fe20000400000 */
[----:B------:R-:W-:Y:S01]  /*119b0*/  FSEL R91, R91, R61, P1 ;  /* 0x0000003d5b5b7208 */ /* 0x000fe20000800000 */
[C---:B------:R-:W-:Y:S01]  /*119c0*/  FMUL R82, R9.reuse, R11 ;  /* 0x0000000b09527220 */ /* 0x040fe20000400000 */
[C---:B------:R-:W-:Y:S01]  /*119d0*/  FMUL R109, R9.reuse, R10 ;  /* 0x0000000a096d7220 */ /* 0x040fe20000400000 */
[C---:B------:R-:W-:Y:S01]  /*119e0*/  FMUL R110, R9.reuse, R21 ;  /* 0x00000015096e7220 */ /* 0x040fe20000400000 */
[C---:B------:R-:W-:Y:S01]  /*119f0*/  FMUL R118, R9.reuse, R25 ;  /* 0x0000001909767220 */ /* 0x040fe20000400000 */
[C---:B------:R-:W-:Y:S01]  /*11a00*/  FMUL R122, R9.reuse, R29 ;  /* 0x0000001d097a7220 */ /* 0x040fe20000400000 */
[----:B------:R-:W0:Y:S01]  /*11a10*/  MUFU.RCP R8, R8 ;  /* 0x0000000800087308 */ /* 0x000e220000001000 */
[C---:B------:R-:W-:Y:S01]  /*11a20*/  FMUL R60, R9.reuse, R20 ;  /* 0x00000014093c7220 */ /* 0x040fe20000400000 */
        /* <DEDUP_REMOVED lines=22> */
[----:B------:R-:W-:Y:S01]  /*11b90*/  FMUL R11, R9, R46 ;  /* 0x0000002e090b7220 */ /* 0x000fe20000400000 */
[----:B------:R-:W-:Y:S01]  /*11ba0*/  VIADD R98, R89, 0xc0cafb0d ;  /* 0xc0cafb0d59627836 */ /* 0x000fe20000000000 */
[----:B------:R-:W2:Y:S01]  /*11bb0*/  MUFU.RCP R9, R42 ;  /* 0x0000002a00097308 */ /* 0x000ea20000001000 */
[----:B------:R-:W-:-:S03]  /*11bc0*/  FMUL R108, R47, 0.25 ;  /* 0x3e8000002f6c7820 */ /* 0x000fc60000400000 */
[----:B------:R-:W-:Y:S01]  /*11bd0*/  LOP3.LUT R98, R98, 0xff800000, RZ, 0xc0, !PT ;  /* 0xff80000062627812 */ /* 0x000fe200078ec0ff */
[----:B------:R-:W-:Y:S01]  /*11be0*/  FMUL R105, R51, 0.25 ;  /* 0x3e80000033697820 */ /* 0x000fe20000400000 */
[----:B------:R-:W-:Y:S01]  /*11bf0*/  FSEL R108, R108, R47, P1 ;  /* 0x0000002f6c6c7208 */ /* 0x000fe20000800000 */
[----:B------:R-:W-:Y:S01]  /*11c00*/  FMUL R94, R59, 0.25 ;  /* 0x3e8000003b5e7820 */ /* 0x000fe20000400000 */
[----:B------:R-:W-:Y:S01]  /*11c10*/  FMUL R102, R55, 0.25 ;  /* 0x3e80000037667820 */ /* 0x000fe20000400000 */
[----:B------:R-:W-:Y:S01]  /*11c20*/  I2FP.F32.S32 R58, R98 ;  /* 0x00000062003a7245 */ /* 0x000fe20000201400 */
[----:B------:R-:W-:Y:S02]  /*11c30*/  IMAD.IADD R101, R86, 0x1, -R101 ;  /* 0x0000000156657824 */ /* 0x000fe400078e0a65 */
        /* <DEDUP_REMOVED lines=67> */
[----:B------:R-:W-:-:S02]  /*12070*/  IMAD.MOV.U32 R19, RZ, RZ, 0x3dc6b27f ;  /* 0x3dc6b27fff137424 */ /* 0x000fc400078e00ff */
[----:B------:R-:W-:Y:S01]  /*12080*/  FADD R13, R101, -1 ;  /* 0xbf800000650d7421 */ /* 0x000fe20000000000 */
[----:B------:R-:W-:Y:S01]  /*12090*/  IADD3 R99, R88, -R99, RZ ;  /* 0x8000006358637210 */ /* 0x000fe20007ffe0ff */
[----:B------:R-:W-:Y:S01]  /*120a0*/  FFMA.FTZ R97, R58, 1.1920928955078125e-07, R97 ;  /* 0x340000003a617823 */ /* 0x000fe20000010061 */
[----:B------:R-:W-:Y:S01]  /*120b0*/  FSEL R94, R94, R59, P1 ;  /* 0x0000003b5e5e7208 */ /* 0x000fe20000800000 */
[----:B-1----:R-:W-:Y:S01]  /*120c0*/  FMUL R3, R54, R215 ;  /* 0x000000d736037220 */ /* 0x002fe20000400000 */
[----:B------:R-:W-:Y:S01]  /*120d0*/  FSEL R102, R102, R55, P1 ;  /* 0x0000003766667208 */ /* 0x000fe20000800000 */
        /* <DEDUP_REMOVED lines=31> */
[----:B------:R-:W-:-:S02]  /*122d0*/  IMAD.IADD R98, R89, 0x1, -R98 ;  /* 0x0000000159627824 */ /* 0x000fc400078e0a62 */
[C---:B0-----:R-:W-:Y:S01]  /*122e0*/  FMUL R213, R8.reuse, R213 ;  /* 0x000000d508d57220 */ /* 0x041fe20000400000 */
        /* <DEDUP_REMOVED lines=32> */
[C---:B--2---:R-:W-:Y:S01]  /*124f0*/  FMUL R8, R9.reuse, R107 ;  /* 0x0000006b09087220 */ /* 0x044fe20000400000 */
[----:B------:R-:W-:Y:S01]  /*12500*/  FMUL R15, R9, R108 ;  /* 0x0000006c090f7220 */ /* 0x000fe20000400000 */
[----:B------:R-:W-:Y:S01]  /*12510*/  FFMA.FTZ R16, R13, R19, -0.16845393180847167969 ;  /* 0xbe2c7f300d107423 */ /* 0x000fe20000010013 */
[----:B------:R-:W-:Y:S01]  /*12520*/  FADD R98, R98, -1 ;  /* 0xbf80000062627421 */ /* 0x000fe20000000000 */
[----:B------:R-:W-:Y:S01]  /*12530*/  FADD R99, R99, -1 ;  /* 0xbf80000063637421 */ /* 0x000fe20000000000 */
[----:B------:R-:W-:Y:S01]  /*12540*/  FADD R100, R100, -1 ;  /* 0xbf80000064647421 */ /* 0x000fe20000000000 */
[----:B------:R-:W-:Y:S01]  /*12550*/  F2FP.BF16.F32.PACK_AB R8, R8, R15 ;  /* 0x0000000f0808723e */ /* 0x000fe200000010ff */
[----:B------:R-:W-:Y:S01]  /*12560*/  FFMA.FTZ R16, R13, R16, 0.1716887056827545166 ;  /* 0x3e2fcf2a0d107423 */ /* 0x000fe20000010010 */
[-C--:B------:R-:W-:Y:S01]  /*12570*/  FFMA.FTZ R15, R98, R19.reuse, -0.16845393180847167969 ;  /* 0xbe2c7f30620f7423 */ /* 0x080fe20000010013 */
[-C--:B------:R-:W-:Y:S01]  /*12580*/  FFMA.FTZ R18, R99, R19.reuse, -0.16845393180847167969 ;  /* 0xbe2c7f3063127423 */ /* 0x080fe20000010013 */
[----:B------:R-:W-:Y:S01]  /*12590*/  FFMA.FTZ R19, R100, R19, -0.16845393180847167969 ;  /* 0xbe2c7f3064137423 */ /* 0x000fe20000010013 */
[----:B------:R-:W-:Y:S01]  /*125a0*/  FFMA.FTZ R16, R13, R16, -0.17900948226451873779 ;  /* 0xbe374e430d107423 */ /* 0x000fe20000010010 */
[----:B------:R-:W-:Y:S01]  /*125b0*/  FFMA.FTZ R15, R98, R15, 0.1716887056827545166 ;  /* 0x3e2fcf2a620f7423 */ /* 0x000fe2000001000f */
[----:B------:R-:W-:Y:S01]  /*125c0*/  FFMA.FTZ R18, R99, R18, 0.1716887056827545166 ;  /* 0x3e2fcf2a63127423 */ /* 0x000fe20000010012 */
[----:B------:R-:W-:Y:S01]  /*125d0*/  FFMA.FTZ R19, R100, R19, 0.1716887056827545166 ;  /* 0x3e2fcf2a64137423 */ /* 0x000fe20000010013 */
[----:B------:R-:W-:Y:S01]  /*125e0*/  FFMA.FTZ R16, R13, R16, 0.20512372255325317383 ;  /* 0x3e520bf40d107423 */ /* 0x000fe20000010010 */
[----:B------:R-:W-:Y:S01]  /*125f0*/  FFMA.FTZ R15, R98, R15, -0.17900948226451873779 ;  /* 0xbe374e43620f7423 */ /* 0x000fe2000001000f */
[----:B------:R-:W-:Y:S01]  /*12600*/  FFMA.FTZ R18, R99, R18, -0.17900948226451873779 ;  /* 0xbe374e4363127423 */ /* 0x000fe20000010012 */
[----:B------:R-:W-:Y:S01]  /*12610*/  FFMA.FTZ R19, R100, R19, -0.17900948226451873779 ;  /* 0xbe374e4364137423 */ /* 0x000fe20000010013 */
[----:B------:R-:W-:Y:S01]  /*12620*/  FFMA.FTZ R16, R13, R16, -0.24046532809734344482 ;  /* 0xbe763c8b0d107423 */ /* 0x000fe20000010010 */
[----:B------:R-:W-:Y:S01]  /*12630*/  @!P2 FMUL R65, R65, 16777216 ;  /* 0x4b8000004141a820 */ /* 0x000fe20000400000 */
[----:B------:R-:W-:Y:S01]  /*12640*/  @!P2 FMUL R52, R52, 16777216 ;  /* 0x4b8000003434a820 */ /* 0x000fe20000400000 */
[----:B------:R-:W-:Y:S01]  /*12650*/  FFMA.FTZ R15, R98, R15, 0.20512372255325317383 ;  /* 0x3e520bf4620f7423 */ /* 0x000fe2000001000f */
[----:B------:R-:W-:Y:S01]  /*12660*/  FFMA.FTZ R18, R99, R18, 0.20512372255325317383 ;  /* 0x3e520bf463127423 */ /* 0x000fe20000010012 */
[----:B------:R-:W-:Y:S01]  /*12670*/  FFMA.FTZ R19, R100, R19, 0.20512372255325317383 ;  /* 0x3e520bf464137423 */ /* 0x000fe20000010013 */
        /* <DEDUP_REMOVED lines=28> */
[----:B------:R-:W-:Y:S01]  /*12840*/  FFMA.FTZ R16, R13, R16, 0.28857114911079406738 ;  /* 0x3e93bf990d107423 */ /* 0x000fe20000010010 */
[C---:B------:R-:W-:Y:S01]  /*12850*/  FMUL R101, R9.reuse, R65 ;  /* 0x0000004109657220 */ /* 0x040fe20000400000 */
[----:B------:R-:W-:Y:S01]  /*12860*/  FMUL R116, R9, R52 ;  /* 0x0000003409747220 */ /* 0x000fe20000400000 */
[----:B------:R-:W-:Y:S01]  /*12870*/  FFMA.FTZ R15, R98, R15, -0.24046532809734344482 ;  /* 0xbe763c8b620f7423 */ /* 0x000fe2000001000f */
[----:B------:R-:W-:Y:S01]  /*12880*/  FFMA.FTZ R18, R99, R18, -0.24046532809734344482 ;  /* 0xbe763c8b63127423 */ /* 0x000fe20000010012 */
[----:B------:R-:W-:Y:S01]  /*12890*/  FFMA.FTZ R19, R100, R19, -0.24046532809734344482 ;  /* 0xbe763c8b64137423 */ /* 0x000fe20000010013 */
        /* <DEDUP_REMOVED lines=28> */
[----:B------:R-:W-:Y:S01]  /*12a60*/  FFMA.FTZ R16, R13, R16, -0.36067417263984680176 ;  /* 0xbeb8aa490d107423 */ /* 0x000fe20000010010 */
[----:B------:R-:W-:Y:S01]  /*12a70*/  F2FP.BF16.F32.PACK_AB R9, R10, R11 ;  /* 0x0000000b0a09723e */ /* 0x000fe200000010ff */
[----:B------:R-:W-:Y:S01]  /*12a80*/  FFMA.FTZ R15, R98, R15, 0.28857114911079406738 ;  /* 0x3e93bf99620f7423 */ /* 0x000fe2000001000f */
[----:B------:R-:W-:Y:S01]  /*12a90*/  F2FP.BF16.F32.PACK_AB R10, R153, R152 ;  /* 0x00000098990a723e */ /* 0x000fe200000010ff */
[----:B------:R-:W-:Y:S01]  /*12aa0*/  FFMA.FTZ R18, R99, R18, 0.28857114911079406738 ;  /* 0x3e93bf9963127423 */ /* 0x000fe20000010012 */
[----:B------:R-:W-:Y:S01]  /*12ab0*/  F2FP.BF16.F32.PACK_AB R11, R155, R154 ;  /* 0x0000009a9b0b723e */ /* 0x000fe200000010ff */
[----:B------:R-:W-:Y:S01]  /*12ac0*/  FFMA.FTZ R19, R100, R19, 0.28857114911079406738 ;  /* 0x3e93bf9964137423 */ /* 0x000fe20000010013 */
[----:B------:R-:W-:Y:S01]  /*12ad0*/  FFMA.FTZ R16, R13, R16, 0.48089820146560668945 ;  /* 0x3ef6384a0d107423 */ /* 0x000fe20000010010 */
[----:B------:R-:W-:Y:S01]  /*12ae0*/  FFMA.FTZ R15, R98, R15, -0.36067417263984680176 ;  /* 0xbeb8aa49620f7423 */ /* 0x000fe2000001000f */
[----:B------:R-:W-:Y:S01]  /*12af0*/  FFMA.FTZ R18, R99, R18, -0.36067417263984680176 ;  /* 0xbeb8aa4963127423 */ /* 0x000fe20000010012 */
[----:B------:R-:W-:Y:S01]  /*12b00*/  FFMA.FTZ R19, R100, R19, -0.36067417263984680176 ;  /* 0xbeb8aa4964137423 */ /* 0x000fe20000010013 */
[----:B------:R0:W-:Y:S01]  /*12b10*/  STSM.16.M88.4 [R0], R8 ;  /* 0x0000000800007844 */ /* 0x0001e20000000200 */
[----:B------:R-:W-:Y:S01]  /*12b20*/  FFMA.FTZ R16, R13, R16, -0.72134751081466674805 ;  /* 0xbf38aa3b0d107423 */ /* 0x000fe20000010010 */
[----:B------:R-:W-:Y:S01]  /*12b30*/  ISETP.GE.U32.AND P0, PT, R86, 0x7f800000, PT ;  /* 0x7f8000005600780c */ /* 0x000fe20003f06070 */
[----:B------:R-:W-:Y:S01]  /*12b40*/  FFMA.FTZ R15, R98, R15, 0.48089820146560668945 ;  /* 0x3ef6384a620f7423 */ /* 0x000fe2000001000f */
[----:B------:R-:W-:Y:S01]  /*12b50*/  FFMA.FTZ R18, R99, R18, 0.48089820146560668945 ;  /* 0x3ef6384a63127423 */ /* 0x000fe20000010012 */
[----:B------:R-:W-:Y:S01]  /*12b60*/  FFMA.FTZ R19, R100, R19, 0.48089820146560668945 ;  /* 0x3ef6384a64137423 */ /* 0x000fe20000010013 */
[----:B------:R-:W-:Y:S01]  /*12b70*/  FMUL R16, R13, R16 ;  /* 0x000000100d107220 */ /* 0x000fe20000400000 */
[----:B------:R-:W-:Y:S01]  /*12b80*/  ISETP.GE.U32.AND P1, PT, R89, 0x7f800000, PT ;  /* 0x7f8000005900780c */ /* 0x000fe20003f26070 */
[----:B------:R-:W-:Y:S01]  /*12b90*/  FFMA.FTZ R15, R98, R15, -0.72134751081466674805 ;  /* 0xbf38aa3b620f7423 */ /* 0x000fe2000001000f */
[----:B------:R-:W-:Y:S01]  /*12ba0*/  ISETP.GE.U32.AND P5, PT, R88, 0x7f800000, PT ;  /* 0x7f8000005800780c */ /* 0x000fe20003fa6070 */
[----:B------:R-:W-:Y:S01]  /*12bb0*/  FFMA.FTZ R18, R99, R18, -0.72134751081466674805 ;  /* 0xbf38aa3b63127423 */ /* 0x000fe20000010012 */
[----:B------:R-:W-:Y:S01]  /*12bc0*/  ISETP.GE.U32.AND P4, PT, R87, 0x7f800000, PT ;  /* 0x7f8000005700780c */ /* 0x000fe20003f86070 */
[----:B------:R-:W-:Y:S01]  /*12bd0*/  FFMA.FTZ R19, R100, R19, -0.72134751081466674805 ;  /* 0xbf38aa3b64137423 */ /* 0x000fe20000010013 */
[----:B------:R-:W-:Y:S01]  /*12be0*/  FMUL R16, R13, R16 ;  /* 0x000000100d107220 */ /* 0x000fe20000400000 */
[----:B------:R-:W-:Y:S01]  /*12bf0*/  FMUL R15, R98, R15 ;  /* 0x0000000f620f7220 */ /* 0x000fe20000400000 */
[----:B------:R-:W-:Y:S01]  /*12c00*/  FMUL R18, R99, R18 ;  /* 0x0000001263127220 */ /* 0x000fe20000400000 */
[----:B------:R-:W-:Y:S01]  /*12c10*/  FMUL R19, R100, R19 ;  /* 0x0000001364137220 */ /* 0x000fe20000400000 */
[----:B------:R-:W-:Y:S01]  /*12c20*/  FFMA.FTZ R16, R13, 1.4426950216293334961, R16 ;  /* 0x3fb8aa3b0d107823 */ /* 0x000fe20000010010 */
[----:B0-----:R-:W-:-:S02]  /*12c30*/  @P0 IMAD.MOV.U32 R9, RZ, RZ, 0x7f800000 ;  /* 0x7f800000ff090424 */ /* 0x001fc400078e00ff */
[----:B------:R-:W-:Y:S01]  /*12c40*/  FMUL R15, R98, R15 ;  /* 0x0000000f620f7220 */ /* 0x000fe20000400000 */
[----:B------:R-:W-:Y:S01]  /*12c50*/  FMUL R18, R99, R18 ;  /* 0x0000001263127220 */ /* 0x000fe20000400000 */
[----:B------:R-:W-:Y:S01]  /*12c60*/  FMUL R19, R100, R19 ;  /* 0x0000001364137220 */ /* 0x000fe20000400000 */
[----:B------:R-:W-:Y:S01]  /*12c70*/  LOP3.LUT R72, R128, 0xff, RZ, 0xc0, !PT ;  /* 0x000000ff80487812 */ /* 0x000fe200078ec0ff */
[----:B------:R-:W-:Y:S01]  /*12c80*/  FADD R103, R103, R16 ;  /* 0x0000001067677221 */ /* 0x000fe20000000000 */
[----:B------:R-:W-:Y:S01]  /*12c90*/  @P0 FFMA.FTZ R103, R86, R9, +INF ;  /* 0x7f80000056670423 */ /* 0x000fe20000010009 */
[----:B------:R-:W-:Y:S01]  /*12ca0*/  FFMA.FTZ R98, R98, 1.4426950216293334961, R15 ;  /* 0x3fb8aa3b62627823 */ /* 0x000fe2000001000f */
[----:B------:R-:W-:Y:S01]  /*12cb0*/  FFMA.FTZ R18, R99, 1.4426950216293334961, R18 ;  /* 0x3fb8aa3b63127823 */ /* 0x000fe20000010012 */
[----:B------:R-:W-:Y:S01]  /*12cc0*/  FFMA.FTZ R100, R100, 1.4426950216293334961, R19 ;  /* 0x3fb8aa3b64647823 */ /* 0x000fe20000010013 */
[----:B------:R-:W-:Y:S01]  /*12cd0*/  @P1 IMAD.MOV.U32 R8, RZ, RZ, 0x7f800000 ;  /* 0x7f800000ff081424 */ /* 0x000fe200078e00ff */
[----:B------:R-:W-:Y:S01]  /*12ce0*/  @P5 MOV R9, 0x7f800000 ;  /* 0x7f80000000095802 */ /* 0x000fe20000000f00 */
[----:B------:R-:W-:Y:S01]  /*12cf0*/  @P4 IMAD.MOV.U32 R10, RZ, RZ, 0x7f800000 ;  /* 0x7f800000ff0a4424 */ /* 0x000fe200078e00ff */
[----:B------:R-:W-:Y:S01]  /*12d00*/  LEA R72, R72, UR7, 0x4 ;  /* 0x0000000748487c11 */ /* 0x000fe2000f8e20ff */
[----:B------:R-:W-:Y:S01]  /*12d10*/  FADD R97, R97, R98 ;  /* 0x0000006261617221 */ /* 0x000fe20000000000 */
[----:B------:R-:W-:Y:S01]  /*12d20*/  FADD R95, R95, R18 ;  /* 0x000000125f5f7221 */ /* 0x000fe20000000000 */
[----:B------:R-:W-:Y:S01]  /*12d30*/  FADD R93, R93, R100 ;  /* 0x000000645d5d7221 */ /* 0x000fe20000000000 */
[----:B------:R-:W-:Y:S01]  /*12d40*/  @P1 FFMA.FTZ R97, R89, R8, +INF ;  /* 0x7f80000059611423 */ /* 0x000fe20000010008 */
[----:B------:R-:W-:Y:S01]  /*12d50*/  @P5 FFMA.FTZ R95, R88, R9, +INF ;  /* 0x7f800000585f5423 */ /* 0x000fe20000010009 */
[----:B------:R-:W-:Y:S01]  /*12d60*/  @P4 FFMA.FTZ R93, R87, R10, +INF ;  /* 0x7f800000575d4423 */ /* 0x000fe2000001000a */
[----:B------:R-:W-:Y:S01]  /*12d70*/  BAR.SYNC.DEFER_BLOCKING 0x0 ;  /* 0x0000000000007b1d */ /* 0x000fe20000010000 */
[----:B------:R-:W-:-:S02]  /*12d80*/  F2FP.BF16.F32.PACK_AB R16, R104, R105 ;  /* 0x000000696810723e */ /* 0x000fc400000010ff */
[----:B------:R-:W-:Y:S02]  /*12d90*/  F2FP.BF16.F32.PACK_AB R17, R17, R14 ;  /* 0x0000000e1111723e */ /* 0x000fe400000010ff */
[----:B------:R-:W-:-:S03]  /*12da0*/  F2FP.BF16.F32.PACK_AB R21, R21, R12 ;  /* 0x0000000c1515723e */ /* 0x000fc600000010ff */
[----:B------:R-:W0:Y:S01]  /*12db0*/  LDC.64 R84, c[0x0][0x228] ;  /* 0x00008a00ff547b82 */ /* 0x000e220000000a00 */
[----:B------:R-:W-:Y:S02]  /*12dc0*/  F2FP.BF16.F32.PACK_AB R22, R161, R160 ;  /* 0x000000a0a116723e */ /* 0x000fe400000010ff */
[----:B------:R-:W-:Y:S02]  /*12dd0*/  F2FP.BF16.F32.PACK_AB R25, R25, R38 ;  /* 0x000000261919723e */ /* 0x000fe400000010ff */
[----:B------:R-:W-:Y:S02]  /*12de0*/  F2FP.BF16.F32.PACK_AB R26, R165, R164 ;  /* 0x000000a4a51a723e */ /* 0x000fe400000010ff */
[----:B------:R-:W-:Y:S01]  /*12df0*/  F2FP.BF16.F32.PACK_AB R29, R29, R36 ;  /* 0x000000241d1d723e */ /* 0x000fe200000010ff */
[----:B------:R-:W1:Y:S01]  /*12e00*/  S2R R126, SR_CTAID.X ;  /* 0x00000000007e7919 */ /* 0x000e620000002500 */
[----:B------:R-:W-:Y:S01]  /*12e10*/  F2FP.BF16.F32.PACK_AB R30, R169, R168 ;  /* 0x000000a8a91e723e */ /* 0x000fe200000010ff */
[----:B------:R-:W-:Y:S01]  /*12e20*/  UIMAD UR4, UR6, UR4, URZ ;  /* 0x00000004060472a4 */ /* 0x000fe2000f8e023f */
[----:B------:R-:W-:Y:S01]  /*12e30*/  F2FP.BF16.F32.PACK_AB R31, R171, R170 ;  /* 0x000000aaab1f723e */ /* 0x000fe200000010ff */
[----:B------:R-:W2:Y:S01]  /*12e40*/  LDC R73, c[0x0][0x278] ;  /* 0x00009e00ff497b82 */ /* 0x000ea20000000800 */
[----:B------:R-:W3:Y:S01]  /*12e50*/  LDS.128 R8, [R72] ;  /* 0x0000000048087984 */ /* 0x000ee20000000c00 */
[----:B------:R-:W-:-:S02]  /*12e60*/  F2FP.BF16.F32.PACK_AB R18, R157, R156 ;  /* 0x0000009c9d12723e */ /* 0x000fc400000010ff */
[----:B------:R-:W-:-:S04]  /*12e70*/  F2FP.BF16.F32.PACK_AB R19, R159, R158 ;  /* 0x0000009e9f13723e */ /* 0x000fc800000010ff */
[----:B------:R-:W-:Y:S06]  /*12e80*/  BAR.SYNC.DEFER_BLOCKING 0x0 ;  /* 0x0000000000007b1d */ /* 0x000fec0000010000 */
[----:B------:R-:W-:Y:S02]  /*12e90*/  STSM.16.M88.4 [R0], R16 ;  /* 0x0000001000007844 */ /* 0x000fe40000000200 */
[----:B------:R-:W-:Y:S01]  /*12ea0*/  BAR.SYNC.DEFER_BLOCKING 0x0 ;  /* 0x0000000000007b1d */ /* 0x000fe20000010000 */
[----:B------:R-:W-:Y:S02]  /*12eb0*/  F2FP.BF16.F32.PACK_AB R20, R20, R23 ;  /* 0x000000171414723e */ /* 0x000fe400000010ff */
[----:B------:R-:W-:-:S03]  /*12ec0*/  F2FP.BF16.F32.PACK_AB R23, R163, R162 ;  /* 0x000000a2a317723e */ /* 0x000fc600000010ff */
[----:B------:R-:W4:Y:S02]  /*12ed0*/  LDS.128 R12, [R72] ;  /* 0x00000000480c7984 */ /* 0x000f240000000c00 */
[----:B------:R-:W-:Y:S06]  /*12ee0*/  BAR.SYNC.DEFER_BLOCKING 0x0 ;  /* 0x0000000000007b1d */ /* 0x000fec0000010000 */
[----:B------:R-:W-:Y:S02]  /*12ef0*/  STSM.16.M88.4 [R0], R20 ;  /* 0x0000001400007844 */ /* 0x000fe40000000200 */
[----:B------:R-:W-:Y:S01]  /*12f00*/  BAR.SYNC.DEFER_BLOCKING 0x0 ;  /* 0x0000000000007b1d */ /* 0x000fe20000010000 */
[----:B------:R-:W-:-:S02]  /*12f10*/  F2FP.BF16.F32.PACK_AB R24, R24, R27 ;  /* 0x0000001b1818723e */ /* 0x000fc400000010ff */
[----:B------:R-:W-:-:S03]  /*12f20*/  F2FP.BF16.F32.PACK_AB R27, R167, R166 ;  /* 0x000000a6a71b723e */ /* 0x000fc600000010ff */
[----:B------:R-:W4:Y:S02]  /*12f30*/  LDS.128 R16, [R72] ;  /* 0x0000000048107984 */ /* 0x000f240000000c00 */
[----:B------:R-:W-:Y:S06]  /*12f40*/  BAR.SYNC.DEFER_BLOCKING 0x0 ;  /* 0x0000000000007b1d */ /* 0x000fec0000010000 */
[----:B------:R-:W-:Y:S02]  /*12f50*/  STSM.16.M88.4 [R0], R24 ;  /* 0x0000001800007844 */ /* 0x000fe40000000200 */
[----:B------:R-:W-:Y:S01]  /*12f60*/  BAR.SYNC.DEFER_BLOCKING 0x0 ;  /* 0x0000000000007b1d */ /* 0x000fe20000010000 */
[----:B------:R-:W-:-:S05]  /*12f70*/  F2FP.BF16.F32.PACK_AB R28, R28, R91 ;  /* 0x0000005b1c1c723e */ /* 0x000fca00000010ff */
[----:B------:R-:W4:Y:S02]  /*12f80*/  LDS.128 R20, [R72] ;  /* 0x0000000048147984 */ /* 0x000f240000000c00 */
[----:B------:R-:W-:Y:S06]  /*12f90*/  BAR.SYNC.DEFER_BLOCKING 0x0 ;  /* 0x0000000000007b1d */ /* 0x000fec0000010000 */
[----:B------:R-:W-:Y:S02]  /*12fa0*/  STSM.16.M88.4 [R0], R28 ;  /* 0x0000001c00007844 */ /* 0x000fe40000000200 */
[----:B------:R-:W-:Y:S01]  /*12fb0*/  BAR.SYNC.DEFER_BLOCKING 0x0 ;  /* 0x0000000000007b1d */ /* 0x000fe20000010000 */
[----:B------:R-:W-:-:S02]  /*12fc0*/  F2FP.BF16.F32.PACK_AB R40, R40, R37 ;  /* 0x000000252828723e */ /* 0x000fc400000010ff */
[----:B------:R-:W-:-:S03]  /*12fd0*/  F2FP.BF16.F32.PACK_AB R41, R123, R124 ;  /* 0x0000007c7b29723e */ /* 0x000fc600000010ff */
[----:B------:R-:W4:Y:S01]  /*12fe0*/  LDS.128 R24, [R72] ;  /* 0x0000000048187984 */ /* 0x000f220000000c00 */
[----:B------:R-:W-:Y:S02]  /*12ff0*/  F2FP.BF16.F32.PACK_AB R42, R173, R172 ;  /* 0x000000acad2a723e */ /* 0x000fe400000010ff */
[----:B------:R-:W-:Y:S01]  /*13000*/  F2FP.BF16.F32.PACK_AB R43, R43, R174 ;  /* 0x000000ae2b2b723e */ /* 0x000fe200000010ff */
        /* <DEDUP_REMOVED lines=64> */
[----:B------:R-:W-:Y:S01]  /*13410*/  BAR.SYNC.DEFER_BLOCKING 0x0 ;  /* 0x0000000000007b1d */ /* 0x000fe20000010000 */
[----:B-1----:R-:W-:-:S05]  /*13420*/  PRMT R126, R128, 0x6540, R126 ;  /* 0x00006540807e7816 */ /* 0x002fca000000007e */
[----:B------:R1:W-:Y:S01]  /*13430*/  STSM.16.M88.4 [R0], R76 ;  /* 0x0000004c00007844 */ /* 0x0003e20000000200 */
[----:B------:R-:W-:Y:S01]  /*13440*/  IMAD R70, R126, UR5, RZ ;  /* 0x000000057e467c24 */ /* 0x000fe2000f8e02ff */
[----:B------:R-:W-:-:S03]  /*13450*/  F2FP.BF16.F32.PACK_AB R83, R33, R34 ;  /* 0x000000222153723e */ /* 0x000fc600000010ff */
[C---:B------:R-:W-:Y:S02]  /*13460*/  IMAD.SHL.U32 R75, R70.reuse, 0x2, RZ ;  /* 0x00000002464b7824 */ /* 0x040fe400078e00ff */
[----:B------:R-:W-:Y:S01]  /*13470*/  IMAD.HI R34, R70, 0x2, RZ ;  /* 0x0000000246227827 */ /* 0x000fe200078e02ff */
[----:B------:R-:W-:Y:S01]  /*13480*/  BAR.SYNC.DEFER_BLOCKING 0x0 ;  /* 0x0000000000007b1d */ /* 0x000fe20000010000 */
[----:B------:R-:W-:Y:S02]  /*13490*/  F2FP.BF16.F32.PACK_AB R80, R101, R106 ;  /* 0x0000006a6550723e */ /* 0x000fe400000010ff */
[----:B------:R-:W-:-:S03]  /*134a0*/  F2FP.BF16.F32.PACK_AB R81, R62, R63 ;  /* 0x0000003f3e51723e */ /* 0x000fc600000010ff */
[----:B------:R-:W4:Y:S01]  /*134b0*/  LDS.128 R68, [R72] ;  /* 0x0000000048447984 */ /* 0x000f220000000c00 */
[----:B------:R-:W-:Y:S01]  /*134c0*/  F2FP.BF16.F32.PACK_AB R82, R209, R208 ;  /* 0x000000d0d152723e */ /* 0x000fe200000010ff */
[----:B------:R-:W-:Y:S01]  /*134d0*/  USHF.L.U32 UR5, UR4, 0x1, URZ ;  /* 0x0000000104057899 */ /* 0x000fe2000800063f */
[----:B-1----:R-:W-:Y:S01]  /*134e0*/  F2FP.BF16.F32.PACK_AB R76, R35, R90 ;  /* 0x0000005a234c723e */ /* 0x002fe200000010ff */
[----:B------:R-:W-:Y:S04]  /*134f0*/  BAR.SYNC.DEFER_BLOCKING 0x0 ;  /* 0x0000000000007b1d */ /* 0x000fe80000010000 */
[----:B0-----:R-:W-:Y:S01]  /*13500*/  IADD3 R74, P4, P5, R75, UR5, R84 ;  /* 0x000000054b4a7c10 */ /* 0x001fe2000fd9e054 */
[----:B------:R-:W-:Y:S01]  /*13510*/  UIMAD.WIDE UR4, UR4, 0x2, URZ ;  /* 0x00000002040478a5 */ /* 0x000fe2000f8e023f */
[----:B------:R-:W-:-:S02]  /*13520*/  F2FP.BF16.F32.PACK_AB R79, R3, R32 ;  /* 0x00000020034f723e */ /* 0x000fc400000010ff */
[----:B------:R-:W-:Y:S02]  /*13530*/  FSETP.NEU.AND P0, PT, R87, RZ, PT ;  /* 0x000000ff5700720b */ /* 0x000fe40003f0d000 */
[----:B------:R-:W-:Y:S01]  /*13540*/  FSETP.NEU.AND P2, PT, R89, RZ, PT ;  /* 0x000000ff5900720b */ /* 0x000fe20003f4d000 */
[----:B--2---:R-:W-:Y:S01]  /*13550*/  IMAD R91, R73, 0x14, RZ ;  /* 0x00000014495b7824 */ /* 0x004fe200078e02ff */
[----:B------:R-:W-:Y:S02]  /*13560*/  F2FP.BF16.F32.PACK_AB R77, R60, R61 ;  /* 0x0000003d3c4d723e */ /* 0x000fe400000010ff */
[----:B------:R-:W-:Y:S01]  /*13570*/  F2FP.BF16.F32.PACK_AB R78, R213, R212 ;  /* 0x000000d4d54e723e */ /* 0x000fe200000010ff */
[C---:B------:R-:W-:Y:S01]  /*13580*/  IMAD.SHL.U32 R63, R73.reuse, 0x2, RZ ;  /* 0x00000002493f7824 */ /* 0x040fe200078e00ff */
[----:B------:R-:W0:Y:S01]  /*13590*/  LDC R101, c[0x0][0x278] ;  /* 0x00009e00ff657b82 */ /* 0x000e220000000800 */
[----:B------:R1:W-:Y:S01]  /*135a0*/  STSM.16.M88.4 [R0], R80 ;  /* 0x0000005000007844 */ /* 0x0003e20000000200 */
[----:B------:R-:W-:Y:S01]  /*135b0*/  IADD3.X R75, R34, UR5, R85, P4, P5 ;  /* 0x00000005224b7c10 */ /* 0x000fe2000a7ea455 */
[----:B------:R-:W-:Y:S01]  /*135c0*/  IMAD R99, R73, 0x1c, RZ ;  /* 0x0000001c49637824 */ /* 0x000fe200078e02ff */
[----:B------:R-:W-:-:S04]  /*135d0*/  FSETP.NEU.AND P1, PT, R88, RZ, PT ;  /* 0x000000ff5800720b */ /* 0x000fc80003f2d000 */
[----:B------:R-:W-:Y:S01]  /*135e0*/  BAR.SYNC.DEFER_BLOCKING 0x0 ;  /* 0x0000000000007b1d */ /* 0x000fe20000010000 */
[C---:B------:R-:W-:Y:S02]  /*135f0*/  IMAD R109, R73.reuse, 0x2c, RZ ;  /* 0x0000002c496d7824 */ /* 0x040fe400078e02ff */
[C---:B------:R-:W-:Y:S02]  /*13600*/  IMAD R107, R73.reuse, 0x2a, RZ ;  /* 0x0000002a496b7824 */ /* 0x040fe400078e02ff */
[C---:B------:R-:W-:Y:S01]  /*13610*/  IMAD R111, R73.reuse, 0x30, RZ ;  /* 0x00000030496f7824 */ /* 0x040fe200078e02ff */
[----:B------:R-:W-:Y:S01]  /*13620*/  FSETP.NEU.AND P3, PT, R86, RZ, PT ;  /* 0x000000ff5600720b */ /* 0x000fe20003f6d000 */
[----:B------:R-:W-:Y:S01]  /*13630*/  IMAD R113, R73, 0x32, RZ ;  /* 0x0000003249717824 */ /* 0x000fe200078e02ff */
[----:B------:R-:W-:Y:S01]  /*13640*/  ULDC UR4, c[0x0][0x27c] ;  /* 0x00009f0000047ab9 */ /* 0x000fe20000000800 */
[----:B------:R-:W2:Y:S01]  /*13650*/  LDS.128 R32, [R72] ;  /* 0x0000000048207984 */ /* 0x000ea20000000c00 */
[----:B------:R-:W-:Y:S01]  /*13660*/  BAR.SYNC.DEFER_BLOCKING 0x0 ;  /* 0x0000000000007b1d */ /* 0x000fe20000010000 */
[-C--:B------:R-:W-:Y:S01]  /*13670*/  IADD3 R60, P4, R63, R74.reuse, RZ ;  /* 0x0000004a3f3c7210 */ /* 0x080fe20007f9e0ff */
[C---:B-1----:R-:W-:Y:S01]  /*13680*/  IMAD R81, R73.reuse, 0x6, RZ ;  /* 0x0000000649517824 */ /* 0x042fe200078e02ff */
[----:B------:R-:W-:-:S03]  /*13690*/  LEA R62, P5, R73, R74, 0x2 ;  /* 0x0000004a493e7211 */ /* 0x000fc600078a10ff */
[----:B------:R1:W-:Y:S02]  /*136a0*/  STSM.16.M88.4 [R0], R76 ;  /* 0x0000004c00007844 */ /* 0x0003e40000000200 */
[----:B------:R-:W-:Y:S01]  /*136b0*/  BAR.SYNC.DEFER_BLOCKING 0x0 ;  /* 0x0000000000007b1d */ /* 0x000fe20000010000 */
[CC--:B------:R-:W-:Y:S01]  /*136c0*/  LEA.HI.X.SX32 R61, R73.reuse, R75.reuse, 0x1, P4 ;  /* 0x0000004b493d7211 */ /* 0x0c0fe200020f0eff */
[----:B------:R-:W-:Y:S01]  /*136d0*/  IMAD R3, R73, 0x3, RZ ;  /* 0x0000000349037824 */ /* 0x000fe200078e02ff */
[----:B---3--:R-:W-:Y:S02]  /*136e0*/  PRMT R80, R8, 0x7632, R80 ;  /* 0x0000763208507816 */ /* 0x008fe40000000050 */
[----:B------:R-:W-:Y:S01]  /*136f0*/  LEA.HI.X.SX32 R63, R63, R75, 0x1, P5 ;  /* 0x0000004b3f3f7211 */ /* 0x000fe200028f0eff */
[C---:B------:R-:W-:Y:S02]  /*13700*/  IMAD R83, R73.reuse, 0xa, RZ ;  /* 0x0000000a49537824 */ /* 0x040fe400078e02ff */
[----:B------:R-:W-:Y:S01]  /*13710*/  IMAD R85, R73, 0xc, RZ ;  /* 0x0000000c49557824 */ /* 0x000fe200078e02ff */
[----:B-1----:R-:W-:Y:S01]  /*13720*/  IADD3 R76, P5, R81, R74, RZ ;  /* 0x0000004a514c7210 */ /* 0x002fe20007fbe0ff */
[----:B------:R-:W-:-:S03]  /*13730*/  IMAD R87, R73, 0xe, RZ ;  /* 0x0000000e49577824 */ /* 0x000fc600078e02ff */
[----:B------:R-:W-:Y:S01]  /*13740*/  LEA.HI.X.SX32 R77, R3, R75, 0x1, P5 ;  /* 0x0000004b034d7211 */ /* 0x000fe200028f0eff */
[C---:B------:R-:W-:Y:S01]  /*13750*/  IMAD R3, R73.reuse, 0x5, RZ ;  /* 0x0000000549037824 */ /* 0x040fe200078e02ff */
[C---:B------:R-:W-:Y:S01]  /*13760*/  SHF.L.U32 R79, R73.reuse, 0x2, RZ ;  /* 0x00000002494f7819 */ /* 0x040fe200000006ff */
[----:B------:R1:W-:Y:S04]  /*13770*/  STG.E.U16 desc[UR14][R74.64], R8 ;  /* 0x000000084a007986 */ /* 0x0003e8000c10150e */
[----:B------:R3:W-:Y:S01]  /*13780*/  STG.E.U16 desc[UR14][R60.64], R80 ;  /* 0x000000503c007986 */ /* 0x0007e2000c10150e */
[----:B------:R-:W-:-:S03]  /*13790*/  LEA R78, P4, R73, R74, 0x3 ;  /* 0x0000004a494e7211 */ /* 0x000fc600078818ff */
[----:B------:R4:W-:Y:S01]  /*137a0*/  STG.E.U16 desc[UR14][R62.64], R9 ;  /* 0x000000093e007986 */ /* 0x0009e2000c10150e */
[----:B------:R-:W-:Y:S02]  /*137b0*/  LEA.HI.X.SX32 R79, R79, R75, 0x1, P4 ;  /* 0x0000004b4f4f7211 */ /* 0x000fe400020f0eff */
[-C--:B-1----:R-:W-:Y:S02]  /*137c0*/  IADD3 R8, P6, R85, R74.reuse, RZ ;  /* 0x0000004a55087210 */ /* 0x082fe40007fde0ff */
[----:B---3--:R-:W-:Y:S02]  /*137d0*/  PRMT R61, R9, 0x7632, R61 ;  /* 0x00007632093d7816 */ /* 0x008fe4000000003d */
[----:B------:R-:W-:-:S03]  /*137e0*/  IADD3 R60, P5, R83, R74, RZ ;  /* 0x0000004a533c7210 */ /* 0x000fc60007fbe0ff */
[----:B------:R1:W-:Y:S01]  /*137f0*/  STG.E.U16 desc[UR14][R76.64], R61 ;  /* 0x0000003d4c007986 */ /* 0x0003e2000c10150e */
[----:B------:R-:W-:Y:S01]  /*13800*/  PRMT R0, R10, 0x7632, R0 ;  /* 0x000076320a007816 */ /* 0x000fe20000000000 */
[----:B------:R-:W-:Y:S01]  /*13810*/  IMAD R89, R73, 0x12, RZ ;  /* 0x0000001249597824 */ /* 0x000fe200078e02ff */
[-C--:B----4-:R-:W-:Y:S01]  /*13820*/  LEA.HI.X.SX32 R9, R81, R75.reuse, 0x1, P6 ;  /* 0x0000004b51097211 */ /* 0x090fe200030f0eff */
[----:B------:R-:W-:Y:S01]  /*13830*/  IMAD.SHL.U32 R81, R73, 0x8, RZ ;  /* 0x0000000849517824 */ /* 0x000fe200078e00ff */
[-C--:B------:R-:W-:Y:S01]  /*13840*/  IADD3 R62, P4, R87, R74.reuse, RZ ;  /* 0x0000004a573e7210 */ /* 0x080fe20007f9e0ff */
[----:B------:R3:W-:Y:S01]  /*13850*/  STG.E.U16 desc[UR14][R78.64], R10 ;  /* 0x0000000a4e007986 */ /* 0x0007e2000c10150e */
[----:B-1----:R-:W-:Y:S01]  /*13860*/  LEA.HI.X.SX32 R61, R3, R75, 0x1, P5 ;  /* 0x0000004b033d7211 */ /* 0x002fe200028f0eff */
[C---:B------:R-:W-:Y:S01]  /*13870*/  IMAD R3, R73.reuse, 0x7, RZ ;  /* 0x0000000749037824 */ /* 0x040fe200078e02ff */
[----:B------:R-:W-:-:S03]  /*13880*/  LEA R76, P5, R73, R74, 0x4 ;  /* 0x0000004a494c7211 */ /* 0x000fc600078a20ff */
[----:B------:R1:W-:Y:S01]  /*13890*/  STG.E.U16 desc[UR14][R60.64], R0 ;  /* 0x000000003c007986 */ /* 0x0003e2000c10150e */
[-C--:B------:R-:W-:Y:S01]  /*138a0*/  LEA.HI.X.SX32 R63, R3, R75.reuse, 0x1, P4 ;  /* 0x0000004b033f7211 */ /* 0x080fe200020f0eff */
[----:B------:R-:W-:Y:S01]  /*138b0*/  IMAD R3, R73, 0x9, RZ ;  /* 0x0000000949037824 */ /* 0x000fe200078e02ff */
[-C--:B------:R-:W-:Y:S01]  /*138c0*/  LEA.HI.X.SX32 R77, R81, R75.reuse, 0x1, P5 ;  /* 0x0000004b514d7211 */ /* 0x080fe200028f0eff */
[----:B------:R4:W-:Y:S01]  /*138d0*/  STG.E.U16 desc[UR14][R8.64], R11 ;  /* 0x0000000b08007986 */ /* 0x0009e2000c10150e */
[----:B------:R-:W-:Y:S01]  /*138e0*/  PRMT R80, R11, 0x7632, R80 ;  /* 0x000076320b507816 */ /* 0x000fe20000000050 */
[----:B---3--:R-:W-:Y:S01]  /*138f0*/  IMAD R79, R73, 0x16, RZ ;  /* 0x00000016494f7824 */ /* 0x008fe200078e02ff */
[-C--:B-1----:R-:W-:Y:S02]  /*13900*/  IADD3 R60, P4, R89, R74.reuse, RZ ;  /* 0x0000004a593c7210 */ /* 0x082fe40007f9e0ff */
[----:B----4-:R-:W-:Y:S02]  /*13910*/  IADD3 R8, P5, R91, R74, RZ ;  /* 0x0000004a5b087210 */ /* 0x010fe40007fbe0ff */
[----:B------:R-:W-:-:S02]  /*13920*/  LEA.HI.X.SX32 R61, R3, R75, 0x1, P4 ;  /* 0x0000004b033d7211 */ /* 0x000fc400020f0eff */
[----:B------:R-:W-:Y:S01]  /*13930*/  PRMT R0, R12, 0x7632, R0 ;  /* 0x000076320c007816 */ /* 0x000fe20000000000 */
[----:B------:R-:W-:Y:S01]  /*13940*/  IMAD R3, R73, 0xb, RZ ;  /* 0x0000000b49037824 */ /* 0x000fe200078e02ff */
[-C--:B------:R-:W-:Y:S01]  /*13950*/  LEA.HI.X.SX32 R9, R83, R75.reuse, 0x1, P5 ;  /* 0x0000004b53097211 */ /* 0x080fe200028f0eff */
[----:B------:R1:W-:Y:S01]  /*13960*/  STG.E.U16 desc[UR14][R62.64], R80 ;  /* 0x000000503e007986 */ /* 0x0003e2000c10150e */
[----:B------:R-:W-:Y:S01]  /*13970*/  IADD3 R10, P5, R79, R74, RZ ;  /* 0x0000004a4f0a7210 */ /* 0x000fe20007fbe0ff */
[C---:B------:R-:W-:Y:S02]  /*13980*/  IMAD R83, R73.reuse, 0x1a, RZ ;  /* 0x0000001a49537824 */ /* 0x040fe400078e02ff */
[----:B------:R3:W-:Y:S01]  /*13990*/  STG.E.U16 desc[UR14][R76.64], R12 ;  /* 0x0000000c4c007986 */ /* 0x0007e2000c10150e */
[----:B------:R-:W-:Y:S01]  /*139a0*/  IMAD R81, R73, 0x18, RZ ;  /* 0x0000001849517824 */ /* 0x000fe200078e02ff */
[----:B------:R-:W-:Y:S02]  /*139b0*/  LEA.HI.X.SX32 R11, R3, R75, 0x1, P5 ;  /* 0x0000004b030b7211 */ /* 0x000fe400028f0eff */
[----:B------:R-:W-:Y:S01]  /*139c0*/  STG.E.U16 desc[UR14][R60.64], R0 ;  /* 0x000000003c007986 */ /* 0x000fe2000c10150e */
[----:B------:R-:W-:-:S03]  /*139d0*/  IMAD R3, R73, 0xd, RZ ;  /* 0x0000000d49037824 */ /* 0x000fc600078e02ff */
[----:B------:R4:W-:Y:S01]  /*139e0*/  STG.E.U16 desc[UR14][R8.64], R13 ;  /* 0x0000000d08007986 */ /* 0x0009e2000c10150e */
[-C--:B-1----:R-:W-:Y:S01]  /*139f0*/  IADD3 R62, P4, R81, R74.reuse, RZ ;  /* 0x0000004a513e7210 */ /* 0x082fe20007f9e0ff */
[----:B---3--:R-:W-:Y:S01]  /*13a00*/  IMAD R77, R73, 0x1e, RZ ;  /* 0x0000001e494d7824 */ /* 0x008fe200078e02ff */
[-C--:B------:R-:W-:Y:S02]  /*13a10*/  IADD3 R12, P6, R99, R74.reuse, RZ ;  /* 0x0000004a630c7210 */ /* 0x080fe40007fde0ff */
[----:B----4-:R-:W-:Y:S02]  /*13a20*/  PRMT R9, R13, 0x7632, R9 ;  /* 0x000076320d097816 */ /* 0x010fe40000000009 */
[----:B------:R-:W-:-:S03]  /*13a30*/  IADD3 R8, P5, R83, R74, RZ ;  /* 0x0000004a53087210 */ /* 0x000fc60007fbe0ff */
[----:B------:R1:W-:Y:S01]  /*13a40*/  STG.E.U16 desc[UR14][R10.64], R9 ;  /* 0x000000090a007986 */ /* 0x0003e2000c10150e */
[-C--:B------:R-:W-:Y:S01]  /*13a50*/  LEA.HI.X.SX32 R63, R85, R75.reuse, 0x1, P4 ;  /* 0x0000004b553f7211 */ /* 0x080fe200020f0eff */
[C---:B------:R-:W-:Y:S01]  /*13a60*/  IMAD.SHL.U32 R61, R73.reuse, 0x10, RZ ;  /* 0x00000010493d7824 */ /* 0x040fe200078e00ff */
[----:B------:R-:W-:Y:S01]  /*13a70*/  PRMT R0, R14, 0x7632, R0 ;  /* 0x000076320e007816 */ /* 0x000fe20000000000 */
[----:B------:R-:W-:Y:S01]  /*13a80*/  IMAD R85, R73, 0x22, RZ ;  /* 0x0000002249557824 */ /* 0x000fe200078e02ff */
[-C--:B------:R-:W-:Y:S01]  /*13a90*/  LEA.HI.X.SX32 R13, R87, R75.reuse, 0x1, P6 ;  /* 0x0000004b570d7211 */ /* 0x080fe200030f0eff */
[----:B------:R-:W-:Y:S01]  /*13aa0*/  IMAD R87, R73, 0x24, RZ ;  /* 0x0000002449577824 */ /* 0x000fe200078e02ff */
[-C--:B-1----:R-:W-:Y:S01]  /*13ab0*/  LEA.HI.X.SX32 R9, R3, R75.reuse, 0x1, P5 ;  /* 0x0000004b03097211 */ /* 0x082fe200028f0eff */
[----:B------:R-:W-:Y:S01]  /*13ac0*/  IMAD R3, R73, 0xf, RZ ;  /* 0x0000000f49037824 */ /* 0x000fe200078e02ff */
[-C--:B------:R-:W-:Y:S02]  /*13ad0*/  IADD3 R10, P4, R77, R74.reuse, RZ ;  /* 0x0000004a4d0a7210 */ /* 0x080fe40007f9e0ff */
[----:B0-----:R-:W-:Y:S01]  /*13ae0*/  LEA R60, P5, R101, R74, 0x5 ;  /* 0x0000004a653c7211 */ /* 0x001fe200078a28ff */
[----:B------:R0:W-:Y:S01]  /*13af0*/  STG.E.U16 desc[UR14][R62.64], R14 ;  /* 0x0000000e3e007986 */ /* 0x0001e2000c10150e */
[-C--:B------:R-:W-:Y:S01]  /*13b00*/  LEA.HI.X.SX32 R11, R3, R75.reuse, 0x1, P4 ;  /* 0x0000004b030b7211 */ /* 0x080fe200020f0eff */
[----:B------:R-:W-:Y:S01]  /*13b10*/  IMAD R3, R73, 0x11, RZ ;  /* 0x0000001149037824 */ /* 0x000fe200078e02ff */
[----:B------:R-:W-:Y:S01]  /*13b20*/  PRMT R76, R15, 0x7632, R76 ;  /* 0x000076320f4c7816 */ /* 0x000fe2000000004c */
[----:B------:R1:W-:Y:S01]  /*13b30*/  STG.E.U16 desc[UR14][R8.64], R0 ;  /* 0x0000000008007986 */ /* 0x0003e2000c10150e */
[----:B------:R-:W-:-:S03]  /*13b40*/  LEA.HI.X.SX32 R61, R61, R75, 0x1, P5 ;  /* 0x0000004b3d3d7211 */ /* 0x000fc600028f0eff */
[----:B------:R3:W-:Y:S01]  /*13b50*/  STG.E.U16 desc[UR14][R12.64], R15 ;  /* 0x0000000f0c007986 */ /* 0x0007e2000c10150e */
[----:B0-----:R-:W-:Y:S01]  /*13b60*/  IMAD R63, R73, 0x26, RZ ;  /* 0x00000026493f7824 */ /* 0x001fe200078e02ff */
[-C--:B-1----:R-:W-:Y:S02]  /*13b70*/  IADD3 R8, P4, R85, R74.reuse, RZ ;  /* 0x0000004a55087210 */ /* 0x082fe40007f9e0ff */
[-C--:B---3--:R-:W-:Y:S01]  /*13b80*/  IADD3 R12, P5, R87, R74.reuse, RZ ;  /* 0x0000004a570c7210 */ /* 0x088fe20007fbe0ff */
[----:B------:R0:W-:Y:S01]  /*13b90*/  STG.E.U16 desc[UR14][R10.64], R76 ;  /* 0x0000004c0a007986 */ /* 0x0001e2000c10150e */
[-C--:B------:R-:W-:Y:S01]  /*13ba0*/  LEA.HI.X.SX32 R9, R3, R75.reuse, 0x1, P4 ;  /* 0x0000004b03097211 */ /* 0x080fe200020f0eff */
[----:B------:R-:W-:Y:S01]  /*13bb0*/  IMAD R3, R73, 0x13, RZ ;  /* 0x0000001349037824 */ /* 0x000fe200078e02ff */
[----:B------:R-:W-:Y:S02]  /*13bc0*/  PRMT R0, R16, 0x7632, R0 ;  /* 0x0000763210007816 */ /* 0x000fe40000000000 */
[----:B------:R-:W-:Y:S01]  /*13bd0*/  LEA.HI.X.SX32 R13, R89, R75, 0x1, P5 ;  /* 0x0000004b590d7211 */ /* 0x000fe200028f0eff */
[----:B------:R-:W-:Y:S01]  /*13be0*/  IMAD R89, R73, 0x28, RZ ;  /* 0x0000002849597824 */ /* 0x000fe200078e02ff */
[----:B------:R-:W-:Y:S01]  /*13bf0*/  STG.E.U16 desc[UR14][R60.64], R16 ;  /* 0x000000103c007986 */ /* 0x000fe2000c10150e */
[----:B0-----:R-:W-:-:S03]  /*13c00*/  IADD3 R10, P5, R63, R74, RZ ;  /* 0x0000004a3f0a7210 */ /* 0x001fc60007fbe0ff */
[----:B------:R0:W-:Y:S01]  /*13c10*/  STG.E.U16 desc[UR14][R8.64], R0 ;  /* 0x0000000008007986 */ /* 0x0001e2000c10150e */
[-C--:B------:R-:W-:Y:S02]  /*13c20*/  IADD3 R14, P4, R89, R74.reuse, RZ ;  /* 0x0000004a590e7210 */ /* 0x080fe40007f9e0ff */
[-C--:B------:R-:W-:Y:S01]  /*13c30*/  LEA.HI.X.SX32 R11, R3, R75.reuse, 0x1, P5 ;  /* 0x0000004b030b7211 */ /* 0x080fe200028f0eff */
[----:B------:R1:W-:Y:S01]  /*13c40*/  STG.E.U16 desc[UR14][R12.64], R17 ;  /* 0x000000110c007986 */ /* 0x0003e2000c10150e */
[----:B------:R-:W-:Y:S01]  /*13c50*/  IMAD R3, R73, 0x15, RZ ;  /* 0x0000001549037824 */ /* 0x000fe200078e02ff */
[----:B------:R-:W-:Y:S02]  /*13c60*/  LEA.HI.X.SX32 R15, R91, R75, 0x1, P4 ;  /* 0x0000004b5b0f7211 */ /* 0x000fe400020f0eff */
[----:B0-----:R-:W-:Y:S02]  /*13c70*/  PRMT R9, R17, 0x7632, R9 ;  /* 0x0000763211097816 */ /* 0x001fe40000000009 */
[----:B------:R-:W-:-:S02]  /*13c80*/  IADD3 R8, P5, R107, R74, RZ ;  /* 0x0000004a6b087210 */ /* 0x000fc40007fbe0ff */
[-C--:B-1----:R-:W-:Y:S01]  /*13c90*/  IADD3 R12, P6, R109, R74.reuse, RZ ;  /* 0x0000004a6d0c7210 */ /* 0x082fe20007fde0ff */
[----:B------:R0:W-:Y:S01]  /*13ca0*/  STG.E.U16 desc[UR14][R10.64], R9 ;  /* 0x000000090a007986 */ /* 0x0001e2000c10150e */
[----:B------:R-:W-:Y:S02]  /*13cb0*/  PRMT R0, R18, 0x7632, R0 ;  /* 0x0000763212007816 */ /* 0x000fe40000000000 */
[-C--:B------:R-:W-:Y:S01]  /*13cc0*/  LEA.HI.X.SX32 R13, R79, R75.reuse, 0x1, P6 ;  /* 0x0000004b4f0d7211 */ /* 0x080fe200030f0eff */
[----:B------:R-:W-:Y:S01]  /*13cd0*/  IMAD R79, R73, 0x2e, RZ ;  /* 0x0000002e494f7824 */ /* 0x000fe200078e02ff */
[----:B------:R1:W-:Y:S01]  /*13ce0*/  STG.E.U16 desc[UR14][R14.64], R18 ;  /* 0x000000120e007986 */ /* 0x0003e2000c10150e */
[----:B0-----:R-:W-:Y:S01]  /*13cf0*/  LEA.HI.X.SX32 R9, R3, R75, 0x1, P5 ;  /* 0x0000004b03097211 */ /* 0x001fe200028f0eff */
[----:B------:R-:W-:Y:S02]  /*13d00*/  IMAD R3, R73, 0x17, RZ ;  /* 0x0000001749037824 */ /* 0x000fe400078e02ff */
[----:B------:R-:W-:-:S02]  /*13d10*/  IADD3 R10, P5, R79, R74, RZ ;  /* 0x0000004a4f0a7210 */ /* 0x000fc40007fbe0ff */
[----:B------:R0:W-:Y:S01]  /*13d20*/  STG.E.U16 desc[UR14][R8.64], R0 ;  /* 0x0000000008007986 */ /* 0x0001e2000c10150e */
[----:B-1----:R-:W-:-:S03]  /*13d30*/  PRMT R15, R19, 0x7632, R15 ;  /* 0x00007632130f7816 */ /* 0x002fc6000000000f */
[----:B------:R1:W-:Y:S01]  /*13d40*/  STG.E.U16 desc[UR14][R12.64], R19 ;  /* 0x000000130c007986 */ /* 0x0003e2000c10150e */
[-C--:B------:R-:W-:Y:S01]  /*13d50*/  LEA.HI.X.SX32 R11, R3, R75.reuse, 0x1, P5 ;  /* 0x0000004b030b7211 */ /* 0x080fe200028f0eff */
[----:B------:R-:W-:Y:S01]  /*13d60*/  IMAD R3, R73, 0x19, RZ ;  /* 0x0000001949037824 */ /* 0x000fe200078e02ff */
[-C--:B------:R-:W-:Y:S01]  /*13d70*/  IADD3 R16, P4, R111, R74.reuse, RZ ;  /* 0x0000004a6f107210 */ /* 0x080fe20007f9e0ff */
[C---:B------:R-:W-:Y:S02]  /*13d80*/  IMAD R115, R73.reuse, 0x34, RZ ;  /* 0x0000003449737824 */ /* 0x040fe400078e02ff */
[----:B------:R-:W-:Y:S01]  /*13d90*/  IMAD R117, R73, 0x36, RZ ;  /* 0x0000003649757824 */ /* 0x000fe200078e02ff */
[----:B0-----:R-:W-:Y:S01]  /*13da0*/  IADD3 R8, P5, R113, R74, RZ ;  /* 0x0000004a71087210 */ /* 0x001fe20007fbe0ff */
[----:B-1----:R-:W0:Y:S01]  /*13db0*/  LDC R19, c[0x0][0x278] ;  /* 0x00009e00ff137b82 */ /* 0x002e220000000800 */
[-C--:B------:R-:W-:Y:S01]  /*13dc0*/  LEA.HI.X.SX32 R17, R81, R75.reuse, 0x1, P4 ;  /* 0x0000004b51117211 */ /* 0x080fe200020f0eff */
[----:B------:R1:W-:Y:S01]  /*13dd0*/  STG.E.U16 desc[UR14][R10.64], R15 ;  /* 0x0000000f0a007986 */ /* 0x0003e2000c10150e */
[----:B------:R-:W-:Y:S01]  /*13de0*/  LEA.HI.X.SX32 R9, R3, R75, 0x1, P5 ;  /* 0x0000004b03097211 */ /* 0x000fe200028f0eff */
[----:B------:R-:W-:Y:S01]  /*13df0*/  IMAD R3, R73, 0x1b, RZ ;  /* 0x0000001b49037824 */ /* 0x000fe200078e02ff */
[----:B------:R-:W-:-:S02]  /*13e00*/  PRMT R0, R20, 0x7632, R0 ;  /* 0x0000763214007816 */ /* 0x000fc40000000000 */
[-C--:B------:R-:W-:Y:S01]  /*13e10*/  IADD3 R14, P6, R115, R74.reuse, RZ ;  /* 0x0000004a730e7210 */ /* 0x080fe20007fde0ff */
[C---:B------:R-:W-:Y:S01]  /*13e20*/  IMAD R121, R73.reuse, 0x3a, RZ ;  /* 0x0000003a49797824 */ /* 0x040fe200078e02ff */
[----:B------:R-:W-:Y:S01]  /*13e30*/  STG.E.U16 desc[UR14][R16.64], R20 ;  /* 0x0000001410007986 */ /* 0x000fe2000c10150e */
[----:B------:R-:W-:Y:S01]  /*13e40*/  IMAD R119, R73, 0x38, RZ ;  /* 0x0000003849777824 */ /* 0x000fe200078e02ff */
[-C--:B-1----:R-:W-:Y:S02]  /*13e50*/  IADD3 R10, P5, R117, R74.reuse, RZ ;  /* 0x0000004a750a7210 */ /* 0x082fe40007fbe0ff */
[----:B------:R1:W-:Y:S01]  /*13e60*/  STG.E.U16 desc[UR14][R8.64], R0 ;  /* 0x0000000008007986 */ /* 0x0003e2000c10150e */
[-C--:B------:R-:W-:Y:S02]  /*13e70*/  LEA.HI.X.SX32 R15, R83, R75.reuse, 0x1, P6 ;  /* 0x0000004b530f7211 */ /* 0x080fe400030f0eff */
[----:B------:R-:W-:Y:S01]  /*13e80*/  LEA.HI.X.SX32 R11, R3, R75, 0x1, P5 ;  /* 0x0000004b030b7211 */ /* 0x000fe200028f0eff */
[----:B------:R-:W-:Y:S01]  /*13e90*/  IMAD R3, R73, 0x1d, RZ ;  /* 0x0000001d49037824 */ /* 0x000fe200078e02ff */
[----:B------:R-:W-:Y:S01]  /*13ea0*/  IADD3 R12, P4, R119, R74, RZ ;  /* 0x0000004a770c7210 */ /* 0x000fe20007f9e0ff */
[C---:B------:R-:W-:Y:S01]  /*13eb0*/  IMAD R123, R73.reuse, 0x3c, RZ ;  /* 0x0000003c497b7824 */ /* 0x040fe200078e02ff */
[----:B------:R3:W-:Y:S01]  /*13ec0*/  STG.E.U16 desc[UR14][R14.64], R21 ;  /* 0x000000150e007986 */ /* 0x0007e2000c10150e */
[----:B------:R-:W-:Y:S01]  /*13ed0*/  IMAD R125, R73, 0x3e, RZ ;  /* 0x0000003e497d7824 */ /* 0x000fe200078e02ff */
[----:B-1----:R-:W-:-:S02]  /*13ee0*/  PRMT R9, R21, 0x7632, R9 ;  /* 0x0000763215097816 */ /* 0x002fc40000000009 */
[----:B------:R-:W-:-:S03]  /*13ef0*/  IADD3 R8, P5, R121, R74, RZ ;  /* 0x0000004a79087210 */ /* 0x000fc60007fbe0ff */
[----:B------:R1:W-:Y:S01]  /*13f00*/  STG.E.U16 desc[UR14][R10.64], R9 ;  /* 0x000000090a007986 */ /* 0x0003e2000c10150e */
[-C--:B------:R-:W-:Y:S01]  /*13f10*/  LEA.HI.X.SX32 R13, R99, R75.reuse, 0x1, P4 ;  /* 0x0000004b630d7211 */ /* 0x080fe200020f0eff */
[----:B------:R-:W-:Y:S01]  /*13f20*/  IMAD.SHL.U32 R17, R73, 0x20, RZ ;  /* 0x0000002049117824 */ /* 0x000fe200078e00ff */
[-C--:B---3--:R-:W-:Y:S01]  /*13f30*/  IADD3 R14, P6, R123, R74.reuse, RZ ;  /* 0x0000004a7b0e7210 */ /* 0x088fe20007fde0ff */
[C---:B------:R-:W-:Y:S01]  /*13f40*/  IMAD R127, R73.reuse, 0x42, RZ ;  /* 0x00000042497f7824 */ /* 0x040fe200078e02ff */
[----:B------:R-:W-:Y:S01]  /*13f50*/  PRMT R0, R22, 0x7632, R0 ;  /* 0x0000763216007816 */ /* 0x000fe20000000000 */
[----:B------:R-:W-:Y:S01]  /*13f60*/  IMAD R129, R73, 0x44, RZ ;  /* 0x0000004449817824 */ /* 0x000fe200078e02ff */
[-C--:B-1----:R-:W-:Y:S01]  /*13f70*/  LEA.HI.X.SX32 R9, R3, R75.reuse, 0x1, P5 ;  /* 0x0000004b03097211 */ /* 0x082fe200028f0eff */
[----:B------:R-:W-:Y:S01]  /*13f80*/  IMAD R3, R73, 0x1f, RZ ;  /* 0x0000001f49037824 */ /* 0x000fe200078e02ff */
[-C--:B------:R-:W-:Y:S02]  /*13f90*/  IADD3 R10, P4, R125, R74.reuse, RZ ;  /* 0x0000004a7d0a7210 */ /* 0x080fe40007f9e0ff */
[----:B0-----:R-:W-:Y:S01]  /*13fa0*/  LEA R16, P5, R19, R74, 0x6 ;  /* 0x0000004a13107211 */ /* 0x001fe200078a30ff */
[----:B------:R0:W-:Y:S01]  /*13fb0*/  STG.E.U16 desc[UR14][R12.64], R22 ;  /* 0x000000160c007986 */ /* 0x0001e2000c10150e */
[----:B------:R-:W-:-:S02]  /*13fc0*/  LEA.HI.X.SX32 R15, R77, R75, 0x1, P6 ;  /* 0x0000004b4d0f7211 */ /* 0x000fc400030f0eff */
[-C--:B------:R-:W-:Y:S01]  /*13fd0*/  LEA.HI.X.SX32 R11, R3, R75.reuse, 0x1, P4 ;  /* 0x0000004b030b7211 */ /* 0x080fe200020f0eff */
[----:B------:R1:W-:Y:S01]  /*13fe0*/  STG.E.U16 desc[UR14][R8.64], R0 ;  /* 0x0000000008007986 */ /* 0x0003e2000c10150e */
[----:B------:R-:W-:Y:S01]  /*13ff0*/  IMAD R3, R73, 0x21, RZ ;  /* 0x0000002149037824 */ /* 0x000fe200078e02ff */
[----:B------:R-:W-:Y:S01]  /*14000*/  LEA.HI.X.SX32 R17, R17, R75, 0x1, P5 ;  /* 0x0000004b11117211 */ /* 0x000fe200028f0eff */
[----:B------:R-:W-:Y:S01]  /*14010*/  IMAD R131, R73, 0x46, RZ ;  /* 0x0000004649837824 */ /* 0x000fe200078e02ff */
[----:B------:R-:W-:Y:S01]  /*14020*/  STG.E.U16 desc[UR14][R14.64], R23 ;  /* 0x000000170e007986 */ /* 0x000fe2000c10150e */
[----:B0-----:R-:W-:Y:S02]  /*14030*/  PRMT R13, R23, 0x7632, R13 ;  /* 0x00007632170d7816 */ /* 0x001fe4000000000d */
[-C--:B------:R-:W-:Y:S02]  /*14040*/  IADD3 R12, P5, R129, R74.reuse, RZ ;  /* 0x0000004a810c7210 */ /* 0x080fe40007fbe0ff */
[----:B-1----:R-:W-:Y:S01]  /*14050*/  IADD3 R8, P4, R127, R74, RZ ;  /* 0x0000004a7f087210 */ /* 0x002fe20007f9e0ff */
[----:B------:R0:W-:Y:S01]  /*14060*/  STG.E.U16 desc[UR14][R10.64], R13 ;  /* 0x0000000d0a007986 */ /* 0x0001e2000c10150e */
[----:B------:R-:W-:-:S02]  /*14070*/  PRMT R0, R24, 0x7632, R0 ;  /* 0x0000763218007816 */ /* 0x000fc40000000000 */
[-C--:B------:R-:W-:Y:S01]  /*14080*/  LEA.HI.X.SX32 R9, R3, R75.reuse, 0x1, P4 ;  /* 0x0000004b03097211 */ /* 0x080fe200020f0eff */
[C---:B------:R-:W-:Y:S01]  /*14090*/  IMAD R3, R73.reuse, 0x23, RZ ;  /* 0x0000002349037824 */ /* 0x040fe200078e02ff */
[----:B------:R-:W-:Y:S01]  /*140a0*/  STG.E.U16 desc[UR14][R16.64], R24 ;  /* 0x0000001810007986 */ /* 0x000fe2000c10150e */
[C---:B------:R-:W-:Y:S02]  /*140b0*/  IMAD R135, R73.reuse, 0x4a, RZ ;  /* 0x0000004a49877824 */ /* 0x040fe400078e02ff */
[----:B------:R-:W-:Y:S01]  /*140c0*/  IMAD R133, R73, 0x48, RZ ;  /* 0x0000004849857824 */ /* 0x000fe200078e02ff */
[-C--:B0-----:R-:W-:Y:S02]  /*140d0*/  LEA.HI.X.SX32 R13, R85, R75.reuse, 0x1, P5 ;  /* 0x0000004b550d7211 */ /* 0x081fe400028f0eff */
[-C--:B------:R-:W-:Y:S01]  /*140e0*/  IADD3 R10, P5, R131, R74.reuse, RZ ;  /* 0x0000004a830a7210 */ /* 0x080fe20007fbe0ff */
[----:B------:R0:W-:Y:S03]  /*140f0*/  STG.E.U16 desc[UR14][R8.64], R0 ;  /* 0x0000000008007986 */ /* 0x0001e6000c10150e */
[----:B------:R-:W-:Y:S01]  /*14100*/  LEA.HI.X.SX32 R11, R3, R75, 0x1, P5 ;  /* 0x0000004b030b7211 */ /* 0x000fe200028f0eff */
[----:B------:R-:W-:Y:S01]  /*14110*/  IMAD R3, R73, 0x25, RZ ;  /* 0x0000002549037824 */ /* 0x000fe200078e02ff */
[----:B------:R-:W-:Y:S01]  /*14120*/  IADD3 R14, P4, R133, R74, RZ ;  /* 0x0000004a850e7210 */ /* 0x000fe20007f9e0ff */
[C---:B------:R-:W-:Y:S01]  /*14130*/  IMAD R105, R73.reuse, 0x4e, RZ ;  /* 0x0000004e49697824 */ /* 0x040fe200078e02ff */
[----:B------:R1:W-:Y:S01]  /*14140*/  STG.E.U16 desc[UR14][R12.64], R25 ;  /* 0x000000190c007986 */ /* 0x0003e2000c10150e */
[----:B------:R-:W-:Y:S01]  /*14150*/  IMAD R101, R73, 0x4c, RZ ;  /* 0x0000004c49657824 */ /* 0x000fe200078e02ff */
[----:B0-----:R-:W-:-:S02]  /*14160*/  PRMT R9, R25, 0x7632, R9 ;  /* 0x0000763219097816 */ /* 0x001fc40000000009 */
[-C--:B------:R-:W-:Y:S01]  /*14170*/  IADD3 R8, P5, R135, R74.reuse, RZ ;  /* 0x0000004a87087210 */ /* 0x080fe20007fbe0ff */
[----:B------:R-:W-:Y:S02]  /*14180*/  IMAD R91, R73, 0x50, RZ ;  /* 0x00000050495b7824 */ /* 0x000fe400078e02ff */
[----:B------:R0:W-:Y:S01]  /*14190*/  STG.E.U16 desc[UR14][R10.64], R9 ;  /* 0x000000090a007986 */ /* 0x0001e2000c10150e */
[----:B------:R-:W-:Y:S01]  /*141a0*/  LEA.HI.X.SX32 R15, R87, R75, 0x1, P4 ;  /* 0x0000004b570f7211 */ /* 0x000fe200020f0eff */
[----:B------:R-:W-:Y:S01]  /*141b0*/  IMAD R99, R73, 0x52, RZ ;  /* 0x0000005249637824 */ /* 0x000fe200078e02ff */
[----:B------:R-:W-:Y:S02]  /*141c0*/  PRMT R0, R26, 0x7632, R0 ;  /* 0x000076321a007816 */ /* 0x000fe40000000000 */
[-C--:B-1----:R-:W-:Y:S02]  /*141d0*/  IADD3 R12, P6, R101, R74.reuse, RZ ;  /* 0x0000004a650c7210 */ /* 0x082fe40007fde0ff */
[----:B------:R-:W-:-:S02]  /*141e0*/  IADD3 R16, P4, R91, R74, RZ ;  /* 0x0000004a5b107210 */ /* 0x000fc40007f9e0ff */
[-C--:B0-----:R-:W-:Y:S01]  /*141f0*/  LEA.HI.X.SX32 R9, R3, R75.reuse, 0x1, P5 ;  /* 0x0000004b03097211 */ /* 0x081fe200028f0eff */
[----:B------:R-:W-:Y:S01]  /*14200*/  IMAD R3, R73, 0x27, RZ ;  /* 0x0000002749037824 */ /* 0x000fe200078e02ff */
[----:B------:R-:W-:Y:S01]  /*14210*/  IADD3 R10, P5, R105, R74, RZ ;  /* 0x0000004a690a7210 */ /* 0x000fe20007fbe0ff */
[----:B------:R0:W-:Y:S01]  /*14220*/  STG.E.U16 desc[UR14][R14.64], R26 ;  /* 0x0000001a0e007986 */ /* 0x0001e2000c10150e */
[-C--:B------:R-:W-:Y:S02]  /*14230*/  LEA.HI.X.SX32 R13, R63, R75.reuse, 0x1, P6 ;  /* 0x0000004b3f0d7211 */ /* 0x080fe400030f0eff */
[-C--:B------:R-:W-:Y:S01]  /*14240*/  LEA.HI.X.SX32 R11, R3, R75.reuse, 0x1, P5 ;  /* 0x0000004b030b7211 */ /* 0x080fe200028f0eff */
[----:B------:R1:W-:Y:S01]  /*14250*/  STG.E.U16 desc[UR14][R8.64], R0 ;  /* 0x0000000008007986 */ /* 0x0003e2000c10150e */
[----:B------:R-:W-:Y:S01]  /*14260*/  IMAD R3, R73, 0x29, RZ ;  /* 0x0000002949037824 */ /* 0x000fe200078e02ff */
[----:B------:R-:W-:Y:S01]  /*14270*/  LEA.HI.X.SX32 R17, R89, R75, 0x1, P4 ;  /* 0x0000004b59117211 */ /* 0x000fe200020f0eff */
[----:B------:R-:W-:-:S02]  /*14280*/  IMAD R83, R73, 0x54, RZ ;  /* 0x0000005449537824 */ /* 0x000fc400078e02ff */
[----:B------:R-:W-:Y:S01]  /*14290*/  IMAD R89, R73, 0x56, RZ ;  /* 0x0000005649597824 */ /* 0x000fe200078e02ff */
[----:B0-----:R-:W-:Y:S02]  /*142a0*/  PRMT R15, R27, 0x7632, R15 ;  /* 0x000076321b0f7816 */ /* 0x001fe4000000000f */
[-C--:B-1----:R-:W-:Y:S01]  /*142b0*/  IADD3 R8, P5, R99, R74.reuse, RZ ;  /* 0x0000004a63087210 */ /* 0x082fe20007fbe0ff */
[----:B------:R-:W-:Y:S01]  /*142c0*/  STG.E.U16 desc[UR14][R12.64], R27 ;  /* 0x0000001b0c007986 */ /* 0x000fe2000c10150e */
[----:B------:R-:W-:Y:S02]  /*142d0*/  PRMT R0, R28, 0x7632, R0 ;  /* 0x000076321c007816 */ /* 0x000fe40000000000 */
[----:B------:R-:W-:Y:S01]  /*142e0*/  LEA.HI.X.SX32 R9, R3, R75, 0x1, P5 ;  /* 0x0000004b03097211 */ /* 0x000fe200028f0eff */
[----:B------:R0:W-:Y:S01]  /*142f0*/  STG.E.U16 desc[UR14][R10.64], R15 ;  /* 0x0000000f0a007986 */ /* 0x0001e2000c10150e */
[----:B------:R-:W-:Y:S01]  /*14300*/  IADD3 R14, P6, R83, R74, RZ ;  /* 0x0000004a530e7210 */ /* 0x000fe20007fde0ff */
[----:B------:R-:W-:-:S02]  /*14310*/  IMAD R3, R73, 0x2b, RZ ;  /* 0x0000002b49037824 */ /* 0x000fc400078e02ff */
[C---:B------:R-:W-:Y:S01]  /*14320*/  IMAD R87, R73.reuse, 0x5a, RZ ;  /* 0x0000005a49577824 */ /* 0x040fe200078e02ff */
[----:B------:R-:W-:Y:S01]  /*14330*/  STG.E.U16 desc[UR14][R16.64], R28 ;  /* 0x0000001c10007986 */ /* 0x000fe2000c10150e */
[----:B------:R-:W-:-:S03]  /*14340*/  IMAD R85, R73, 0x58, RZ ;  /* 0x0000005849557824 */ /* 0x000fc600078e02ff */
[----:B------:R1:W-:Y:S01]  /*14350*/  STG.E.U16 desc[UR14][R8.64], R0 ;  /* 0x0000000008007986 */ /* 0x0003e2000c10150e */
[-C--:B0-----:R-:W-:Y:S02]  /*14360*/  IADD3 R10, P5, R89, R74.reuse, RZ ;  /* 0x0000004a590a7210 */ /* 0x081fe40007fbe0ff */
[-C--:B------:R-:W-:Y:S02]  /*14370*/  LEA.HI.X.SX32 R15, R107, R75.reuse, 0x1, P6 ;  /* 0x0000004b6b0f7211 */ /* 0x080fe400030f0eff */
[-C--:B------:R-:W-:Y:S01]  /*14380*/  LEA.HI.X.SX32 R11, R3, R75.reuse, 0x1, P5 ;  /* 0x0000004b030b7211 */ /* 0x080fe200028f0eff */
[----:B------:R-:W-:Y:S01]  /*14390*/  IMAD R3, R73, 0x2d, RZ ;  /* 0x0000002d49037824 */ /* 0x000fe200078e02ff */
[-C--:B------:R-:W-:Y:S02]  /*143a0*/  IADD3 R12, P4, R85, R74.reuse, RZ ;  /* 0x0000004a550c7210 */ /* 0x080fe40007f9e0ff */
[----:B-1----:R-:W-:Y:S01]  /*143b0*/  PRMT R9, R29, 0x7632, R9 ;  /* 0x000076321d097816 */ /* 0x002fe20000000009 */
[----:B------:R-:W-:Y:S01]  /*143c0*/  IMAD R81, R73, 0x5e, RZ ;  /* 0x0000005e49517824 */ /* 0x000fe200078e02ff */
[----:B------:R-:W-:Y:S01]  /*143d0*/  IADD3 R8, P5, R87, R74, RZ ;  /* 0x0000004a57087210 */ /* 0x000fe20007fbe0ff */
[----:B------:R0:W-:Y:S01]  /*143e0*/  STG.E.U16 desc[UR14][R14.64], R29 ;  /* 0x0000001d0e007986 */ /* 0x0001e2000c10150e */
[----:B------:R-:W-:Y:S01]  /*143f0*/  IMAD R61, R73, 0x5c, RZ ;  /* 0x0000005c493d7824 */ /* 0x000fe200078e02ff */
[----:B------:R-:W-:-:S02]  /*14400*/  LEA.HI.X.SX32 R13, R109, R75, 0x1, P4 ;  /* 0x0000004b6d0d7211 */ /* 0x000fc400020f0eff */
[----:B------:R1:W-:Y:S01]  /*14410*/  STG.E.U16 desc[UR14][R10.64], R9 ;  /* 0x000000090a007986 */ /* 0x0003e2000c10150e */
[----:B------:R-:W-:Y:S01]  /*14420*/  PRMT R0, R30, 0x7632, R0 ;  /* 0x000076321e007816 */ /* 0x000fe20000000000 */
[C---:B------:R-:W-:Y:S02]  /*14430*/  IMAD R77, R73.reuse, 0x62, RZ ;  /* 0x00000062494d7824 */ /* 0x040fe400078e02ff */
[----:B------:R-:W-:Y:S01]  /*14440*/  IMAD R63, R73, 0x60, RZ ;  /* 0x00000060493f7824 */ /* 0x000fe200078e02ff */
[----:B------:R3:W-:Y:S01]  /*14450*/  STG.E.U16 desc[UR14][R12.64], R30 ;  /* 0x0000001e0c007986 */ /* 0x0007e2000c10150e */
[-C--:B0-----:R-:W-:Y:S02]  /*14460*/  IADD3 R14, P6, R61, R74.reuse, RZ ;  /* 0x0000004a3d0e7210 */ /* 0x081fe40007fde0ff */
[----:B-1----:R-:W-:Y:S01]  /*14470*/  LEA.HI.X.SX32 R9, R3, R75, 0x1, P5 ;  /* 0x0000004b03097211 */ /* 0x002fe200028f0eff */
[----:B------:R-:W-:Y:S01]  /*14480*/  IMAD R3, R73, 0x2f, RZ ;  /* 0x0000002f49037824 */ /* 0x000fe200078e02ff */
[----:B------:R-:W-:-:S02]  /*14490*/  IADD3 R10, P5, R81, R74, RZ ;  /* 0x0000004a510a7210 */ /* 0x000fc40007fbe0ff */
[-C--:B------:R-:W-:Y:S01]  /*144a0*/  LEA.HI.X.SX32 R15, R79, R75.reuse, 0x1, P6 ;  /* 0x0000004b4f0f7211 */ /* 0x080fe200030f0eff */
[----:B------:R0:W-:Y:S01]  /*144b0*/  STG.E.U16 desc[UR14][R8.64], R0 ;  /* 0x0000000008007986 */ /* 0x0001e2000c10150e */
[-C--:B------:R-:W-:Y:S01]  /*144c0*/  LEA.HI.X.SX32 R11, R3, R75.reuse, 0x1, P5 ;  /* 0x0000004b030b7211 */ /* 0x080fe200028f0eff */
[----:B------:R-:W-:Y:S01]  /*144d0*/  IMAD R3, R73, 0x31, RZ ;  /* 0x0000003149037824 */ /* 0x000fe200078e02ff */
[----:B---3--:R-:W-:Y:S01]  /*144e0*/  PRMT R13, R31, 0x7632, R13 ;  /* 0x000076321f0d7816 */ /* 0x008fe2000000000d */
[----:B------:R-:W-:Y:S01]  /*144f0*/  IMAD R79, R73, 0x66, RZ ;  /* 0x00000066494f7824 */ /* 0x000fe200078e02ff */
[-C--:B------:R-:W-:Y:S01]  /*14500*/  IADD3 R18, P4, R63, R74.reuse, RZ ;  /* 0x0000004a3f127210 */ /* 0x080fe20007f9e0ff */
[----:B------:R-:W-:Y:S01]  /*14510*/  STG.E.U16 desc[UR14][R14.64], R31 ;  /* 0x0000001f0e007986 */ /* 0x000fe2000c10150e */
[----:B------:R-:W-:Y:S01]  /*14520*/  IMAD R25, R73, 0x64, RZ ;  /* 0x0000006449197824 */ /* 0x000fe200078e02ff */
[----:B0-----:R-:W-:Y:S02]  /*14530*/  IADD3 R8, P5, R77, R74, RZ ;  /* 0x0000004a4d087210 */ /* 0x001fe40007fbe0ff */
[----:B------:R0:W-:Y:S01]  /*14540*/  STG.E.U16 desc[UR14][R10.64], R13 ;  /* 0x0000000d0a007986 */ /* 0x0001e2000c10150e */
[----:B------:R-:W-:-:S02]  /*14550*/  LEA.HI.X.SX32 R19, R111, R75, 0x1, P4 ;  /* 0x0000004b6f137211 */ /* 0x000fc400020f0eff */
[----:B------:R-:W-:Y:S01]  /*14560*/  LEA.HI.X.SX32 R9, R3, R75, 0x1, P5 ;  /* 0x0000004b03097211 */ /* 0x000fe200028f0eff */
[C---:B------:R-:W-:Y:S02]  /*14570*/  IMAD R3, R73.reuse, 0x33, RZ ;  /* 0x0000003349037824 */ /* 0x040fe400078e02ff */
[C---:B------:R-:W-:Y:S01]  /*14580*/  IMAD R27, R73.reuse, 0x68, RZ ;  /* 0x00000068491b7824 */ /* 0x040fe200078e02ff */
[----:B------:R-:W-:Y:S01]  /*14590*/  PRMT R0, R40, 0x7632, R0 ;  /* 0x0000763228007816 */ /* 0x000fe20000000000 */
[----:B------:R-:W-:Y:S01]  /*145a0*/  IMAD R29, R73, 0x6a, RZ ;  /* 0x0000006a491d7824 */ /* 0x000fe200078e02ff */
[-C--:B------:R-:W-:Y:S01]  /*145b0*/  IADD3 R12, P6, R25, R74.reuse, RZ ;  /* 0x0000004a190c7210 */ /* 0x080fe20007fde0ff */
[----:B------:R-:W-:Y:S01]  /*145c0*/  IMAD R17, R73, 0x6c, RZ ;  /* 0x0000006c49117824 */ /* 0x000fe200078e02ff */
[----:B------:R-:W1:Y:S01]  /*145d0*/  LDC R111, c[0x0][0x278] ;  /* 0x00009e00ff6f7b82 */ /* 0x000e620000000800 */
[-C--:B0-----:R-:W-:Y:S01]  /*145e0*/  IADD3 R10, P5, R79, R74.reuse, RZ ;  /* 0x0000004a4f0a7210 */ /* 0x081fe20007fbe0ff */
[----:B------:R0:W-:Y:S01]  /*145f0*/  STG.E.U16 desc[UR14][R18.64], R40 ;  /* 0x0000002812007986 */ /* 0x0001e2000c10150e */
[----:B------:R-:W-:-:S02]  /*14600*/  IADD3 R14, P4, R27, R74, RZ ;  /* 0x0000004a1b0e7210 */ /* 0x000fc40007f9e0ff */
[-C--:B------:R-:W-:Y:S01]  /*14610*/  LEA.HI.X.SX32 R11, R3, R75.reuse, 0x1, P5 ;  /* 0x0000004b030b7211 */ /* 0x080fe200028f0eff */
[----:B------:R-:W-:Y:S01]  /*14620*/  IMAD R3, R73, 0x35, RZ ;  /* 0x0000003549037824 */ /* 0x000fe200078e02ff */
[-C--:B------:R-:W-:Y:S01]  /*14630*/  LEA.HI.X.SX32 R13, R113, R75.reuse, 0x1, P6 ;  /* 0x0000004b710d7211 */ /* 0x080fe200030f0eff */
[----:B------:R3:W-:Y:S01]  /*14640*/  STG.E.U16 desc[UR14][R8.64], R0 ;  /* 0x0000000008007986 */ /* 0x0007e2000c10150e */
[-C--:B------:R-:W-:Y:S02]  /*14650*/  LEA.HI.X.SX32 R15, R115, R75.reuse, 0x1, P4 ;  /* 0x0000004b730f7211 */ /* 0x080fe400020f0eff */
[----:B0-----:R-:W-:Y:S01]  /*14660*/  IADD3 R18, P5, R29, R74, RZ ;  /* 0x0000004a1d127210 */ /* 0x001fe20007fbe0ff */
[----:B------:R-:W-:Y:S01]  /*14670*/  IMAD R31, R73, 0x6e, RZ ;  /* 0x0000006e491f7824 */ /* 0x000fe200078e02ff */
[----:B------:R0:W-:Y:S02]  /*14680*/  STG.E.U16 desc[UR14][R12.64], R41 ;  /* 0x000000290c007986 */ /* 0x0001e4000c10150e */
[----:B------:R-:W-:-:S02]  /*14690*/  LEA.HI.X.SX32 R19, R3, R75, 0x1, P5 ;  /* 0x0000004b03137211 */ /* 0x000fc400028f0eff */
[----:B---3--:R-:W-:Y:S02]  /*146a0*/  PRMT R9, R41, 0x7632, R9 ;  /* 0x0000763229097816 */ /* 0x008fe40000000009 */
[----:B------:R-:W-:Y:S01]  /*146b0*/  PRMT R0, R42, 0x7632, R0 ;  /* 0x000076322a007816 */ /* 0x000fe20000000000 */
[----:B------:R-:W-:Y:S02]  /*146c0*/  IMAD R3, R73, 0x37, RZ ;  /* 0x0000003749037824 */ /* 0x000fe400078e02ff */
[----:B------:R3:W-:Y:S01]  /*146d0*/  STG.E.U16 desc[UR14][R10.64], R9 ;  /* 0x000000090a007986 */ /* 0x0007e2000c10150e */
[----:B0-----:R-:W-:-:S03]  /*146e0*/  IADD3 R12, P6, R17, R74, RZ ;  /* 0x0000004a110c7210 */ /* 0x001fc60007fde0ff */
[----:B------:R-:W-:Y:S04]  /*146f0*/  STG.E.U16 desc[UR14][R14.64], R42 ;  /* 0x0000002a0e007986 */ /* 0x000fe8000c10150e */
[----:B------:R0:W-:Y:S01]  /*14700*/  STG.E.U16 desc[UR14][R18.64], R0 ;  /* 0x0000000012007986 */ /* 0x0001e2000c10150e */
[-C--:B------:R-:W-:Y:S02]  /*14710*/  LEA.HI.X.SX32 R13, R117, R75.reuse, 0x1, P6 ;  /* 0x0000004b750d7211 */ /* 0x080fe400030f0eff */
[-C--:B---3--:R-:W-:Y:S01]  /*14720*/  IADD3 R10, P5, R31, R74.reuse, RZ ;  /* 0x0000004a1f0a7210 */ /* 0x088fe20007fbe0ff */
[----:B------:R-:W-:Y:S01]  /*14730*/  IMAD R21, R73, 0x70, RZ ;  /* 0x0000007049157824 */ /* 0x000fe200078e02ff */
[----:B------:R-:W-:Y:S01]  /*14740*/  PRMT R8, R43, 0x7632, R8 ;  /* 0x000076322b087816 */ /* 0x000fe20000000008 */
[----:B------:R-:W-:Y:S01]  /*14750*/  IMAD R23, R73, 0x72, RZ ;  /* 0x0000007249177824 */ /* 0x000fe200078e02ff */
[----:B------:R-:W-:Y:S01]  /*14760*/  LEA.HI.X.SX32 R11, R3, R75, 0x1, P5 ;  /* 0x0000004b030b7211 */ /* 0x000fe200028f0eff */
[----:B0-----:R-:W0:Y:S01]  /*14770*/  LDC R0, c[0x0][0x278] ;  /* 0x00009e00ff007b82 */ /* 0x001e220000000800 */
[----:B------:R3:W-:Y:S01]  /*14780*/  STG.E.U16 desc[UR14][R12.64], R43 ;  /* 0x0000002b0c007986 */ /* 0x0007e2000c10150e */
[----:B------:R-:W-:Y:S01]  /*14790*/  IMAD R3, R73, 0x39, RZ ;  /* 0x0000003949037824 */ /* 0x000fe200078e02ff */
[----:B------:R-:W-:-:S02]  /*147a0*/  IADD3 R40, P4, R21, R74, RZ ;  /* 0x0000004a15287210 */ /* 0x000fc40007f9e0ff */
[----:B------:R4:W-:Y:S01]  /*147b0*/  STG.E.U16 desc[UR14][R10.64], R8 ;  /* 0x000000080a007986 */ /* 0x0009e2000c10150e */
[----:B------:R-:W-:Y:S01]  /*147c0*/  IADD3 R14, P5, R23, R74, RZ ;  /* 0x0000004a170e7210 */ /* 0x000fe20007fbe0ff */
[C---:B------:R-:W-:Y:S02]  /*147d0*/  IMAD R9, R73.reuse, 0x74, RZ ;  /* 0x0000007449097824 */ /* 0x040fe400078e02ff */
[----:B------:R-:W-:Y:S01]  /*147e0*/  IMAD R19, R73, 0x76, RZ ;  /* 0x0000007649137824 */ /* 0x000fe200078e02ff */
[-C--:B------:R-:W-:Y:S02]  /*147f0*/  LEA.HI.X.SX32 R41, R119, R75.reuse, 0x1, P4 ;  /* 0x0000004b77297211 */ /* 0x080fe400020f0eff */
[----:B------:R-:W-:Y:S01]  /*14800*/  LEA.HI.X.SX32 R15, R3, R75, 0x1, P5 ;  /* 0x0000004b030f7211 */ /* 0x000fe200028f0eff */
[----:B---3--:R-:W-:Y:S01]  /*14810*/  IMAD R43, R73, 0x3b, RZ ;  /* 0x0000003b492b7824 */ /* 0x008fe200078e02ff */
[----:B------:R-:W3:Y:S01]  /*14820*/  LDC R12, c[0x0][0x278] ;  /* 0x00009e00ff0c7b82 */ /* 0x000ee20000000800 */
[----:B------:R-:W-:-:S07]  /*14830*/  PRMT R3, R36, 0x7632, R3 ;  /* 0x0000763224037816 */ /* 0x000fce0000000003 */
[----:B----4-:R-:W4:Y:S01]  /*14840*/  LDC R8, c[0x0][0x278] ;  /* 0x00009e00ff087b82 */ /* 0x010f220000000800 */
[-C--:B------:R-:W-:Y:S01]  /*14850*/  IADD3 R106, P6, R9, R74.reuse, RZ ;  /* 0x0000004a096a7210 */ /* 0x080fe20007fde0ff */
[----:B------:R-:W-:Y:S01]  /*14860*/  IMAD R13, R73, 0x78, RZ ;  /* 0x00000078490d7824 */ /* 0x000fe200078e02ff */
[----:B------:R-:W-:Y:S01]  /*14870*/  IADD3 R42, P5, R19, R74, RZ ;  /* 0x0000004a132a7210 */ /* 0x000fe20007fbe0ff */
[----:B------:R-:W-:-:S04]  /*14880*/  IMAD R11, R73, 0x7a, RZ ;  /* 0x0000007a490b7824 */ /* 0x000fc800078e02ff */
[----:B------:R-:W2:Y:S01]  /*14890*/  LDC R10, c[0x0][0x278] ;  /* 0x00009e00ff0a7b82 */ /* 0x000ea20000000800 */
[----:B------:R1:W-:Y:S01]  /*148a0*/  STG.E.U16 desc[UR14][R40.64], R36 ;  /* 0x0000002428007986 */ /* 0x0003e2000c10150e */
[-C--:B------:R-:W-:Y:S02]  /*148b0*/  LEA.HI.X.SX32 R107, R121, R75.reuse, 0x1, P6 ;  /* 0x0000004b796b7211 */ /* 0x080fe400030f0eff */
[----:B------:R-:W-:Y:S01]  /*148c0*/  LEA.HI.X.SX32 R43, R43, R75, 0x1, P5 ;  /* 0x0000004b2b2b7211 */ /* 0x000fe200028f0eff */
[----:B------:R1:W-:Y:S01]  /*148d0*/  STG.E.U16 desc[UR14][R14.64], R3 ;  /* 0x000000030e007986 */ /* 0x0003e2000c10150e */
[----:B0-----:R-:W-:Y:S01]  /*148e0*/  IMAD R113, R0, 0x82, RZ ;  /* 0x0000008200717824 */ /* 0x001fe200078e02ff */
[----:B------:R-:W-:Y:S01]  /*148f0*/  PRMT R16, R37, 0x7632, R16 ;  /* 0x0000763225107816 */ /* 0x000fe20000000010 */
[----:B------:R-:W0:Y:S01]  /*14900*/  LDC R0, c[0x0][0x278] ;  /* 0x00009e00ff007b82 */ /* 0x000e220000000800 */
[----:B------:R3:W-:Y:S01]  /*14910*/  STG.E.U16 desc[UR14][R106.64], R37 ;  /* 0x000000256a007986 */ /* 0x0007e2000c10150e */
[----:B-1----:R-:W-:-:S02]  /*14920*/  IADD3 R36, P4, R13, R74, RZ ;  /* 0x0000004a0d247210 */ /* 0x002fc40007f9e0ff */
[----:B------:R-:W-:Y:S01]  /*14930*/  IADD3 R40, P5, R11, R74, RZ ;  /* 0x0000004a0b287210 */ /* 0x000fe20007fbe0ff */
[----:B------:R-:W-:-:S03]  /*14940*/  IMAD R15, R73, 0x3d, RZ ;  /* 0x0000003d490f7824 */ /* 0x000fc600078e02ff */
[----:B------:R-:W1:Y:S01]  /*14950*/  LDC R14, c[0x0][0x278] ;  /* 0x00009e00ff0e7b82 */ /* 0x000e620000000800 */
[----:B------:R-:W-:Y:S01]  /*14960*/  IMAD R3, R73, 0x7c, RZ ;  /* 0x0000007c49037824 */ /* 0x000fe200078e02ff */
[-C--:B---3--:R-:W-:Y:S02]  /*14970*/  LEA.HI.X.SX32 R37, R123, R75.reuse, 0x1, P4 ;  /* 0x0000004b7b257211 */ /* 0x088fe400020f0eff */
[-C--:B------:R-:W-:Y:S01]  /*14980*/  LEA.HI.X.SX32 R41, R15, R75.reuse, 0x1, P5 ;  /* 0x0000004b0f297211 */ /* 0x080fe200028f0eff */
[----:B------:R-:W-:Y:S01]  /*14990*/  IMAD R15, R73, 0x7e, RZ ;  /* 0x0000007e490f7824 */ /* 0x000fe200078e02ff */
[-C--:B------:R-:W-:Y:S01]  /*149a0*/  IADD3 R106, P6, R3, R74.reuse, RZ ;  /* 0x0000004a036a7210 */ /* 0x080fe20007fde0ff */
[----:B------:R3:W-:Y:S01]  /*149b0*/  STG.E.U16 desc[UR14][R42.64], R16 ;  /* 0x000000102a007986 */ /* 0x0007e2000c10150e */
[----:B------:R-:W-:Y:S02]  /*149c0*/  PRMT R20, R38, 0x7632, R20 ;  /* 0x0000763226147816 */ /* 0x000fe40000000014 */
[----:B------:R-:W-:Y:S01]  /*149d0*/  LEA.HI.X.SX32 R107, R125, R75, 0x1, P6 ;  /* 0x0000004b7d6b7211 */ /* 0x000fe200030f0eff */
[----:B------:R2:W-:Y:S01]  /*149e0*/  STG.E.U16 desc[UR14][R36.64], R38 ;  /* 0x0000002624007986 */ /* 0x0005e2000c10150e */
[----:B------:R-:W-:Y:S01]  /*149f0*/  SHF.L.U32 R109, R73, 0x6, RZ ;  /* 0x00000006496d7819 */ /* 0x000fe200000006ff */
[----:B----4-:R-:W-:Y:S01]  /*14a00*/  IMAD R115, R8, 0x84, RZ ;  /* 0x0000008408737824 */ /* 0x010fe200078e02ff */
[----:B------:R-:W-:Y:S01]  /*14a10*/  PRMT R18, R39, 0x7632, R18 ;  /* 0x0000763227127816 */ /* 0x000fe20000000012 */
[----:B------:R4:W-:Y:S01]  /*14a20*/  STG.E.U16 desc[UR14][R40.64], R20 ;  /* 0x0000001428007986 */ /* 0x0009e2000c10150e */
[----:B------:R-:W0:Y:S01]  /*14a30*/  LDC R8, c[0x0][0x278] ;  /* 0x00009e00ff087b82 */ /* 0x000e220000000800 */
[----:B---3--:R-:W-:Y:S01]  /*14a40*/  IMAD R43, R73, 0x3f, RZ ;  /* 0x0000003f492b7824 */ /* 0x008fe200078e02ff */
[----:B--2---:R-:W-:-:S06]  /*14a50*/  IADD3 R36, P4, R15, R74, RZ ;  /* 0x0000004a0f247210 */ /* 0x004fcc0007f9e0ff */
[----:B------:R-:W2:Y:S01]  /*14a60*/  LDC R16, c[0x0][0x278] ;  /* 0x00009e00ff107b82 */ /* 0x000ea20000000800 */
[-C--:B------:R-:W-:Y:S01]  /*14a70*/  LEA R38, P5, R111, R74.reuse, 0x7 ;  /* 0x0000004a6f267211 */ /* 0x080fe200078a38ff */
[----:B------:R3:W-:Y:S01]  /*14a80*/  STG.E.U16 desc[UR14][R106.64], R39 ;  /* 0x000000276a007986 */ /* 0x0007e2000c10150e */
[-C--:B------:R-:W-:Y:S01]  /*14a90*/  LEA.HI.X.SX32 R37, R43, R75.reuse, 0x1, P4 ;  /* 0x0000004b2b257211 */ /* 0x080fe200020f0eff */
[----:B----4-:R-:W-:Y:S01]  /*14aa0*/  IMAD R41, R73, 0x41, RZ ;  /* 0x0000004149297824 */ /* 0x010fe200078e02ff */
[-C--:B------:R-:W-:Y:S02]  /*14ab0*/  IADD3 R40, P4, R113, R74.reuse, RZ ;  /* 0x0000004a71287210 */ /* 0x080fe40007f9e0ff */
[----:B------:R-:W-:Y:S01]  /*14ac0*/  PRMT R20, R48, 0x7632, R20 ;  /* 0x0000763230147816 */ /* 0x000fe20000000014 */
[----:B------:R4:W-:Y:S01]  /*14ad0*/  STG.E.U16 desc[UR14][R36.64], R18 ;  /* 0x0000001224007986 */ /* 0x0009e2000c10150e */
[-C--:B------:R-:W-:Y:S01]  /*14ae0*/  LEA.HI.X.SX32 R41, R41, R75.reuse, 0x1, P4 ;  /* 0x0000004b29297211 */ /* 0x080fe200020f0eff */
[----:B---3--:R-:W-:Y:S01]  /*14af0*/  IMAD R107, R10, 0x86, RZ ;  /* 0x000000860a6b7824 */ /* 0x008fe200078e02ff */
[----:B------:R-:W-:Y:S01]  /*14b00*/  LEA.HI.X.SX32 R39, R109, R75, 0x1, P5 ;  /* 0x0000004b6d277211 */ /* 0x000fe200028f0eff */
[----:B------:R-:W3:Y:S01]  /*14b10*/  LDC R10, c[0x0][0x278] ;  /* 0x00009e00ff0a7b82 */ /* 0x000ee20000000800 */
[----:B------:R-:W-:-:S04]  /*14b20*/  IADD3 R42, P5, R115, R74, RZ ;  /* 0x0000004a732a7210 */ /* 0x000fc80007fbe0ff */
[----:B------:R-:W-:-:S03]  /*14b30*/  LEA.HI.X.SX32 R43, R127, R75, 0x1, P5 ;  /* 0x0000004b7f2b7211 */ /* 0x000fc600028f0eff */
[----:B----4-:R-:W4:Y:S01]  /*14b40*/  LDC R18, c[0x0][0x278] ;  /* 0x00009e00ff127b82 */ /* 0x010f220000000800 */
[----:B------:R1:W-:Y:S01]  /*14b50*/  STG.E.U16 desc[UR14][R38.64], R48 ;  /* 0x0000003026007986 */ /* 0x0003e2000c10150e */
[----:B------:R-:W-:Y:S01]  /*14b60*/  IMAD R109, R12, 0x88, RZ ;  /* 0x000000880c6d7824 */ /* 0x000fe200078e02ff */
[----:B------:R-:W-:Y:S02]  /*14b70*/  PRMT R22, R49, 0x7632, R22 ;  /* 0x0000763231167816 */ /* 0x000fe40000000016 */
[----:B------:R0:W-:Y:S01]  /*14b80*/  STG.E.U16 desc[UR14][R40.64], R20 ;  /* 0x0000001428007986 */ /* 0x0001e2000c10150e */
[----:B------:R-:W-:Y:S02]  /*14b90*/  IMAD R37, R73, 0x43, RZ ;  /* 0x0000004349257824 */ /* 0x000fe400078e02ff */
[----:B------:R-:W4:Y:S01]  /*14ba0*/  LDC R12, c[0x0][0x278] ;  /* 0x00009e00ff0c7b82 */ /* 0x000f220000000800 */
[----:B------:R2:W-:Y:S01]  /*14bb0*/  STG.E.U16 desc[UR14][R42.64], R49 ;  /* 0x000000312a007986 */ /* 0x0005e2000c10150e */
[-C--:B------:R-:W-:Y:S01]  /*14bc0*/  IADD3 R36, P5, R107, R74.reuse, RZ ;  /* 0x0000004a6b247210 */ /* 0x080fe20007fbe0ff */
[----:B-1----:R-:W-:Y:S01]  /*14bd0*/  IMAD R39, R14, 0x8a, RZ ;  /* 0x0000008a0e277824 */ /* 0x002fe200078e02ff */
[----:B------:R-:W-:-:S02]  /*14be0*/  IADD3 R38, P4, R109, R74, RZ ;  /* 0x0000004a6d267210 */ /* 0x000fc40007f9e0ff */
[----:B------:R-:W-:Y:S01]  /*14bf0*/  LEA.HI.X.SX32 R37, R37, R75, 0x1, P5 ;  /* 0x0000004b25257211 */ /* 0x000fe200028f0eff */
[----:B0-----:R-:W-:Y:S02]  /*14c00*/  IMAD R41, R73, 0x45, RZ ;  /* 0x0000004549297824 */ /* 0x001fe400078e02ff */
[----:B--2---:R-:W-:Y:S01]  /*14c10*/  IMAD R49, R0, 0x8e, RZ ;  /* 0x0000008e00317824 */ /* 0x004fe200078e02ff */
[----:B------:R-:W0:Y:S01]  /*14c20*/  LDC R14, c[0x0][0x278] ;  /* 0x00009e00ff0e7b82 */ /* 0x000e220000000800 */
[----:B------:R-:W-:Y:S01]  /*14c30*/  IADD3 R40, P5, R39, R74, RZ ;  /* 0x0000004a27287210 */ /* 0x000fe20007fbe0ff */
[----:B------:R-:W-:-:S06]  /*14c40*/  IMAD R43, R16, 0x8c, RZ ;  /* 0x0000008c102b7824 */ /* 0x000fcc00078e02ff */
[----:B------:R-:W1:Y:S01]  /*14c50*/  LDC R0, c[0x0][0x278] ;  /* 0x00009e00ff007b82 */ /* 0x000e620000000800 */
[-C--:B------:R-:W-:Y:S01]  /*14c60*/  LEA.HI.X.SX32 R39, R129, R75.reuse, 0x1, P4 ;  /* 0x0000004b81277211 */ /* 0x080fe200020f0eff */
[----:B------:R-:W-:Y:S01]  /*14c70*/  IMAD R107, R8, 0x90, RZ ;  /* 0x00000090086b7824 */ /* 0x000fe200078e02ff */
[----:B------:R2:W-:Y:S01]  /*14c80*/  STG.E.U16 desc[UR14][R36.64], R22 ;  /* 0x0000001624007986 */ /* 0x0005e2000c10150e */
[----:B------:R-:W-:Y:S02]  /*14c90*/  IADD3 R42, P6, R43, R74, RZ ;  /* 0x0000004a2b2a7210 */ /* 0x000fe40007fde0ff */
[-C--:B------:R-:W-:Y:S02]  /*14ca0*/  LEA.HI.X.SX32 R41, R41, R75.reuse, 0x1, P5 ;  /* 0x0000004b29297211 */ /* 0x080fe400028f0eff */
[----:B------:R-:W0:Y:S01]  /*14cb0*/  LDC R16, c[0x0][0x278] ;  /* 0x00009e00ff107b82 */ /* 0x000e220000000800 */
[----:B------:R-:W-:Y:S01]  /*14cc0*/  PRMT R20, R50, 0x7632, R20 ;  /* 0x0000763232147816 */ /* 0x000fe20000000014 */
[----:B------:R3:W-:Y:S01]  /*14cd0*/  STG.E.U16 desc[UR14][R38.64], R50 ;  /* 0x0000003226007986 */ /* 0x0007e2000c10150e */
[----:B------:R-:W-:Y:S01]  /*14ce0*/  LEA.HI.X.SX32 R43, R131, R75, 0x1, P6 ;  /* 0x0000004b832b7211 */ /* 0x000fe200030f0eff */
[----:B--2---:R-:W-:-:S04]  /*14cf0*/  IMAD R37, R73, 0x47, RZ ;  /* 0x0000004749257824 */ /* 0x004fc800078e02ff */
[----:B------:R-:W2:Y:S01]  /*14d00*/  LDC R8, c[0x0][0x278] ;  /* 0x00009e00ff087b82 */ /* 0x000ea20000000800 */
[-C--:B------:R-:W-:Y:S01]  /*14d10*/  IADD3 R36, P5, R49, R74.reuse, RZ ;  /* 0x0000004a31247210 */ /* 0x080fe20007fbe0ff */
[----:B------:R4:W-:Y:S01]  /*14d20*/  STG.E.U16 desc[UR14][R40.64], R20 ;  /* 0x0000001428007986 */ /* 0x0009e2000c10150e */
[----:B---3--:R-:W-:Y:S01]  /*14d30*/  IMAD R39, R10, 0x92, RZ ;  /* 0x000000920a277824 */ /* 0x008fe200078e02ff */
[-C--:B------:R-:W-:Y:S01]  /*14d40*/  IADD3 R38, P4, R107, R74.reuse, RZ ;  /* 0x0000004a6b267210 */ /* 0x080fe20007f9e0ff */
[----:B----4-:R-:W-:Y:S01]  /*14d50*/  IMAD R49, R18, 0x94, RZ ;  /* 0x0000009412317824 */ /* 0x010fe200078e02ff */
[----:B------:R-:W-:Y:S02]  /*14d60*/  LEA.HI.X.SX32 R37, R37, R75, 0x1, P5 ;  /* 0x0000004b25257211 */ /* 0x000fe400028f0eff */
[----:B------:R-:W3:Y:S01]  /*14d70*/  LDC R10, c[0x0][0x278] ;  /* 0x00009e00ff0a7b82 */ /* 0x000ee20000000800 */
[----:B------:R-:W-:Y:S02]  /*14d80*/  PRMT R24, R51, 0x7632, R24 ;  /* 0x0000763233187816 */ /* 0x000fe40000000018 */
[----:B------:R-:W-:-:S02]  /*14d90*/  IADD3 R40, P5, R39, R74, RZ ;  /* 0x0000004a27287210 */ /* 0x000fc40007fbe0ff */
[----:B------:R-:W-:Y:S01]  /*14da0*/  LEA.HI.X.SX32 R39, R133, R75, 0x1, P4 ;  /* 0x0000004b85277211 */ /* 0x000fe200020f0eff */
[----:B------:R4:W-:Y:S02]  /*14db0*/  STG.E.U16 desc[UR14][R42.64], R51 ;  /* 0x000000332a007986 */ /* 0x0009e4000c10150e */
[----:B------:R-:W3:Y:S01]  /*14dc0*/  LDC R18, c[0x0][0x278] ;  /* 0x00009e00ff127b82 */ /* 0x000ee20000000800 */
[----:B------:R-:W-:Y:S01]  /*14dd0*/  IMAD R41, R73, 0x49, RZ ;  /* 0x0000004949297824 */ /* 0x000fe200078e02ff */
[----:B------:R-:W-:Y:S01]  /*14de0*/  STG.E.U16 desc[UR14][R36.64], R24 ;  /* 0x0000001824007986 */ /* 0x000fe2000c10150e */
[----:B------:R-:W-:-:S03]  /*14df0*/  PRMT R20, R44, 0x7632, R20 ;  /* 0x000076322c147816 */ /* 0x000fc60000000014 */
[----:B------:R1:W-:Y:S01]  /*14e00*/  STG.E.U16 desc[UR14][R38.64], R44 ;  /* 0x0000002c26007986 */ /* 0x0003e2000c10150e */
[----:B----4-:R-:W-:Y:S01]  /*14e10*/  IADD3 R42, P6, R49, R74, RZ ;  /* 0x0000004a312a7210 */ /* 0x010fe20007fde0ff */
[----:B------:R-:W-:Y:S02]  /*14e20*/  IMAD R49, R12, 0x96, RZ ;  /* 0x000000960c317824 */ /* 0x000fe400078e02ff */
[----:B------:R-:W4:Y:S01]  /*14e30*/  LDC R12, c[0x0][0x278] ;  /* 0x00009e00ff0c7b82 */ /* 0x000f220000000800 */
[-C--:B------:R-:W-:Y:S01]  /*14e40*/  LEA.HI.X.SX32 R41, R41, R75.reuse, 0x1, P5 ;  /* 0x0000004b29297211 */ /* 0x080fe200028f0eff */
[----:B-1----:R-:W-:Y:S01]  /*14e50*/  IMAD R39, R0, 0x9a, RZ ;  /* 0x0000009a00277824 */ /* 0x002fe200078e02ff */
[----:B------:R-:W-:-:S05]  /*14e60*/  LEA.HI.X.SX32 R43, R135, R75, 0x1, P6 ;  /* 0x0000004b872b7211 */ /* 0x000fca00030f0eff */
[----:B------:R-:W1:Y:S01]  /*14e70*/  LDC R0, c[0x0][0x278] ;  /* 0x00009e00ff007b82 */ /* 0x000e620000000800 */
[----:B------:R2:W-:Y:S01]  /*14e80*/  STG.E.U16 desc[UR14][R40.64], R20 ;  /* 0x0000001428007986 */ /* 0x0005e2000c10150e */
[----:B0-----:R-:W-:Y:S01]  /*14e90*/  IMAD R51, R14, 0x98, RZ ;  /* 0x000000980e337824 */ /* 0x001fe200078e02ff */
[-C--:B------:R-:W-:Y:S01]  /*14ea0*/  IADD3 R36, P5, R49, R74.reuse, RZ ;  /* 0x0000004a31247210 */ /* 0x080fe20007fbe0ff */
[----:B------:R-:W-:Y:S01]  /*14eb0*/  IMAD R37, R73, 0x4b, RZ ;  /* 0x0000004b49257824 */ /* 0x000fe200078e02ff */
[----:B------:R0:W-:Y:S01]  /*14ec0*/  STG.E.U16 desc[UR14][R42.64], R45 ;  /* 0x0000002d2a007986 */ /* 0x0001e2000c10150e */
[----:B------:R-:W-:Y:S02]  /*14ed0*/  PRMT R22, R45, 0x7632, R22 ;  /* 0x000076322d167816 */ /* 0x000fe40000000016 */
[----:B------:R-:W1:Y:S01]  /*14ee0*/  LDC R14, c[0x0][0x278] ;  /* 0x00009e00ff0e7b82 */ /* 0x000e620000000800 */
[----:B------:R-:W-:Y:S02]  /*14ef0*/  IADD3 R38, P4, R51, R74, RZ ;  /* 0x0000004a33267210 */ /* 0x000fe40007f9e0ff */
[----:B------:R-:W-:Y:S01]  /*14f00*/  LEA.HI.X.SX32 R37, R37, R75, 0x1, P5 ;  /* 0x0000004b25257211 */ /* 0x000fe200028f0eff */
[----:B--2---:R-:W-:-:S02]  /*14f10*/  IMAD R41, R73, 0x4d, RZ ;  /* 0x0000004d49297824 */ /* 0x004fc400078e02ff */
[----:B0-----:R-:W-:Y:S02]  /*14f20*/  IMAD R43, R16, 0x9c, RZ ;  /* 0x0000009c102b7824 */ /* 0x001fe400078e02ff */
[----:B------:R-:W-:Y:S01]  /*14f30*/  IMAD R45, R8, 0x9e, RZ ;  /* 0x0000009e082d7824 */ /* 0x000fe200078e02ff */
[-C--:B------:R-:W-:Y:S01]  /*14f40*/  IADD3 R40, P5, R39, R74.reuse, RZ ;  /* 0x0000004a27287210 */ /* 0x080fe20007fbe0ff */
[----:B------:R-:W0:Y:S01]  /*14f50*/  LDC R8, c[0x0][0x278] ;  /* 0x00009e00ff087b82 */ /* 0x000e220000000800 */
[-C--:B------:R-:W-:Y:S01]  /*14f60*/  IADD3 R42, P6, R43, R74.reuse, RZ ;  /* 0x0000004a2b2a7210 */ /* 0x080fe20007fde0ff */
[----:B------:R2:W-:Y:S01]  /*14f70*/  STG.E.U16 desc[UR14][R36.64], R22 ;  /* 0x0000001624007986 */ /* 0x0005e2000c10150e */
[-C--:B------:R-:W-:Y:S01]  /*14f80*/  LEA.HI.X.SX32 R39, R101, R75.reuse, 0x1, P4 ;  /* 0x0000004b65277211 */ /* 0x080fe200020f0eff */
[----:B---3--:R-:W-:Y:S01]  /*14f90*/  IMAD R49, R10, 0xa0, RZ ;  /* 0x000000a00a317824 */ /* 0x008fe200078e02ff */
[-C--:B------:R-:W-:Y:S02]  /*14fa0*/  LEA.HI.X.SX32 R41, R41, R75.reuse, 0x1, P5 ;  /* 0x0000004b29297211 */ /* 0x080fe400028f0eff */
[----:B------:R-:W-:Y:S01]  /*14fb0*/  PRMT R20, R46, 0x7632, R20 ;  /* 0x000076322e147816 */ /* 0x000fe20000000014 */
[----:B------:R-:W3:Y:S01]  /*14fc0*/  LDC R10, c[0x0][0x278] ;  /* 0x00009e00ff0a7b82 */ /* 0x000ee20000000800 */
[----:B------:R-:W-:Y:S01]  /*14fd0*/  LEA.HI.X.SX32 R43, R105, R75, 0x1, P6 ;  /* 0x0000004b692b7211 */ /* 0x000fe200030f0eff */
[----:B------:R4:W-:Y:S01]  /*14fe0*/  STG.E.U16 desc[UR14][R38.64], R46 ;  /* 0x0000002e26007986 */ /* 0x0009e2000c10150e */
[----:B--2---:R-:W-:Y:S01]  /*14ff0*/  IADD3 R36, P5, R45, R74, RZ ;  /* 0x0000004a2d247210 */ /* 0x004fe20007fbe0ff */
[----:B------:R-:W-:-:S04]  /*15000*/  IMAD R45, R18, 0xa4, RZ ;  /* 0x000000a4122d7824 */ /* 0x000fc800078e02ff */
[----:B------:R-:W2:Y:S01]  /*15010*/  LDC R16, c[0x0][0x278] ;  /* 0x00009e00ff107b82 */ /* 0x000ea20000000800 */
[----:B------:R1:W-:Y:S01]  /*15020*/  STG.E.U16 desc[UR14][R40.64], R20 ;  /* 0x0000001428007986 */ /* 0x0003e2000c10150e */
[----:B------:R-:W-:-:S03]  /*15030*/  IMAD R37, R73, 0x4f, RZ ;  /* 0x0000004f49257824 */ /* 0x000fc600078e02ff */
[----:B------:R1:W-:Y:S01]  /*15040*/  STG.E.U16 desc[UR14][R42.64], R47 ;  /* 0x0000002f2a007986 */ /* 0x0003e2000c10150e */
[----:B----4-:R-:W-:Y:S01]  /*15050*/  IMAD R39, R12, 0xa2, RZ ;  /* 0x000000a20c277824 */ /* 0x010fe200078e02ff */
[-C--:B------:R-:W-:Y:S01]  /*15060*/  IADD3 R38, P4, R49, R74.reuse, RZ ;  /* 0x0000004a31267210 */ /* 0x080fe20007f9e0ff */
[----:B------:R-:W4:Y:S01]  /*15070*/  LDC R12, c[0x0][0x278] ;  /* 0x00009e00ff0c7b82 */ /* 0x000f220000000800 */
[----:B------:R-:W-:Y:S02]  /*15080*/  LEA.HI.X.SX32 R37, R37, R75, 0x1, P5 ;  /* 0x0000004b25257211 */ /* 0x000fe400028f0eff */
[----:B------:R-:W-:Y:S02]  /*15090*/  PRMT R24, R47, 0x7632, R24 ;  /* 0x000076322f187816 */ /* 0x000fe40000000018 */
[----:B-1----:R-:W-:-:S03]  /*150a0*/  IADD3 R40, P5, R39, R74, RZ ;  /* 0x0000004a27287210 */ /* 0x002fc60007fbe0ff */
[----:B------:R-:W1:Y:S01]  /*150b0*/  LDC R18, c[0x0][0x278] ;  /* 0x00009e00ff127b82 */ /* 0x000e620000000800 */
[----:B------:R-:W-:Y:S01]  /*150c0*/  IADD3 R42, P6, R45, R74, RZ ;  /* 0x0000004a2d2a7210 */ /* 0x000fe20007fde0ff */
[----:B------:R-:W-:Y:S01]  /*150d0*/  IMAD R45, R0, 0xa6, RZ ;  /* 0x000000a6002d7824 */ /* 0x000fe200078e02ff */
[----:B------:R-:W-:-:S05]  /*150e0*/  LEA.HI.X.SX32 R39, R91, R75, 0x1, P4 ;  /* 0x0000004b5b277211 */ /* 0x000fca00020f0eff */
[----:B------:R-:W1:Y:S01]  /*150f0*/  LDC R0, c[0x0][0x278] ;  /* 0x00009e00ff007b82 */ /* 0x000e620000000800 */
[----:B------:R-:W-:Y:S01]  /*15100*/  IMAD R41, R73, 0x51, RZ ;  /* 0x0000005149297824 */ /* 0x000fe200078e02ff */
[----:B------:R0:W-:Y:S01]  /*15110*/  STG.E.U16 desc[UR14][R36.64], R24 ;  /* 0x0000001824007986 */ /* 0x0001e2000c10150e */
[----:B------:R-:W-:-:S03]  /*15120*/  IMAD R47, R14, 0xa8, RZ ;  /* 0x000000a80e2f7824 */ /* 0x000fc600078e02ff */
[----:B------:R3:W-:Y:S01]  /*15130*/  STG.E.U16 desc[UR14][R38.64], R56 ;  /* 0x0000003826007986 */ /* 0x0007e2000c10150e */
[-C--:B------:R-:W-:Y:S01]  /*15140*/  LEA.HI.X.SX32 R41, R41, R75.reuse, 0x1, P5 ;  /* 0x0000004b29297211 */ /* 0x080fe200028f0eff */
[----:B------:R-:W1:Y:S01]  /*15150*/  LDC R14, c[0x0][0x278] ;  /* 0x00009e00ff0e7b82 */ /* 0x000e620000000800 */
[----:B------:R-:W-:Y:S02]  /*15160*/  PRMT R20, R56, 0x7632, R20 ;  /* 0x0000763238147816 */ /* 0x000fe40000000014 */
[-C--:B------:R-:W-:Y:S01]  /*15170*/  LEA.HI.X.SX32 R43, R99, R75.reuse, 0x1, P6 ;  /* 0x0000004b632b7211 */ /* 0x080fe200030f0eff */
[----:B0-----:R-:W-:Y:S01]  /*15180*/  IMAD R37, R73, 0x53, RZ ;  /* 0x0000005349257824 */ /* 0x001fe200078e02ff */
[-C--:B------:R-:W-:Y:S01]  /*15190*/  IADD3 R36, P5, R45, R74.reuse, RZ ;  /* 0x0000004a2d247210 */ /* 0x080fe20007fbe0ff */
[----:B---3--:R-:W-:Y:S02]  /*151a0*/  IMAD R39, R8, 0xaa, RZ ;  /* 0x000000aa08277824 */ /* 0x008fe400078e02ff */
[----:B------:R-:W0:Y:S01]  /*151b0*/  LDC R8, c[0x0][0x278] ;  /* 0x00009e00ff087b82 */ /* 0x000e220000000800 */
[-C--:B------:R-:W-:Y:S01]  /*151c0*/  IADD3 R38, P4, R47, R74.reuse, RZ ;  /* 0x0000004a2f267210 */ /* 0x080fe20007f9e0ff */
[----:B------:R3:W-:Y:S01]  /*151d0*/  STG.E.U16 desc[UR14][R40.64], R20 ;  /* 0x0000001428007986 */ /* 0x0007e2000c10150e */
[----:B------:R-:W-:Y:S01]  /*151e0*/  LEA.HI.X.SX32 R37, R37, R75, 0x1, P5 ;  /* 0x0000004b25257211 */ /* 0x000fe200028f0eff */
[----:B------:R-:W-:Y:S01]  /*151f0*/  IMAD R45, R10, 0xae, RZ ;  /* 0x000000ae0a2d7824 */ /* 0x000fe200078e02ff */
[----:B------:R-:W-:Y:S01]  /*15200*/  PRMT R22, R57, 0x7632, R22 ;  /* 0x0000763239167816 */ /* 0x000fe20000000016 */
[----:B------:R2:W-:Y:S02]  /*15210*/  STG.E.U16 desc[UR14][R42.64], R57 ;  /* 0x000000392a007986 */ /* 0x0005e4000c10150e */
[----:B------:R-:W0:Y:S01]  /*15220*/  LDC R10, c[0x0][0x278] ;  /* 0x00009e00ff0a7b82 */ /* 0x000e220000000800 */
[----:B---3--:R-:W-:-:S02]  /*15230*/  IADD3 R40, P5, R39, R74, RZ ;  /* 0x0000004a27287210 */ /* 0x008fc40007fbe0ff */
[-C--:B------:R-:W-:Y:S01]  /*15240*/  LEA.HI.X.SX32 R39, R83, R75.reuse, 0x1, P4 ;  /* 0x0000004b53277211 */ /* 0x080fe200020f0eff */
[----:B--2---:R-:W-:Y:S01]  /*15250*/  IMAD R43, R16, 0xac, RZ ;  /* 0x000000ac102b7824 */ /* 0x004fe200078e02ff */
[----:B------:R2:W-:Y:S01]  /*15260*/  STG.E.U16 desc[UR14][R36.64], R22 ;  /* 0x0000001624007986 */ /* 0x0005e2000c10150e */
[----:B------:R-:W-:Y:S01]  /*15270*/  IMAD R41, R73, 0x55, RZ ;  /* 0x0000005549297824 */ /* 0x000fe200078e02ff */
[----:B------:R-:W-:Y:S01]  /*15280*/  PRMT R20, R58, 0x7632, R20 ;  /* 0x000076323a147816 */ /* 0x000fe20000000014 */
[----:B------:R-:W3:Y:S01]  /*15290*/  LDC R16, c[0x0][0x278] ;  /* 0x00009e00ff107b82 */ /* 0x000ee20000000800 */
[----:B------:R-:W-:Y:S01]  /*152a0*/  IADD3 R42, P6, R43, R74, RZ ;  /* 0x0000004a2b2a7210 */ /* 0x000fe20007fde0ff */
[----:B------:R1:W-:Y:S01]  /*152b0*/  STG.E.U16 desc[UR14][R38.64], R58 ;  /* 0x0000003a26007986 */ /* 0x0003e2000c10150e */
[-C--:B------:R-:W-:Y:S01]  /*152c0*/  LEA.HI.X.SX32 R41, R41, R75.reuse, 0x1, P5 ;  /* 0x0000004b29297211 */ /* 0x080fe200028f0eff */
[----:B----4-:R-:W-:Y:S01]  /*152d0*/  IMAD R47, R12, 0xb0, RZ ;  /* 0x000000b00c2f7824 */ /* 0x010fe200078e02ff */
[----:B------:R-:W-:-:S02]  /*152e0*/  LEA.HI.X.SX32 R43, R89, R75, 0x1, P6 ;  /* 0x0000004b592b7211 */ /* 0x000fc400030f0eff */
[-C--:B--2---:R-:W-:Y:S01]  /*152f0*/  IADD3 R36, P5, R45, R74.reuse, RZ ;  /* 0x0000004a2d247210 */ /* 0x084fe20007fbe0ff */
[----:B-1----:R-:W-:Y:S02]  /*15300*/  IMAD R45, R18, 0xb4, RZ ;  /* 0x000000b4122d7824 */ /* 0x002fe400078e02ff */
[----:B------:R-:W-:Y:S02]  /*15310*/  IMAD R39, R0, 0xb2, RZ ;  /* 0x000000b200277824 */ /* 0x000fe400078e02ff */
[----:B------:R-:W-:Y:S01]  /*15320*/  IMAD R37, R73, 0x57, RZ ;  /* 0x0000005749257824 */ /* 0x000fe200078e02ff */
[----:B------:R-:W1:Y:S01]  /*15330*/  LDC R0, c[0x0][0x278] ;  /* 0x00009e00ff007b82 */ /* 0x000e620000000800 */
[----:B------:R2:W-:Y:S01]  /*15340*/  STG.E.U16 desc[UR14][R40.64], R20 ;  /* 0x0000001428007986 */ /* 0x0005e2000c10150e */
[----:B------:R-:W-:-:S03]  /*15350*/  IADD3 R38, P4, R47, R74, RZ ;  /* 0x0000004a2f267210 */ /* 0x000fc60007f9e0ff */
[----:B------:R4:W-:Y:S01]  /*15360*/  STG.E.U16 desc[UR14][R42.64], R59 ;  /* 0x0000003b2a007986 */ /* 0x0009e2000c10150e */
[----:B------:R-:W-:Y:S02]  /*15370*/  LEA.HI.X.SX32 R37, R37, R75, 0x1, P5 ;  /* 0x0000004b25257211 */ /* 0x000fe400028f0eff */
[----:B------:R-:W3:Y:S01]  /*15380*/  LDC R12, c[0x0][0x278] ;  /* 0x00009e00ff0c7b82 */ /* 0x000ee20000000800 */
[----:B------:R-:W-:Y:S02]  /*15390*/  PRMT R24, R59, 0x7632, R24 ;  /* 0x000076323b187816 */ /* 0x000fe40000000018 */
[----:B--2---:R-:W-:-:S05]  /*153a0*/  IADD3 R40, P5, R39, R74, RZ ;  /* 0x0000004a27287210 */ /* 0x004fca0007fbe0ff */
[----:B------:R-:W2:Y:S01]  /*153b0*/  LDC R18, c[0x0][0x278] ;  /* 0x00009e00ff127b82 */ /* 0x000ea20000000800 */
[----:B----4-:R-:W-:Y:S01]  /*153c0*/  IADD3 R42, P6, R45, R74, RZ ;  /* 0x0000004a2d2a7210 */ /* 0x010fe20007fde0ff */
[----:B0-----:R-:W-:Y:S01]  /*153d0*/  IMAD R45, R8, 0xb6, RZ ;  /* 0x000000b6082d7824 */ /* 0x001fe200078e02ff */
[----:B------:R-:W-:Y:S01]  /*153e0*/  LEA.HI.X.SX32 R39, R85, R75, 0x1, P4 ;  /* 0x0000004b55277211 */ /* 0x000fe200020f0eff */
[----:B------:R-:W-:-:S04]  /*153f0*/  IMAD R41, R73, 0x59, RZ ;  /* 0x0000005949297824 */ /* 0x000fc800078e02ff */
[----:B------:R-:W0:Y:S01]  /*15400*/  LDC R8, c[0x0][0x278] ;  /* 0x00009e00ff087b82 */ /* 0x000e220000000800 */
[----:B------:R4:W-:Y:S01]  /*15410*/  STG.E.U16 desc[UR14][R36.64], R24 ;  /* 0x0000001824007986 */ /* 0x0009e2000c10150e */
[----:B------:R-:W-:-:S03]  /*15420*/  LEA.HI.X.SX32 R41, R41, R75, 0x1, P5 ;  /* 0x0000004b29297211 */ /* 0x000fc600028f0eff */
[----:B------:R4:W-:Y:S01]  /*15430*/  STG.E.U16 desc[UR14][R38.64], R52 ;  /* 0x0000003426007986 */ /* 0x0009e2000c10150e */
[----:B------:R-:W-:Y:S01]  /*15440*/  PRMT R20, R52, 0x7632, R20 ;  /* 0x0000763234147816 */ /* 0x000fe20000000014 */
[----:B------:R-:W-:Y:S01]  /*15450*/  IMAD R47, R14, 0xb8, RZ ;  /* 0x000000b80e2f7824 */ /* 0x000fe200078e02ff */
[----:B------:R-:W-:Y:S01]  /*15460*/  LEA.HI.X.SX32 R43, R87, R75, 0x1, P6 ;  /* 0x0000004b572b7211 */ /* 0x000fe200030f0eff */
[----:B------:R-:W0:Y:S01]  /*15470*/  LDC R14, c[0x0][0x278] ;  /* 0x00009e00ff0e7b82 */ /* 0x000e220000000800 */
[----:B----4-:R-:W-:Y:S02]  /*15480*/  IMAD R37, R73, 0x5b, RZ ;  /* 0x0000005b49257824 */ /* 0x010fe400078e02ff */
[----:B------:R-:W-:-:S05]  /*15490*/  IMAD R39, R10, 0xba, RZ ;  /* 0x000000ba0a277824 */ /* 0x000fca00078e02ff */
[----:B------:R-:W4:Y:S01]  /*154a0*/  LDC R10, c[0x0][0x278] ;  /* 0x00009e00ff0a7b82 */ /* 0x000f220000000800 */
[-C--:B------:R-:W-:Y:S01]  /*154b0*/  IADD3 R36, P5, R45, R74.reuse, RZ ;  /* 0x0000004a2d247210 */ /* 0x080fe20007fbe0ff */
[----:B------:R3:W-:Y:S01]  /*154c0*/  STG.E.U16 desc[UR14][R40.64], R20 ;  /* 0x0000001428007986 */ /* 0x0007e2000c10150e */
[-C--:B------:R-:W-:Y:S01]  /*154d0*/  IADD3 R38, P4, R47, R74.reuse, RZ ;  /* 0x0000004a2f267210 */ /* 0x080fe20007f9e0ff */
[----:B-1----:R-:W-:Y:S01]  /*154e0*/  IMAD R45, R0, 0xbe, RZ ;  /* 0x000000be002d7824 */ /* 0x002fe200078e02ff */
[-C--:B------:R-:W-:Y:S01]  /*154f0*/  LEA.HI.X.SX32 R37, R37, R75.reuse, 0x1, P5 ;  /* 0x0000004b25257211 */ /* 0x080fe200028f0eff */
[----:B------:R1:W-:Y:S02]  /*15500*/  STG.E.U16 desc[UR14][R42.64], R53 ;  /* 0x000000352a007986 */ /* 0x0003e4000c10150e */
[----:B------:R-:W4:Y:S01]  /*15510*/  LDC R0, c[0x0][0x278] ;  /* 0x00009e00ff007b82 */ /* 0x000f220000000800 */
[----:B------:R-:W-:Y:S01]  /*15520*/  PRMT R22, R53, 0x7632, R22 ;  /* 0x0000763235167816 */ /* 0x000fe20000000016 */
[----:B---3--:R-:W-:Y:S01]  /*15530*/  IMAD R41, R73, 0x5d, RZ ;  /* 0x0000005d49297824 */ /* 0x008fe200078e02ff */
[----:B------:R-:W-:Y:S01]  /*15540*/  IADD3 R40, P5, R39, R74, RZ ;  /* 0x0000004a27287210 */ /* 0x000fe20007fbe0ff */
[----:B-1----:R-:W-:Y:S01]  /*15550*/  IMAD R43, R16, 0xbc, RZ ;  /* 0x000000bc102b7824 */ /* 0x002fe200078e02ff */
[----:B------:R-:W-:-:S03]  /*15560*/  LEA.HI.X.SX32 R39, R61, R75, 0x1, P4 ;  /* 0x0000004b3d277211 */ /* 0x000fc600020f0eff */
[----:B------:R-:W1:Y:S01]  /*15570*/  LDC R16, c[0x0][0x278] ;  /* 0x00009e00ff107b82 */ /* 0x000e620000000800 */
[----:B------:R3:W-:Y:S01]  /*15580*/  STG.E.U16 desc[UR14][R36.64], R22 ;  /* 0x0000001624007986 */ /* 0x0007e2000c10150e */
[-C--:B------:R-:W-:Y:S02]  /*15590*/  LEA.HI.X.SX32 R41, R41, R75.reuse, 0x1, P5 ;  /* 0x0000004b29297211 */ /* 0x080fe400028f0eff */
[-C--:B------:R-:W-:Y:S01]  /*155a0*/  IADD3 R42, P6, R43, R74.reuse, RZ ;  /* 0x0000004a2b2a7210 */ /* 0x080fe20007fde0ff */
[----:B------:R0:W-:Y:S01]  /*155b0*/  STG.E.U16 desc[UR14][R38.64], R54 ;  /* 0x0000003626007986 */ /* 0x0001e2000c10150e */
[----:B------:R-:W-:Y:S01]  /*155c0*/  PRMT R20, R54, 0x7632, R20 ;  /* 0x0000763236147816 */ /* 0x000fe20000000014 */
[----:B------:R-:W-:Y:S01]  /*155d0*/  IMAD R47, R12, 0xc0, RZ ;  /* 0x000000c00c2f7824 */ /* 0x000fe200078e02ff */
[----:B------:R-:W-:Y:S01]  /*155e0*/  LEA.HI.X.SX32 R43, R81, R75, 0x1, P6 ;  /* 0x0000004b512b7211 */ /* 0x000fe200030f0eff */
[----:B------:R-:W1:Y:S01]  /*155f0*/  LDC R12, c[0x0][0x278] ;  /* 0x00009e00ff0c7b82 */ /* 0x000e620000000800 */
[----:B---3--:R-:W-:Y:S01]  /*15600*/  IMAD R37, R73, 0x5f, RZ ;  /* 0x0000005f49257824 */ /* 0x008fe200078e02ff */
[----:B------:R-:W-:Y:S01]  /*15610*/  IADD3 R36, P5, R45, R74, RZ ;  /* 0x0000004a2d247210 */ /* 0x000fe20007fbe0ff */
[----:B--2---:R-:W-:-:S02]  /*15620*/  IMAD R45, R18, 0xc4, RZ ;  /* 0x000000c4122d7824 */ /* 0x004fc400078e02ff */
[----:B0-----:R-:W-:Y:S01]  /*15630*/  IMAD R39, R8, 0xc2, RZ ;  /* 0x000000c208277824 */ /* 0x001fe200078e02ff */
[----:B------:R0:W-:Y:S02]  /*15640*/  STG.E.U16 desc[UR14][R40.64], R20 ;  /* 0x0000001428007986 */ /* 0x0001e4000c10150e */
[----:B------:R-:W2:Y:S01]  /*15650*/  LDC R8, c[0x0][0x278] ;  /* 0x00009e00ff087b82 */ /* 0x000ea20000000800 */
[----:B------:R-:W-:Y:S02]  /*15660*/  IADD3 R38, P4, R47, R74, RZ ;  /* 0x0000004a2f267210 */ /* 0x000fe40007f9e0ff */
[----:B------:R-:W-:Y:S01]  /*15670*/  LEA.HI.X.SX32 R37, R37, R75, 0x1, P5 ;  /* 0x0000004b25257211 */ /* 0x000fe200028f0eff */
[----:B------:R3:W-:Y:S01]  /*15680*/  STG.E.U16 desc[UR14][R42.64], R55 ;  /* 0x000000372a007986 */ /* 0x0007e2000c10150e */
[----:B------:R-:W-:-:S03]  /*15690*/  PRMT R24, R55, 0x7632, R24 ;  /* 0x0000763237187816 */ /* 0x000fc60000000018 */
[----:B------:R-:W2:Y:S01]  /*156a0*/  LDC R18, c[0x0][0x278] ;  /* 0x00009e00ff127b82 */ /* 0x000ea20000000800 */
[----:B0-----:R-:W-:Y:S01]  /*156b0*/  IMAD R41, R73, 0x61, RZ ;  /* 0x0000006149297824 */ /* 0x001fe200078e02ff */
[-C--:B------:R-:W-:Y:S02]  /*156c0*/  IADD3 R40, P5, R39, R74.reuse, RZ ;  /* 0x0000004a27287210 */ /* 0x080fe40007fbe0ff */
[-C--:B------:R-:W-:Y:S02]  /*156d0*/  LEA.HI.X.SX32 R39, R63, R75.reuse, 0x1, P4 ;  /* 0x0000004b3f277211 */ /* 0x080fe400020f0eff */
[----:B---3--:R-:W-:Y:S01]  /*156e0*/  IADD3 R42, P6, R45, R74, RZ ;  /* 0x0000004a2d2a7210 */ /* 0x008fe20007fde0ff */
[----:B----4-:R-:W-:Y:S01]  /*156f0*/  IMAD R45, R10, 0xc6, RZ ;  /* 0x000000c60a2d7824 */ /* 0x010fe200078e02ff */
[-C--:B------:R-:W-:Y:S01]  /*15700*/  LEA.HI.X.SX32 R41, R41, R75.reuse, 0x1, P5 ;  /* 0x0000004b29297211 */ /* 0x080fe200028f0eff */
[----:B------:R-:W0:Y:S01]  /*15710*/  LDC R10, c[0x0][0x278] ;  /* 0x00009e00ff0a7b82 */ /* 0x000e220000000800 */
[----:B------:R-:W-:Y:S01]  /*15720*/  PRMT R20, R64, 0x7632, R20 ;  /* 0x0000763240147816 */ /* 0x000fe20000000014 */
[----:B------:R3:W-:Y:S01]  /*15730*/  STG.E.U16 desc[UR14][R36.64], R24 ;  /* 0x0000001824007986 */ /* 0x0007e2000c10150e */
[----:B------:R-:W-:-:S03]  /*15740*/  LEA.HI.X.SX32 R43, R77, R75, 0x1, P6 ;  /* 0x0000004b4d2b7211 */ /* 0x000fc600030f0eff */
[----:B------:R-:W-:Y:S01]  /*15750*/  STG.E.U16 desc[UR14][R38.64], R64 ;  /* 0x0000004026007986 */ /* 0x000fe2000c10150e */
[----:B------:R-:W-:Y:S01]  /*15760*/  IMAD R47, R14, 0xc8, RZ ;  /* 0x000000c80e2f7824 */ /* 0x000fe200078e02ff */
[----:B------:R-:W-:Y:S01]  /*15770*/  PRMT R22, R65, 0x7632, R22 ;  /* 0x0000763241167816 */ /* 0x000fe20000000016 */
[----:B------:R-:W4:Y:S01]  /*15780*/  LDC R14, c[0x0][0x278] ;  /* 0x00009e00ff0e7b82 */ /* 0x000f220000000800 */
[----:B------:R1:W-:Y:S01]  /*15790*/  STG.E.U16 desc[UR14][R40.64], R20 ;  /* 0x0000001428007986 */ /* 0x0003e2000c10150e */
[----:B---3--:R-:W-:-:S03]  /*157a0*/  IMAD R37, R73, 0x63, RZ ;  /* 0x0000006349257824 */ /* 0x008fc600078e02ff */
[----:B------:R3:W-:Y:S01]  /*157b0*/  STG.E.U16 desc[UR14][R42.64], R65 ;  /* 0x000000412a007986 */ /* 0x0007e2000c10150e */
[-C--:B------:R-:W-:Y:S01]  /*157c0*/  IADD3 R36, P5, R45, R74.reuse, RZ ;  /* 0x0000004a2d247210 */ /* 0x080fe20007fbe0ff */
[----:B-1----:R-:W-:Y:S02]  /*157d0*/  IMAD R41, R0, 0xca, RZ ;  /* 0x000000ca00297824 */ /* 0x002fe400078e02ff */
[----:B------:R-:W1:Y:S01]  /*157e0*/  LDC R0, c[0x0][0x278] ;  /* 0x00009e00ff007b82 */ /* 0x000e620000000800 */
[----:B---3--:R-:W-:Y:S01]  /*157f0*/  IMAD R43, R16, 0xcc, RZ ;  /* 0x000000cc102b7824 */ /* 0x008fe200078e02ff */
[-C--:B------:R-:W-:Y:S01]  /*15800*/  IADD3 R24, P4, R47, R74.reuse, RZ ;  /* 0x0000004a2f187210 */ /* 0x080fe20007f9e0ff */
[----:B------:R-:W-:Y:S01]  /*15810*/  IMAD R39, R73, 0x65, RZ ;  /* 0x0000006549277824 */ /* 0x000fe200078e02ff */
[----:B------:R-:W-:Y:S02]  /*15820*/  LEA.HI.X.SX32 R37, R37, R75, 0x1, P5 ;  /* 0x0000004b25257211 */ /* 0x000fe400028f0eff */
[----:B------:R-:W-:-:S02]  /*15830*/  IADD3 R38, P5, R41, R74, RZ ;  /* 0x0000004a29267210 */ /* 0x000fc40007fbe0ff */
[----:B------:R-:W3:Y:S01]  /*15840*/  LDC R16, c[0x0][0x278] ;  /* 0x00009e00ff107b82 */ /* 0x000ee20000000800 */
[----:B------:R-:W-:Y:S01]  /*15850*/  IADD3 R40, P6, R43, R74, RZ ;  /* 0x0000004a2b287210 */ /* 0x000fe20007fde0ff */
[----:B--2---:R-:W-:Y:S01]  /*15860*/  IMAD R43, R8, 0xce, RZ ;  /* 0x000000ce082b7824 */ /* 0x004fe200078e02ff */
[-C--:B------:R-:W-:Y:S02]  /*15870*/  LEA.HI.X.SX32 R25, R25, R75.reuse, 0x1, P4 ;  /* 0x0000004b19197211 */ /* 0x080fe400020f0eff */
[----:B------:R-:W-:Y:S02]  /*15880*/  LEA.HI.X.SX32 R39, R39, R75, 0x1, P5 ;  /* 0x0000004b27277211 */ /* 0x000fe400028f0eff */
[----:B------:R-:W-:Y:S01]  /*15890*/  PRMT R20, R66, 0x7632, R20 ;  /* 0x0000763242147816 */ /* 0x000fe20000000014 */
[----:B------:R-:W2:Y:S01]  /*158a0*/  LDC R8, c[0x0][0x278] ;  /* 0x00009e00ff087b82 */ /* 0x000ea20000000800 */
[----:B------:R0:W-:Y:S01]  /*158b0*/  STG.E.U16 desc[UR14][R36.64], R22 ;  /* 0x0000001624007986 */ /* 0x0001e2000c10150e */
[----:B------:R-:W-:-:S03]  /*158c0*/  IMAD R45, R12, 0xd0, RZ ;  /* 0x000000d00c2d7824 */ /* 0x000fc600078e02ff */
[----:B------:R4:W-:Y:S01]  /*158d0*/  STG.E.U16 desc[UR14][R24.64], R66 ;  /* 0x0000004218007986 */ /* 0x0009e2000c10150e */
[-C--:B------:R-:W-:Y:S02]  /*158e0*/  LEA.HI.X.SX32 R41, R79, R75.reuse, 0x1, P6 ;  /* 0x0000004b4f297211 */ /* 0x080fe400030f0eff */
[----:B------:R-:W-:Y:S01]  /*158f0*/  PRMT R30, R67, 0x7632, R30 ;  /* 0x00007632431e7816 */ /* 0x000fe2000000001e */
[----:B------:R4:W-:Y:S01]  /*15900*/  STG.E.U16 desc[UR14][R38.64], R20 ;  /* 0x0000001426007986 */ /* 0x0009e2000c10150e */
[----:B0-----:R-:W-:Y:S01]  /*15910*/  IMAD R37, R73, 0x67, RZ ;  /* 0x0000006749257824 */ /* 0x001fe200078e02ff */
[----:B------:R-:W0:Y:S01]  /*15920*/  LDC R12, c[0x0][0x278] ;  /* 0x00009e00ff0c7b82 */ /* 0x000e220000000800 */
[----:B----4-:R-:W-:Y:S01]  /*15930*/  IADD3 R24, P5, R43, R74, RZ ;  /* 0x0000004a2b187210 */ /* 0x010fe20007fbe0ff */
[----:B------:R-:W-:Y:S02]  /*15940*/  IMAD R43, R18, 0xd4, RZ ;  /* 0x000000d4122b7824 */ /* 0x000fe400078e02ff */
[----:B------:R-:W-:Y:S01]  /*15950*/  IMAD R39, R10, 0xd2, RZ ;  /* 0x000000d20a277824 */ /* 0x000fe200078e02ff */
[----:B------:R-:W-:-:S03]  /*15960*/  LEA.HI.X.SX32 R25, R37, R75, 0x1, P5 ;  /* 0x0000004b25197211 */ /* 0x000fc600028f0eff */
[----:B------:R-:W4:Y:S01]  /*15970*/  LDC R10, c[0x0][0x278] ;  /* 0x00009e00ff0a7b82 */ /* 0x000f220000000800 */
[-C--:B------:R-:W-:Y:S01]  /*15980*/  IADD3 R26, P4, R45, R74.reuse, RZ ;  /* 0x0000004a2d1a7210 */ /* 0x080fe20007f9e0ff */
[----:B------:R-:W-:Y:S01]  /*15990*/  IMAD R37, R73, 0x69, RZ ;  /* 0x0000006949257824 */ /* 0x000fe200078e02ff */
[-C--:B------:R-:W-:Y:S01]  /*159a0*/  IADD3 R36, P5, R39, R74.reuse, RZ ;  /* 0x0000004a27247210 */ /* 0x080fe20007fbe0ff */
[----:B-1----:R-:W-:Y:S01]  /*159b0*/  IMAD R39, R0, 0xd6, RZ ;  /* 0x000000d600277824 */ /* 0x002fe200078e02ff */
[----:B------:R-:W-:Y:S02]  /*159c0*/  IADD3 R28, P6, R43, R74, RZ ;  /* 0x0000004a2b1c7210 */ /* 0x000fe40007fde0ff */
[-C--:B------:R-:W-:Y:S01]  /*159d0*/  LEA.HI.X.SX32 R27, R27, R75.reuse, 0x1, P4 ;  /* 0x0000004b1b1b7211 */ /* 0x080fe200020f0eff */
[----:B------:R-:W1:Y:S01]  /*159e0*/  LDC R0, c[0x0][0x278] ;  /* 0x00009e00ff007b82 */ /* 0x000e620000000800 */
[-C--:B------:R-:W-:Y:S02]  /*159f0*/  LEA.HI.X.SX32 R37, R37, R75.reuse, 0x1, P5 ;  /* 0x0000004b25257211 */ /* 0x080fe400028f0eff */
[----:B------:R-:W-:Y:S01]  /*15a00*/  PRMT R20, R68, 0x7632, R20 ;  /* 0x0000763244147816 */ /* 0x000fe20000000014 */
[----:B------:R3:W-:Y:S01]  /*15a10*/  STG.E.U16 desc[UR14][R40.64], R67 ;  /* 0x0000004328007986 */ /* 0x0007e2000c10150e */
[----:B------:R-:W-:-:S03]  /*15a20*/  LEA.HI.X.SX32 R29, R29, R75, 0x1, P6 ;  /* 0x0000004b1d1d7211 */ /* 0x000fc600030f0eff */
[----:B------:R-:W1:Y:S01]  /*15a30*/  LDC R18, c[0x0][0x278] ;  /* 0x00009e00ff127b82 */ /* 0x000e620000000800 */
[----:B------:R2:W-:Y:S04]  /*15a40*/  STG.E.U16 desc[UR14][R24.64], R30 ;  /* 0x0000001e18007986 */ /* 0x0005e8000c10150e */
[----:B------:R2:W-:Y:S04]  /*15a50*/  STG.E.U16 desc[UR14][R26.64], R68 ;  /* 0x000000441a007986 */ /* 0x0005e8000c10150e */
[----:B------:R0:W-:Y:S01]  /*15a60*/  STG.E.U16 desc[UR14][R36.64], R20 ;  /* 0x0000001424007986 */ /* 0x0001e2000c10150e */
[----:B---3--:R-:W-:Y:S01]  /*15a70*/  IMAD R41, R14, 0xd8, RZ ;  /* 0x000000d80e297824 */ /* 0x008fe200078e02ff */
[----:B------:R-:W-:Y:S01]  /*15a80*/  PRMT R22, R69, 0x7632, R22 ;  /* 0x0000763245167816 */ /* 0x000fe20000000016 */
[----:B------:R-:W3:Y:S01]  /*15a90*/  LDC R14, c[0x0][0x278] ;  /* 0x00009e00ff0e7b82 */ /* 0x000ee20000000800 */
[----:B------:R0:W-:Y:S01]  /*15aa0*/  STG.E.U16 desc[UR14][R28.64], R69 ;  /* 0x000000451c007986 */ /* 0x0001e2000c10150e */
[----:B--2---:R-:W-:Y:S01]  /*15ab0*/  IMAD R25, R73, 0x6b, RZ ;  /* 0x0000006b49197824 */ /* 0x004fe200078e02ff */
[----:B------:R-:W-:Y:S01]  /*15ac0*/  IADD3 R24, P5, R39, R74, RZ ;  /* 0x0000004a27187210 */ /* 0x000fe20007fbe0ff */
[----:B------:R-:W-:-:S04]  /*15ad0*/  IMAD R27, R73, 0x6d, RZ ;  /* 0x0000006d491b7824 */ /* 0x000fc800078e02ff */
[----:B------:R-:W2:Y:S01]  /*15ae0*/  LDC R30, c[0x0][0x278] ;  /* 0x00009e00ff1e7b82 */ /* 0x000ea20000000800 */
[----:B0-----:R-:W-:Y:S02]  /*15af0*/  IMAD R37, R8, 0xda, RZ ;  /* 0x000000da08257824 */ /* 0x001fe400078e02ff */
[----:B------:R-:W-:Y:S01]  /*15b00*/  IMAD R29, R16, 0xdc, RZ ;  /* 0x000000dc101d7824 */ /* 0x000fe200078e02ff */
[-C--:B------:R-:W-:Y:S02]  /*15b10*/  IADD3 R16, P4, R41, R74.reuse, RZ ;  /* 0x0000004a29107210 */ /* 0x080fe40007f9e0ff */
[----:B------:R-:W-:Y:S02]  /*15b20*/  LEA.HI.X.SX32 R25, R25, R75, 0x1, P5 ;  /* 0x0000004b19197211 */ /* 0x000fe400028f0eff */
[----:B------:R-:W0:Y:S01]  /*15b30*/  LDC R8, c[0x0][0x278] ;  /* 0x00009e00ff087b82 */ /* 0x000e220000000800 */
[-C--:B------:R-:W-:Y:S02]  /*15b40*/  IADD3 R28, P6, R29, R74.reuse, RZ ;  /* 0x0000004a1d1c7210 */ /* 0x080fe40007fde0ff */
[----:B------:R-:W-:-:S02]  /*15b50*/  IADD3 R26, P5, R37, R74, RZ ;  /* 0x0000004a251a7210 */ /* 0x000fc40007fbe0ff */
[-C--:B------:R-:W-:Y:S02]  /*15b60*/  LEA.HI.X.SX32 R17, R17, R75.reuse, 0x1, P4 ;  /* 0x0000004b11117211 */ /* 0x080fe400020f0eff */
[-C--:B------:R-:W-:Y:S01]  /*15b70*/  LEA.HI.X.SX32 R29, R31, R75.reuse, 0x1, P6 ;  /* 0x0000004b1f1d7211 */ /* 0x080fe200030f0eff */
[----:B----4-:R-:W-:Y:S01]  /*15b80*/  IMAD R31, R10, 0xde, RZ ;  /* 0x000000de0a1f7824 */ /* 0x010fe200078e02ff */
[----:B------:R-:W-:Y:S02]  /*15b90*/  LEA.HI.X.SX32 R27, R27, R75, 0x1, P5 ;  /* 0x0000004b1b1b7211 */ /* 0x000fe400028f0eff */
[----:B------:R-:W-:Y:S01]  /*15ba0*/  PRMT R20, R70, 0x7632, R20 ;  /* 0x0000763246147816 */ /* 0x000fe20000000014 */
[----:B------:R4:W-:Y:S01]  /*15bb0*/  STG.E.U16 desc[UR14][R24.64], R22 ;  /* 0x0000001618007986 */ /* 0x0009e2000c10150e */
[----:B------:R-:W3:Y:S01]  /*15bc0*/  LDC R10, c[0x0][0x278] ;  /* 0x00009e00ff0a7b82 */ /* 0x000ee20000000800 */
[----:B------:R-:W-:Y:S02]  /*15bd0*/  IMAD R37, R12, 0xe0, RZ ;  /* 0x000000e00c257824 */ /* 0x000fe400078e02ff */
[----:B------:R1:W-:Y:S04]  /*15be0*/  STG.E.U16 desc[UR14][R16.64], R70 ;  /* 0x0000004610007986 */ /* 0x0003e8000c10150e */
[----:B------:R1:W-:Y:S01]  /*15bf0*/  STG.E.U16 desc[UR14][R26.64], R20 ;  /* 0x000000141a007986 */ /* 0x0003e2000c10150e */
[----:B------:R-:W-:Y:S01]  /*15c00*/  PRMT R36, R71, 0x7632, R36 ;  /* 0x0000763247247816 */ /* 0x000fe20000000024 */
[----:B------:R-:W2:Y:S01]  /*15c10*/  LDC R12, c[0x0][0x278] ;  /* 0x00009e00ff0c7b82 */ /* 0x000ea20000000800 */
[----:B----4-:R-:W-:Y:S01]  /*15c20*/  IMAD R25, R73, 0x6f, RZ ;  /* 0x0000006f49197824 */ /* 0x010fe200078e02ff */
[----:B-1----:R-:W-:Y:S01]  /*15c30*/  IADD3 R16, P5, R31, R74, RZ ;  /* 0x0000004a1f107210 */ /* 0x002fe20007fbe0ff */
[----:B------:R-:W-:-:S02]  /*15c40*/  IMAD R31, R18, 0xe4, RZ ;  /* 0x000000e4121f7824 */ /* 0x000fc400078e02ff */
[----:B------:R-:W-:Y:S01]  /*15c50*/  IMAD R27, R0, 0xe2, RZ ;  /* 0x000000e2001b7824 */ /* 0x000fe200078e02ff */
[-C--:B------:R-:W-:Y:S01]  /*15c60*/  LEA.HI.X.SX32 R17, R25, R75.reuse, 0x1, P5 ;  /* 0x0000004b19117211 */ /* 0x080fe200028f0eff */
[----:B------:R-:W-:Y:S01]  /*15c70*/  IMAD R25, R73, 0x71, RZ ;  /* 0x0000007149197824 */ /* 0x000fe200078e02ff */
[-C--:B------:R-:W-:Y:S01]  /*15c80*/  IADD3 R20, P4, R37, R74.reuse, RZ ;  /* 0x0000004a25147210 */ /* 0x080fe20007f9e0ff */
[----:B------:R-:W1:Y:S01]  /*15c90*/  LDC R0, c[0x0][0x278] ;  /* 0x00009e00ff007b82 */ /* 0x000e620000000800 */
[-C--:B------:R-:W-:Y:S02]  /*15ca0*/  IADD3 R24, P5, R27, R74.reuse, RZ ;  /* 0x0000004a1b187210 */ /* 0x080fe40007fbe0ff */
[----:B------:R-:W-:Y:S02]  /*15cb0*/  IADD3 R22, P6, R31, R74, RZ ;  /* 0x0000004a1f167210 */ /* 0x000fe40007fde0ff */
[-C--:B------:R-:W-:Y:S02]  /*15cc0*/  LEA.HI.X.SX32 R21, R21, R75.reuse, 0x1, P4 ;  /* 0x0000004b15157211 */ /* 0x080fe400020f0eff */
[-C--:B------:R-:W-:Y:S01]  /*15cd0*/  LEA.HI.X.SX32 R25, R25, R75.reuse, 0x1, P5 ;  /* 0x0000004b19197211 */ /* 0x080fe200028f0eff */
[----:B------:R-:W4:Y:S01]  /*15ce0*/  LDC R26, c[0x0][0x278] ;  /* 0x00009e00ff1a7b82 */ /* 0x000f220000000800 */
[----:B------:R-:W-:Y:S01]  /*15cf0*/  PRMT R18, R32, 0x7632, R18 ;  /* 0x0000763220127816 */ /* 0x000fe20000000012 */
[----:B------:R0:W-:Y:S01]  /*15d00*/  STG.E.U16 desc[UR14][R28.64], R71 ;  /* 0x000000471c007986 */ /* 0x0001e2000c10150e */
[----:B------:R-:W-:-:S03]  /*15d10*/  LEA.HI.X.SX32 R23, R23, R75, 0x1, P6 ;  /* 0x0000004b17177211 */ /* 0x000fc600030f0eff */
[----:B------:R0:W-:Y:S01]  /*15d20*/  STG.E.U16 desc[UR14][R16.64], R36 ;  /* 0x0000002410007986 */ /* 0x0001e2000c10150e */
[----:B---3--:R-:W-:Y:S01]  /*15d30*/  IMAD R37, R10, 0xea, RZ ;  /* 0x000000ea0a257824 */ /* 0x008fe200078e02ff */
[----:B------:R-:W3:Y:S02]  /*15d40*/  LDC R27, c[0x0][0x278] ;  /* 0x00009e00ff1b7b82 */ /* 0x000ee40000000800 */
[----:B------:R-:W-:Y:S04]  /*15d50*/  STG.E.U16 desc[UR14][R20.64], R32 ;  /* 0x0000002014007986 */ /* 0x000fe8000c10150e */
[----:B------:R2:W-:Y:S01]  /*15d60*/  STG.E.U16 desc[UR14][R24.64], R18 ;  /* 0x0000001218007986 */ /* 0x0005e2000c10150e */
[----:B0-----:R-:W-:-:S03]  /*15d70*/  IMAD R29, R8, 0xe6, RZ ;  /* 0x000000e6081d7824 */ /* 0x001fc600078e02ff */
[----:B------:R-:W-:Y:S04]  /*15d80*/  STG.E.U16 desc[UR14][R22.64], R33 ;  /* 0x0000002116007986 */ /* 0x000fe8000c10150e */
[----:B------:R-:W0:Y:S01]  /*15d90*/  LDS.128 R20, [R72] ;  /* 0x0000000048147984 */ /* 0x000e220000000c00 */
[-C--:B------:R-:W-:Y:S01]  /*15da0*/  IADD3 R16, P5, R29, R74.reuse, RZ ;  /* 0x0000004a1d107210 */ /* 0x080fe20007fbe0ff */
[----:B------:R-:W-:Y:S02]  /*15db0*/  IMAD R17, R73, 0x73, RZ ;  /* 0x0000007349117824 */ /* 0x000fe400078e02ff */
[----:B------:R-:W-:Y:S02]  /*15dc0*/  IMAD R31, R14, 0xe8, RZ ;  /* 0x000000e80e1f7824 */ /* 0x000fe400078e02ff */
[----:B--2---:R-:W-:Y:S01]  /*15dd0*/  IMAD R29, R30, 0xec, RZ ;  /* 0x000000ec1e1d7824 */ /* 0x004fe200078e02ff */
[----:B------:R-:W-:Y:S01]  /*15de0*/  PRMT R28, R33, 0x7632, R28 ;  /* 0x00007632211c7816 */ /* 0x000fe2000000001c */
[----:B------:R-:W-:Y:S01]  /*15df0*/  IMAD R25, R73, 0x75, RZ ;  /* 0x0000007549197824 */ /* 0x000fe200078e02ff */
[----:B------:R-:W-:Y:S01]  /*15e00*/  IADD3 R8, P4, R31, R74, RZ ;  /* 0x0000004a1f087210 */ /* 0x000fe20007f9e0ff */
[----:B------:R-:W2:Y:S01]  /*15e10*/  LDC R14, c[0x0][0x278] ;  /* 0x00009e00ff0e7b82 */ /* 0x000ea20000000800 */
[----:B------:R-:W-:-:S02]  /*15e20*/  LEA.HI.X.SX32 R17, R17, R75, 0x1, P5 ;  /* 0x0000004b11117211 */ /* 0x000fc400028f0eff */
[-C--:B------:R-:W-:Y:S01]  /*15e30*/  IADD3 R18, P6, R29, R74.reuse, RZ ;  /* 0x0000004a1d127210 */ /* 0x080fe20007fde0ff */
[----:B-1----:R-:W-:Y:S01]  /*15e40*/  IMAD R29, R0, 0xee, RZ ;  /* 0x000000ee001d7824 */ /* 0x002fe200078e02ff */
[----:B------:R-:W-:-:S03]  /*15e50*/  IADD3 R24, P5, R37, R74, RZ ;  /* 0x0000004a25187210 */ /* 0x000fc60007fbe0ff */
[----:B------:R-:W1:Y:S01]  /*15e60*/  LDC R0, c[0x0][0x278] ;  /* 0x00009e00ff007b82 */ /* 0x000e620000000800 */
[-C--:B------:R-:W-:Y:S01]  /*15e70*/  LEA.HI.X.SX32 R9, R9, R75.reuse, 0x1, P4 ;  /* 0x0000004b09097211 */ /* 0x080fe200020f0eff */
[----:B------:R4:W-:Y:S01]  /*15e80*/  STG.E.U16 desc[UR14][R16.64], R28 ;  /* 0x0000001c10007986 */ /* 0x0009e2000c10150e */
[-C--:B------:R-:W-:Y:S02]  /*15e90*/  LEA.HI.X.SX32 R25, R25, R75.reuse, 0x1, P5 ;  /* 0x0000004b19197211 */ /* 0x080fe400028f0eff */
[----:B------:R-:W-:Y:S02]  /*15ea0*/  PRMT R10, R34, 0x7632, R10 ;  /* 0x00007632220a7816 */ /* 0x000fe4000000000a */
[----:B------:R-:W-:Y:S01]  /*15eb0*/  LEA.HI.X.SX32 R19, R19, R75, 0x1, P6 ;  /* 0x0000004b13137211 */ /* 0x000fe200030f0eff */
[----:B------:R3:W-:Y:S01]  /*15ec0*/  STG.E.U16 desc[UR14][R8.64], R34 ;  /* 0x0000002208007986 */ /* 0x0007e2000c10150e */
[----:B----4-:R-:W4:Y:S03]  /*15ed0*/  LDC R28, c[0x0][0x278] ;  /* 0x00009e00ff1c7b82 */ /* 0x010f260000000800 */
[----:B------:R-:W-:Y:S01]  /*15ee0*/  STG.E.U16 desc[UR14][R24.64], R10 ;  /* 0x0000000a18007986 */ /* 0x000fe2000c10150e */
[----:B------:R-:W-:Y:S01]  /*15ef0*/  IADD3 R16, P4, R29, R74, RZ ;  /* 0x0000004a1d107210 */ /* 0x000fe20007f9e0ff */
[----:B------:R-:W-:-:S02]  /*15f00*/  IMAD R31, R12, 0xf0, RZ ;  /* 0x000000f00c1f7824 */ /* 0x000fc400078e02ff */
[----:B------:R0:W-:Y:S01]  /*15f10*/  STG.E.U16 desc[UR14][R18.64], R35 ;  /* 0x0000002312007986 */ /* 0x0001e2000c10150e */
[----:B------:R-:W-:Y:S01]  /*15f20*/  IMAD R17, R73, 0x77, RZ ;  /* 0x0000007749117824 */ /* 0x000fe200078e02ff */
[----:B------:R-:W4:Y:S01]  /*15f30*/  LDC R29, c[0x0][0x278] ;  /* 0x00009e00ff1d7b82 */ /* 0x000f220000000800 */
[----:B---3--:R-:W-:Y:S01]  /*15f40*/  IMAD R9, R26, 0xf2, RZ ;  /* 0x000000f21a097824 */ /* 0x008fe200078e02ff */
[----:B------:R-:W-:-:S06]  /*15f50*/  IADD3 R8, P5, R31, R74, RZ ;  /* 0x0000004a1f087210 */ /* 0x000fcc0007fbe0ff */
[----:B0-----:R-:W0:Y:S01]  /*15f60*/  LDC R18, c[0x0][0x278] ;  /* 0x00009e00ff127b82 */ /* 0x001e220000000800 */
[-C--:B------:R-:W-:Y:S01]  /*15f70*/  LEA.HI.X.SX32 R17, R17, R75.reuse, 0x1, P4 ;  /* 0x0000004b11117211 */ /* 0x080fe200020f0eff */
[----:B------:R-:W-:Y:S01]  /*15f80*/  IMAD R19, R73, 0x79, RZ ;  /* 0x0000007949137824 */ /* 0x000fe200078e02ff */
[-C--:B------:R-:W-:Y:S01]  /*15f90*/  IADD3 R12, P4, R9, R74.reuse, RZ ;  /* 0x0000004a090c7210 */ /* 0x080fe20007f9e0ff */
[----:B------:R-:W-:Y:S01]  /*15fa0*/  IMAD R27, R27, 0xf4, RZ ;  /* 0x000000f41b1b7824 */ /* 0x000fe200078e02ff */
[----:B------:R-:W-:Y:S02]  /*15fb0*/  PRMT R30, R35, 0x7632, R30 ;  /* 0x00007632231e7816 */ /* 0x000fe4000000001e */
[-C--:B------:R-:W-:Y:S02]  /*15fc0*/  LEA.HI.X.SX32 R9, R13, R75.reuse, 0x1, P5 ;  /* 0x0000004b0d097211 */ /* 0x080fe400028f0eff */
[-C--:B------:R-:W-:Y:S01]  /*15fd0*/  LEA.HI.X.SX32 R13, R19, R75.reuse, 0x1, P4 ;  /* 0x0000004b130d7211 */ /* 0x080fe200020f0eff */
[----:B--2---:R-:W-:Y:S01]  /*15fe0*/  IMAD R19, R14, 0xf6, RZ ;  /* 0x000000f60e137824 */ /* 0x004fe200078e02ff */
[-C--:B------:R-:W-:Y:S01]  /*15ff0*/  IADD3 R10, P5, R27, R74.reuse, RZ ;  /* 0x0000004a1b0a7210 */ /* 0x080fe20007fbe0ff */
[----:B-1----:R-:W-:Y:S01]  /*16000*/  IMAD R25, R0, 0xf8, RZ ;  /* 0x000000f800197824 */ /* 0x002fe200078e02ff */
[----:B------:R1:W-:Y:S01]  /*16010*/  STG.E.U16 desc[UR14][R16.64], R30 ;  /* 0x0000001e10007986 */ /* 0x0003e2000c10150e */
[----:B------:R-:W-:Y:S01]  /*16020*/  PRMT R24, R20, 0x7632, R24 ;  /* 0x0000763214187816 */ /* 0x000fe20000000018 */
[----:B----4-:R-:W-:Y:S01]  /*16030*/  IMAD R27, R28, 0xfa, RZ ;  /* 0x000000fa1c1b7824 */ /* 0x010fe200078e02ff */
[----:B------:R-:W-:Y:S01]  /*16040*/  LEA.HI.X.SX32 R11, R11, R75, 0x1, P5 ;  /* 0x0000004b0b0b7211 */ /* 0x000fe200028f0eff */
[----:B------:R2:W-:Y:S01]  /*16050*/  STG.E.U16 desc[UR14][R8.64], R20 ;  /* 0x0000001408007986 */ /* 0x0005e2000c10150e */
[----:B------:R-:W-:Y:S01]  /*16060*/  PRMT R0, R21, 0x7632, R0 ;  /* 0x0000763215007816 */ /* 0x000fe20000000000 */
[----:B-1----:R-:W-:Y:S01]  /*16070*/  IMAD R17, R73, 0x7b, RZ ;  /* 0x0000007b49117824 */ /* 0x002fe200078e02ff */
[----:B------:R-:W-:-:S02]  /*16080*/  IADD3 R16, P4, R19, R74, RZ ;  /* 0x0000004a13107210 */ /* 0x000fc40007f9e0ff */
[----:B--2---:R-:W-:Y:S01]  /*16090*/  IADD3 R8, P5, R25, R74, RZ ;  /* 0x0000004a19087210 */ /* 0x004fe20007fbe0ff */
[----:B------:R1:W-:Y:S01]  /*160a0*/  STG.E.U16 desc[UR14][R12.64], R24 ;  /* 0x000000180c007986 */ /* 0x0003e2000c10150e */
[-C--:B------:R-:W-:Y:S01]  /*160b0*/  LEA.HI.X.SX32 R17, R17, R75.reuse, 0x1, P4 ;  /* 0x0000004b11117211 */ /* 0x080fe200020f0eff */
[----:B------:R-:W-:Y:S01]  /*160c0*/  IMAD R19, R73, 0x7d, RZ ;  /* 0x0000007d49137824 */ /* 0x000fe200078e02ff */
[----:B------:R-:W-:Y:S01]  /*160d0*/  LEA.HI.X.SX32 R9, R3, R75, 0x1, P5 ;  /* 0x0000004b03097211 */ /* 0x000fe200028f0eff */
[----:B------:R-:W-:Y:S01]  /*160e0*/  IMAD R29, R29, 0xfc, RZ ;  /* 0x000000fc1d1d7824 */ /* 0x000fe200078e02ff */
[----:B------:R2:W-:Y:S01]  /*160f0*/  STG.E.U16 desc[UR14][R10.64], R21 ;  /* 0x000000150a007986 */ /* 0x0005e2000c10150e */
[----:B0-----:R-:W-:-:S03]  /*16100*/  IMAD R3, R18, 0xfe, RZ ;  /* 0x000000fe12037824 */ /* 0x001fc600078e02ff */
[----:B------:R0:W-:Y:S01]  /*16110*/  STG.E.U16 desc[UR14][R16.64], R0 ;  /* 0x0000000010007986 */ /* 0x0001e2000c10150e */
[----:B-1----:R-:W-:Y:S01]  /*16120*/  IADD3 R12, P4, R27, R74, RZ ;  /* 0x0000004a1b0c7210 */ /* 0x002fe20007f9e0ff */
[----:B------:R-:W-:-:S03]  /*16130*/  IMAD R73, R73, 0x7f, RZ ;  /* 0x0000007f49497824 */ /* 0x000fc600078e02ff */
[-C--:B------:R-:W-:Y:S02]  /*16140*/  LEA.HI.X.SX32 R13, R19, R75.reuse, 0x1, P4 ;  /* 0x0000004b130d7211 */ /* 0x080fe400020f0eff */
[-C--:B--2---:R-:W-:Y:S02]  /*16150*/  IADD3 R10, P5, R29, R74.reuse, RZ ;  /* 0x0000004a1d0a7210 */ /* 0x084fe40007fbe0ff */
[----:B0-----:R-:W-:Y:S02]  /*16160*/  PRMT R17, R22, 0x7632, R17 ;  /* 0x0000763216117816 */ /* 0x001fe40000000011 */
[----:B------:R-:W-:Y:S01]  /*16170*/  IADD3 R14, P4, R3, R74, RZ ;  /* 0x0000004a030e7210 */ /* 0x000fe20007f9e0ff */
[----:B------:R-:W-:Y:S01]  /*16180*/  STG.E.U16 desc[UR14][R8.64], R22 ;  /* 0x0000001608007986 */ /* 0x000fe2000c10150e */
[-C--:B------:R-:W-:Y:S02]  /*16190*/  LEA.HI.X.SX32 R11, R15, R75.reuse, 0x1, P5 ;  /* 0x0000004b0f0b7211 */ /* 0x080fe400028f0eff */
[----:B------:R-:W-:Y:S01]  /*161a0*/  LEA.HI.X.SX32 R15, R73, R75, 0x1, P4 ;  /* 0x0000004b490f7211 */ /* 0x000fe200020f0eff */
[----:B------:R0:W-:Y:S04]  /*161b0*/  STG.E.U16 desc[UR14][R12.64], R17 ;  /* 0x000000110c007986 */ /* 0x0001e8000c10150e */
[----:B------:R1:W-:Y:S01]  /*161c0*/  STG.E.U16 desc[UR14][R10.64], R23 ;  /* 0x000000170a007986 */ /* 0x0003e2000c10150e */
[----:B0-----:R-:W-:Y:S01]  /*161d0*/  PRMT R13, R23, 0x7632, R13 ;  /* 0x00007632170d7816 */ /* 0x001fe2000000000d */
[----:B------:R-:W-:Y:S01]  /*161e0*/  IMAD.SHL.U32 R3, R128, 0x2, RZ ;  /* 0x0000000280037824 */ /* 0x000fe200078e00ff */
[----:B------:R-:W-:-:S02]  /*161f0*/  FSEL R0, R95, -INF , P1 ;  /* 0xff8000005f007808 */ /* 0x000fc40000800000 */
[----:B------:R-:W-:Y:S01]  /*16200*/  FSEL R103, R103, -INF , P3 ;  /* 0xff80000067677808 */ /* 0x000fe20001800000 */
[----:B------:R-:W-:Y:S01]  /*16210*/  STG.E.U16 desc[UR14][R14.64], R13 ;  /* 0x0000000d0e007986 */ /* 0x000fe2000c10150e */
[----:B------:R-:W-:Y:S02]  /*16220*/  FSEL R16, R97, -INF , P2 ;  /* 0xff80000061107808 */ /* 0x000fe40001000000 */
[----:B------:R-:W-:Y:S01]  /*16230*/  FSEL R93, R93, -INF , P0 ;  /* 0xff8000005d5d7808 */ /* 0x000fe20000000000 */
[----:B------:R-:W-:Y:S01]  /*16240*/  FFMA R92, R0, 0.69314718246459960938, R7 ;  /* 0x3f317218005c7823 */ /* 0x000fe20000000007 */
[----:B------:R-:W-:Y:S01]  /*16250*/  FFMA R4, R103, 0.69314718246459960938, R4 ;  /* 0x3f31721867047823 */ /* 0x000fe20000000004 */
[----:B------:R-:W-:Y:S01]  /*16260*/  FFMA R5, R16, 0.69314718246459960938, R5 ;  /* 0x3f31721810057823 */ /* 0x000fe20000000005 */
[----:B------:R-:W-:Y:S01]  /*16270*/  LOP3.LUT R7, R3, 0x1f8, RZ, 0xc0, !PT ;  /* 0x000001f803077812 */ /* 0x000fe200078ec0ff */
[----:B------:R-:W-:Y:S01]  /*16280*/  BAR.SYNC.DEFER_BLOCKING 0x0 ;  /* 0x0000000000007b1d */ /* 0x000fe20000010000 */
[----:B------:R-:W-:-:S07]  /*16290*/  FFMA R93, R93, 0.69314718246459960938, R6 ;  /* 0x3f3172185d5d7823 */ /* 0x000fce0000000006 */
[----:B-1----:R-:W0:Y:S01]  /*162a0*/  LDC.64 R10, c[0x0][0x230] ;  /* 0x00008c00ff0a7b82 */ /* 0x002e220000000a00 */
[----:B------:R0:W-:Y:S04]  /*162b0*/  STS.64 [R7+UR7], R4 ;  /* 0x0000000407007988 */ /* 0x0001e80008000a07 */
[----:B------:R-:W-:Y:S03]  /*162c0*/  STS.64 [R7+UR7+0x200], R92 ;  /* 0x0002005c07007988 */ /* 0x000fe60008000a07 */
[----:B------:R-:W-:Y:S01]  /*162d0*/  BAR.SYNC.DEFER_BLOCKING 0x0 ;  /* 0x0000000000007b1d */ /* 0x000fe20000010000 */
[----:B------:R-:W-:-:S05]  /*162e0*/  UIMAD UR4, UR6, UR4, URZ ;  /* 0x00000004060472a4 */ /* 0x000fca000f8e023f */
[----:B------:R-:W1:Y:S01]  /*162f0*/  LDS R9, [R2] ;  /* 0x0000000002097984 */ /* 0x000e620000000800 */
[----:B------:R-:W-:Y:S01]  /*16300*/  USHF.L.U32 UR6, UR4, 0x2, URZ ;  /* 0x0000000204067899 */ /* 0x000fe2000800063f */
[C---:B------:R-:W-:Y:S01]  /*16310*/  IMAD.SHL.U32 R3, R126.reuse, 0x4, RZ ;  /* 0x000000047e037824 */ /* 0x040fe200078e00ff */
[----:B------:R-:W-:Y:S01]  /*16320*/  UIMAD.WIDE UR4, UR4, 0x4, URZ ;  /* 0x00000004040478a5 */ /* 0x000fe2000f8e023f */
[----:B------:R-:W-:-:S03]  /*16330*/  IMAD.HI R0, R126, 0x4, RZ ;  /* 0x000000047e007827 */ /* 0x000fc600078e02ff */
[----:B0-----:R-:W-:-:S04]  /*16340*/  IADD3 R4, P0, P1, R3, UR6, R10 ;  /* 0x0000000603047c10 */ /* 0x001fc8000f91e00a */
[----:B------:R-:W-:-:S05]  /*16350*/  IADD3.X R5, R0, UR5, R11, P0, P1 ;  /* 0x0000000500057c10 */ /* 0x000fca00087e240b */
[----:B-1----:R-:W-:Y:S01]  /*16360*/  STG.E desc[UR14][R4.64], R9 ;  /* 0x0000000904007986 */ /* 0x002fe2000c10190e */
[----:B------:R-:W-:Y:S05]  /*16370*/  EXIT ;  /* 0x000000000000794d */ /* 0x000fea0003800000 */
.L_x_2:
[----:B------:R-:W-:-:S00]  /*16380*/  BRA `(.L_x_2) ;  /* 0xfffffffc00fc7947 */ /* 0x000fc0000383ffff */
[----:B------:R-:W-:-:S00]  /*16390*/  NOP ;  /* 0x0000000000007918 */ /* 0x000fc00000000000 */
        /* <DEDUP_REMOVED lines=14> */
.L_x_3:


//--------------------- .nv.global.init           --------------------------
	.section	.nv.global.init,"aw",@progbits
.nv.global.init:
	.type		_$_str,@object
	.size		_$_str,(.L_0 - _$_str)
_$_str:
        /*0000*/ 	.byte	0x5f, 0x5f, 0x43, 0x55, 0x44, 0x41, 0x5f, 0x46, 0x54, 0x5a, 0x00
.L_0:


//--------------------- .nv.shared.attn_fwd       --------------------------
	.section	.nv.shared.attn_fwd,"aw",@nobits
	.sectionflags	@""
	.align	16
	.zero		1024


//--------------------- .nv.shared.reserved.0     --------------------------
	.section	.nv.shared.reserved.0,"aw",@nobits
	.weak		__nv_reservedSMEM_offset_0_alias
	.size		__nv_reservedSMEM_offset_0_alias, 0, 0
	.other		__nv_reservedSMEM_offset_0_alias,@"STO_CUDA_RESERVED_SHARED STV_DEFAULT"
__nv_reservedSMEM_offset_0_alias:
	.zero		0


//--------------------- .nv.constant0.attn_fwd    --------------------------
	.section	.nv.constant0.attn_fwd,"a",@progbits
	.sectionflags	@""
	.align	4
.nv.constant0.attn_fwd:
	.zero		664


//--------------------- SYMBOLS --------------------------

	.type		.nv.reservedSmem.offset0,@object
	.size		.nv.reservedSmem.offset0,0x4
